	.target	sm_80

	.elftype	@"ET_EXEC"


//--------------------- .note.nv.tkinfo           --------------------------
	.section	.note.nv.tkinfo,"",@"SHT_NOTE"
	.sectionflags	@"SHF_NOTE_NV_TKINFO"
	.tkinfo
        /*0018*/ 	.word	0x00000002
        /*0030*/ 	.string	""
        /*0030*/ 	.string	"ptxas"
        /*0030*/ 	.string	"Cuda compilation tools, release 13.0, V13.0.88"
        /*0030*/ 	.string	"Build cuda_13.0.r13.0/compiler.36424714_0"
        /*0030*/ 	.string	"-v  -suppress-debug-info  -lineinfo  -arch sm_80 "



//--------------------- .note.nv.cuinfo           --------------------------
	.section	.note.nv.cuinfo,"",@"SHT_NOTE"
	.sectionflags	@"SHF_NOTE_NV_CUINFO"
        /*0018*/ 	.short	0x0002
        /*001a*/ 	.short	0x0050
        /*001c*/ 	.short	0x0082
	.zero		2


//--------------------- .nv.info                  --------------------------
	.section	.nv.info,"",@"SHT_CUDA_INFO"
	.align	4


	//----- nvinfo : EIATTR_REGCOUNT
	.align		4
        /*0000*/ 	.byte	0x04, 0x2f
        /*0002*/ 	.short	(.L_1 - .L_0)
	.align		4
.L_0:
        /*0004*/ 	.word	index@(matmul_kernel)
        /*0008*/ 	.word	0x00000020


	//----- nvinfo : EIATTR_FRAME_SIZE
	.align		4
.L_1:
        /*000c*/ 	.byte	0x04, 0x11
        /*000e*/ 	.short	(.L_3 - .L_2)
	.align		4
.L_2:
        /*0010*/ 	.word	index@(matmul_kernel)
        /*0014*/ 	.word	0x00002cb8


	//----- nvinfo : EIATTR_MIN_STACK_SIZE
	.align		4
.L_3:
        /*0018*/ 	.byte	0x04, 0x12
        /*001a*/ 	.short	(.L_5 - .L_4)
	.align		4
.L_4:
        /*001c*/ 	.word	index@(matmul_kernel)
        /*0020*/ 	.word	0x00002cb8
.L_5:


//--------------------- .nv.info.matmul_kernel    --------------------------
	.section	.nv.info.matmul_kernel,"",@"SHT_CUDA_INFO"
	.sectionflags	@""
	.align	4


	//----- nvinfo : EIATTR_CUDA_API_VERSION
	.align		4
        /*0000*/ 	.byte	0x04, 0x37
        /*0002*/ 	.short	(.L_7 - .L_6)
.L_6:
        /*0004*/ 	.word	0x00000082


	//----- nvinfo : EIATTR_SW2861232_WAR
	.align		4
.L_7:
        /*0008*/ 	.byte	0x01, 0x35
	.zero		2


	//----- nvinfo : EIATTR_PARAM_CBANK
	.align		4
        /*000c*/ 	.byte	0x04, 0x0a
        /*000e*/ 	.short	(.L_9 - .L_8)
	.align		4
.L_8:
        /*0010*/ 	.word	index@(.nv.constant0.matmul_kernel)
        /*0014*/ 	.short	0x0160
        /*0016*/ 	.short	0x0050


	//----- nvinfo : EIATTR_CBANK_PARAM_SIZE
	.align		4
.L_9:
        /*0018*/ 	.byte	0x03, 0x19
        /*001a*/ 	.short	0x0050


	//----- nvinfo : EIATTR_KPARAM_INFO
	.align		4
        /*001c*/ 	.byte	0x04, 0x17
        /*001e*/ 	.short	(.L_11 - .L_10)
.L_10:
        /*0020*/ 	.word	0x00000000
        /*0024*/ 	.short	0x000d
        /*0026*/ 	.short	0x0048
        /*0028*/ 	.byte	0x00, 0xf4, 0x21, 0x00


	//----- nvinfo : EIATTR_KPARAM_INFO
	.align		4
.L_11:
        /*002c*/ 	.byte	0x04, 0x17
        /*002e*/ 	.short	(.L_13 - .L_12)
.L_12:
        /*0030*/ 	.word	0x00000000
        /*0034*/ 	.short	0x000c
        /*0036*/ 	.short	0x0040
        /*0038*/ 	.byte	0x00, 0xf4, 0x21, 0x00


	//----- nvinfo : EIATTR_KPARAM_INFO
	.align		4
.L_13:
        /*003c*/ 	.byte	0x04, 0x17
        /*003e*/ 	.short	(.L_15 - .L_14)
.L_14:
        /*0040*/ 	.word	0x00000000
        /*0044*/ 	.short	0x000b
        /*0046*/ 	.short	0x0038
        /*0048*/ 	.byte	0x00, 0xf0, 0x11, 0x00


	//----- nvinfo : EIATTR_KPARAM_INFO
	.align		4
.L_15:
        /*004c*/ 	.byte	0x04, 0x17
        /*004e*/ 	.short	(.L_17 - .L_16)
.L_16:
        /*0050*/ 	.word	0x00000000
        /*0054*/ 	.short	0x000a
        /*0056*/ 	.short	0x0034
        /*0058*/ 	.byte	0x00, 0xf0, 0x11, 0x00


	//----- nvinfo : EIATTR_KPARAM_INFO
	.align		4
.L_17:
        /*005c*/ 	.byte	0x04, 0x17
        /*005e*/ 	.short	(.L_19 - .L_18)
.L_18:
        /*0060*/ 	.word	0x00000000
        /*0064*/ 	.short	0x0009
        /*0066*/ 	.short	0x0030
        /*0068*/ 	.byte	0x00, 0xf0, 0x11, 0x00


	//----- nvinfo : EIATTR_KPARAM_INFO
	.align		4
.L_19:
        /*006c*/ 	.byte	0x04, 0x17
        /*006e*/ 	.short	(.L_21 - .L_20)
.L_20:
        /*0070*/ 	.word	0x00000000
        /*0074*/ 	.short	0x0008
        /*0076*/ 	.short	0x002c
        /*0078*/ 	.byte	0x00, 0xf0, 0x11, 0x00


	//----- nvinfo : EIATTR_KPARAM_INFO
	.align		4
.L_21:
        /*007c*/ 	.byte	0x04, 0x17
        /*007e*/ 	.short	(.L_23 - .L_22)
.L_22:
        /*0080*/ 	.word	0x00000000
        /*0084*/ 	.short	0x0007
        /*0086*/ 	.short	0x0028
        /*0088*/ 	.byte	0x00, 0xf0, 0x11, 0x00


	//----- nvinfo : EIATTR_KPARAM_INFO
	.align		4
.L_23:
        /*008c*/ 	.byte	0x04, 0x17
        /*008e*/ 	.short	(.L_25 - .L_24)
.L_24:
        /*0090*/ 	.word	0x00000000
        /*0094*/ 	.short	0x0006
        /*0096*/ 	.short	0x0024
        /*0098*/ 	.byte	0x00, 0xf0, 0x11, 0x00


	//----- nvinfo : EIATTR_KPARAM_INFO
	.align		4
.L_25:
        /*009c*/ 	.byte	0x04, 0x17
        /*009e*/ 	.short	(.L_27 - .L_26)
.L_26:
        /*00a0*/ 	.word	0x00000000
        /*00a4*/ 	.short	0x0005
        /*00a6*/ 	.short	0x0020
        /*00a8*/ 	.byte	0x00, 0xf0, 0x11, 0x00


	//----- nvinfo : EIATTR_KPARAM_INFO
	.align		4
.L_27:
        /*00ac*/ 	.byte	0x04, 0x17
        /*00ae*/ 	.short	(.L_29 - .L_28)
.L_28:
        /*00b0*/ 	.word	0x00000000
        /*00b4*/ 	.short	0x0004
        /*00b6*/ 	.short	0x001c
        /*00b8*/ 	.byte	0x00, 0xf0, 0x11, 0x00


	//----- nvinfo : EIATTR_KPARAM_INFO
	.align		4
.L_29:
        /*00bc*/ 	.byte	0x04, 0x17
        /*00be*/ 	.short	(.L_31 - .L_30)
.L_30:
        /*00c0*/ 	.word	0x00000000
        /*00c4*/ 	.short	0x0003
        /*00c6*/ 	.short	0x0018
        /*00c8*/ 	.byte	0x00, 0xf0, 0x11, 0x00


	//----- nvinfo : EIATTR_KPARAM_INFO
	.align		4
.L_31:
        /*00cc*/ 	.byte	0x04, 0x17
        /*00ce*/ 	.short	(.L_33 - .L_32)
.L_32:
        /*00d0*/ 	.word	0x00000000
        /*00d4*/ 	.short	0x0002
        /*00d6*/ 	.short	0x0010
        /*00d8*/ 	.byte	0x00, 0xf4, 0x21, 0x00


	//----- nvinfo : EIATTR_KPARAM_INFO
	.align		4
.L_33:
        /*00dc*/ 	.byte	0x04, 0x17
        /*00de*/ 	.short	(.L_35 - .L_34)
.L_34:
        /*00e0*/ 	.word	0x00000000
        /*00e4*/ 	.short	0x0001
        /*00e6*/ 	.short	0x0008
        /*00e8*/ 	.byte	0x00, 0xf4, 0x21, 0x00


	//----- nvinfo : EIATTR_KPARAM_INFO
	.align		4
.L_35:
        /*00ec*/ 	.byte	0x04, 0x17
        /*00ee*/ 	.short	(.L_37 - .L_36)
.L_36:
        /*00f0*/ 	.word	0x00000000
        /*00f4*/ 	.short	0x0000
        /*00f6*/ 	.short	0x0000
        /*00f8*/ 	.byte	0x00, 0xf4, 0x21, 0x00


	//----- nvinfo : EIATTR_MAXREG_COUNT
	.align		4
.L_37:
        /*00fc*/ 	.byte	0x03, 0x1b
        /*00fe*/ 	.short	0x00ff


	//----- nvinfo : EIATTR_NUM_BARRIERS
	.align		4
        /*0100*/ 	.byte	0x02, 0x4c
        /*0102*/ 	.byte	0x01
	.zero		1


	//----- nvinfo : EIATTR_ANNOTATIONS
	.align		4
        /*0104*/ 	.byte	0x04, 0x55
        /*0106*/ 	.short	(.L_39 - .L_38)


	//   ....[0]....
.L_38:
        /*0108*/ 	.word	0x00000001
        /*010c*/ 	.byte	0xa0, 0x00, 0x00, 0x00, 0x01, 0x00, 0x00, 0x00, 0xf0, 0x00, 0x00, 0x00, 0x01, 0x00, 0x00, 0x00
        /* <DEDUP_REMOVED lines=4062> */
        /*fefc*/ 	.byte	0xf0, 0xa9, 0x03, 0x00


	//----- nvinfo : EIATTR_MERCURY_ISA_VERSION
	.align		4
.L_39:
        /*ff00*/ 	.byte	0x03, 0x5f
        /*ff02*/ 	.short	0x0000


	//----- nvinfo : EIATTR_EXIT_INSTR_OFFSETS
	.align		4
        /*ff04*/ 	.byte	0x04, 0x1c
        /*ff06*/ 	.short	(.L_41 - .L_40)


	//   ....[0]....
.L_40:
        /*ff08*/ 	.word	0x0003ab60


	//   ....[1]....
        /*ff0c*/ 	.word	0x0003ab90


	//----- nvinfo : EIATTR_REQNTID
	.align		4
.L_41:
        /*ff10*/ 	.byte	0x04, 0x10
        /*ff12*/ 	.short	(.L_43 - .L_42)
.L_42:
        /*ff14*/ 	.word	0x00000080
        /*ff18*/ 	.word	0x00000001
        /*ff1c*/ 	.word	0x00000001
.L_43:


//--------------------- .nv.callgraph             --------------------------
	.section	.nv.callgraph,"",@"SHT_CUDA_CALLGRAPH"
	.align	4
	.sectionentsize	8
	.align		4
        /*0000*/ 	.word	0x00000000
	.align		4
        /*0004*/ 	.word	0xffffffff
	.align		4
        /*0008*/ 	.word	0x00000000
	.align		4
        /*000c*/ 	.word	0xfffffffe
	.align		4
        /*0010*/ 	.word	0x00000000
	.align		4
        /*0014*/ 	.word	0xfffffffd
	.align		4
        /*0018*/ 	.word	0x00000000
	.align		4
        /*001c*/ 	.word	0xfffffffc


//--------------------- .nv.rel.action            --------------------------
	.section	.nv.rel.action,"",@"SHT_CUDA_RELOCINFO"
	.align	8
	.sectionentsize	8
        /*0000*/ 	.byte	0x73, 0x00, 0x00, 0x00, 0x00, 0x00, 0x00, 0x00, 0x00, 0x00, 0x00, 0x11, 0x25, 0x00, 0x05, 0x36


//--------------------- .nv.constant0.matmul_kernel --------------------------
	.section	.nv.constant0.matmul_kernel,"a",@progbits
	.sectionflags	@""
	.align	4
.nv.constant0.matmul_kernel:
	.zero		432


//--------------------- .text.matmul_kernel       --------------------------
	.section	.text.matmul_kernel,"ax",@progbits
	.sectioninfo	@"SHI_REGISTERS=32"
	.align	128
        .global         matmul_kernel
        .type           matmul_kernel,@function
        .size           matmul_kernel,(.L_x_4 - matmul_kernel)
        .other          matmul_kernel,@"STO_CUDA_ENTRY STV_DEFAULT"
matmul_kernel:
.text.matmul_kernel:
[----:B------:R-:W-:Y:S02]  /*0000*/  IMAD.MOV.U32 R1, RZ, RZ, c[0x0][0x28] ;  /* 0x00000a00ff017624 */ /* 0x000fe400078e00ff */
[----:B------:R-:W-:Y:S01]  /*0010*/  ULDC.64 UR10, c[0x0][0x178] ;  /* 0x00005e00000a7ab9 */ /* 0x000fe20000000a00 */
[----:B------:R-:W0:Y:S01]  /*0020*/  S2R R4, SR_CTAID.X ;  /* 0x0000000000047919 */ /* 0x000e220000002500 */
[----:B------:R-:W-:Y:S01]  /*0030*/  UIADD3 UR4, UR11, 0xf, URZ ;  /* 0x0000000f0b047890 */ /* 0x000fe2000fffe03f */
[----:B------:R-:W1:Y:S01]  /*0040*/  S2UR UR8, SR_CTAID.X ;  /* 0x00000000000879c3 */ /* 0x000e620000002500 */
[----:B------:R-:W-:Y:S01]  /*0050*/  IADD3 R1, R1, -0x2cb8, RZ ;  /* 0xffffd34801017810 */ /* 0x000fe20007ffe0ff */
[----:B------:R-:W2:Y:S01]  /*0060*/  S2R R26, SR_TID.X ;  /* 0x00000000001a7919 */ /* 0x000ea20000002100 */
[----:B------:R-:W-:Y:S01]  /*0070*/  USHF.R.S32.HI UR5, URZ, 0x1f, UR4 ;  /* 0x0000001f3f057899 */ /* 0x000fe20008011404 */
[----:B------:R-:W-:Y:S01]  /*0080*/  CS2R R8, SRZ ;  /* 0x0000000000087805 */ /* 0x000fe2000001ff00 */
[----:B------:R-:W-:Y:S01]  /*0090*/  CS2R R10, SRZ ;  /* 0x00000000000a7805 */ /* 0x000fe2000001ff00 */
[----:B------:R3:W-:Y:S01]  /*00a0*/  STL [R1+0x10], RZ ;  /* 0x000010ff01007387 */ /* 0x0007e20000100800 */
[----:B------:R-:W-:Y:S01]  /*00b0*/  ULEA.HI UR5, UR5, UR4, URZ, 0x4 ;  /* 0x0000000405057291 */ /* 0x000fe2000f8f203f */
[----:B------:R-:W-:Y:S01]  /*00c0*/  CS2R R12, SRZ ;  /* 0x00000000000c7805 */ /* 0x000fe2000001ff00 */
[----:B------:R-:W-:Y:S01]  /*00d0*/  CS2R R14, SRZ ;  /* 0x00000000000e7805 */ /* 0x000fe2000001ff00 */
[----:B------:R-:W-:Y:S01]  /*00e0*/  UMOV UR4, URZ ;  /* 0x0000003f00047c82 */ /* 0x000fe20008000000 */
[----:B------:R3:W-:Y:S01]  /*00f0*/  STL [R1+0x14], RZ ;  /* 0x000014ff01007387 */ /* 0x0007e20000100800 */
[----:B------:R-:W-:Y:S01]  /*0100*/  USHF.R.S32.HI UR5, URZ, 0x4, UR5 ;  /* 0x000000043f057899 */ /* 0x000fe20008011405 */
[----:B------:R-:W-:Y:S01]  /*0110*/  CS2R R16, SRZ ;  /* 0x0000000000107805 */ /* 0x000fe2000001ff00 */
[----:B------:R-:W-:Y:S01]  /*0120*/  CS2R R18, SRZ ;  /* 0x0000000000127805 */ /* 0x000fe2000001ff00 */
[----:B------:R3:W-:Y:S01]  /*0130*/  STL [R1+0x18], RZ ;  /* 0x000018ff01007387 */ /* 0x0007e20000100800 */
[----:B------:R-:W-:Y:S01]  /*0140*/  USHF.L.U32 UR6, UR5, 0x3, URZ ;  /* 0x0000000305067899 */ /* 0x000fe2000800063f */
[----:B------:R-:W-:Y:S01]  /*0150*/  CS2R R20, SRZ ;  /* 0x0000000000147805 */ /* 0x000fe2000001ff00 */
[----:B------:R-:W-:Y:S01]  /*0160*/  CS2R R22, SRZ ;  /* 0x0000000000167805 */ /* 0x000fe2000001ff00 */
[----:B------:R3:W-:Y:S01]  /*0170*/  STL [R1+0x1c], RZ ;  /* 0x00001cff01007387 */ /* 0x0007e20000100800 */
[----:B------:R-:W-:-:S02]  /*0180*/  CS2R R24, SRZ ;  /* 0x0000000000187805 */ /* 0x000fc4000001ff00 */
[----:B------:R-:W-:Y:S01]  /*0190*/  IMAD.U32 R3, RZ, RZ, UR6 ;  /* 0x00000006ff037e24 */ /* 0x000fe2000f8e00ff */
[----:B0-----:R-:W-:Y:S01]  /*01a0*/  IABS R4, R4 ;  /* 0x0000000400047213 */ /* 0x001fe20000000000 */
[----:B------:R3:W-:Y:S03]  /*01b0*/  STL [R1], RZ ;  /* 0x000000ff01007387 */ /* 0x0007e60000100800 */
[-C--:B------:R-:W-:Y:S01]  /*01c0*/  IABS R5, R3.reuse ;  /* 0x0000000300057213 */ /* 0x080fe20000000000 */
[----:B------:R3:W-:Y:S01]  /*01d0*/  STL [R1+0x4], RZ ;  /* 0x000004ff01007387 */ /* 0x0007e20000100800 */
[----:B------:R-:W-:Y:S01]  /*01e0*/  IABS R6, R3 ;  /* 0x0000000300067213 */ /* 0x000fe20000000000 */
[----:B------:R-:W-:Y:S01]  /*01f0*/  IMAD.MOV.U32 R3, RZ, RZ, R4 ;  /* 0x000000ffff037224 */ /* 0x000fe200078e0004 */
[----:B------:R-:W0:Y:S01]  /*0200*/  R2UR UR12, R5 ;  /* 0x00000000050c73c2 */ /* 0x000e2200000e0000 */
[----:B------:R3:W-:Y:S02]  /*0210*/  STL [R1+0x8], RZ ;  /* 0x000008ff01007387 */ /* 0x0007e40000100800 */
[----:B------:R-:W-:-:S02]  /*0220*/  IMAD.MOV R4, RZ, RZ, -R6 ;  /* 0x000000ffff047224 */ /* 0x000fc400078e0a06 */
[----:B------:R3:W-:Y:S03]  /*0230*/  STL [R1+0xc], RZ ;  /* 0x00000cff01007387 */ /* 0x0007e60000100800 */
[----:B------:R-:W4:Y:S08]  /*0240*/  R2UR UR9, R3 ;  /* 0x00000000030973c2 */ /* 0x000f3000000e0000 */
[----:B------:R-:W5:Y:S01]  /*0250*/  R2UR UR11, R4 ;  /* 0x00000000040b73c2 */ /* 0x000f6200000e0000 */
[----:B0-----:R-:W0:Y:S08]  /*0260*/  I2F.RP R0, UR12 ;  /* 0x0000000c00007d06 */ /* 0x001e300008209400 */
[----:B0-----:R-:W0:Y:S02]  /*0270*/  MUFU.RCP R0, R0 ;  /* 0x0000000000007308 */ /* 0x001e240000001000 */
[----:B0-----:R-:W-:-:S06]  /*0280*/  IADD3 R2, R0, 0xffffffe, RZ ;  /* 0x0ffffffe00027810 */ /* 0x001fcc0007ffe0ff */
[----:B------:R-:W0:Y:S02]  /*0290*/  F2I.FTZ.U32.TRUNC.NTZ R2, R2 ;  /* 0x0000000200027305 */ /* 0x000e24000021f000 */
[----:B0-----:R-:W0:Y:S02]  /*02a0*/  R2UR UR5, R2 ;  /* 0x00000000020573c2 */ /* 0x001e2400000e0000 */
[----:B0-----:R-:W-:-:S04]  /*02b0*/  UIADD3 UR7, URZ, -UR5, URZ ;  /* 0x800000053f077290 */ /* 0x001fc8000fffe03f */
[----:B------:R-:W-:-:S04]  /*02c0*/  UIMAD UR7, UR7, UR12, URZ ;  /* 0x0000000c070772a4 */ /* 0x000fc8000f8e023f */
[----:B------:R-:W-:-:S04]  /*02d0*/  UIMAD.WIDE.U32 UR4, UR5, UR7, UR4 ;  /* 0x00000007050472a5 */ /* 0x000fc8000f8e0004 */
[----:B----4-:R-:W-:-:S04]  /*02e0*/  UIMAD.WIDE.U32 UR4, UR5, UR9, URZ ;  /* 0x00000009050472a5 */ /* 0x010fc8000f8e003f */
[----:B-----5:R-:W-:-:S04]  /*02f0*/  UIMAD UR4, UR5, UR11, UR9 ;  /* 0x0000000b050472a4 */ /* 0x020fc8000f8e0209 */
[----:B------:R-:W-:-:S11]  /*0300*/  UISETP.GT.U32.AND UP1, UPT, UR12, UR4, UPT ;  /* 0x000000040c00728c */ /* 0x000fd6000bf24070 */
[----:B------:R-:W-:Y:S02]  /*0310*/  @!UP1 UIADD3 UR4, UR4, -UR12, URZ ;  /* 0x8000000c04049290 */ /* 0x000fe4000fffe03f */
[----:B------:R-:W-:Y:S02]  /*0320*/  @!UP1 UIADD3 UR5, UR5, 0x1, URZ ;  /* 0x0000000105059890 */ /* 0x000fe4000fffe03f */
[----:B------:R-:W-:Y:S02]  /*0330*/  UISETP.GE.U32.AND UP0, UPT, UR4, UR12, UPT ;  /* 0x0000000c0400728c */ /* 0x000fe4000bf06070 */
[----:B-1----:R-:W-:-:S04]  /*0340*/  ULOP3.LUT UR4, UR8, UR6, URZ, 0x3c, !UPT ;  /* 0x0000000608047292 */ /* 0x002fc8000f8e3c3f */
[----:B------:R-:W-:Y:S02]  /*0350*/  UISETP.GE.AND UP1, UPT, UR4, URZ, UPT ;  /* 0x0000003f0400728c */ /* 0x000fe4000bf26270 */
[----:B------:R-:W-:-:S03]  /*0360*/  UIADD3 UR4, UR10, 0x1ff, URZ ;  /* 0x000001ff0a047890 */ /* 0x000fc6000fffe03f */
[----:B------:R-:W-:Y:S02]  /*0370*/  @UP0 UIADD3 UR5, UR5, 0x1, URZ ;  /* 0x0000000105050890 */ /* 0x000fe4000fffe03f */
[----:B------:R-:W-:-:S05]  /*0380*/  UISETP.NE.AND UP0, UPT, UR6, URZ, UPT ;  /* 0x0000003f0600728c */ /* 0x000fca000bf05270 */
[----:B------:R-:W-:Y:S02]  /*0390*/  UMOV UR7, UR5 ;  /* 0x0000000500077c82 */ /* 0x000fe40008000000 */
[----:B------:R-:W-:Y:S02]  /*03a0*/  @!UP1 UIADD3 UR7, -UR7, URZ, URZ ;  /* 0x0000003f07079290 */ /* 0x000fe4000fffe13f */
[----:B------:R-:W-:Y:S02]  /*03b0*/  USHF.R.S32.HI UR5, URZ, 0x1f, UR4 ;  /* 0x0000001f3f057899 */ /* 0x000fe40008011404 */
[----:B------:R-:W-:Y:S02]  /*03c0*/  @!UP0 ULOP3.LUT UR7, URZ, UR6, URZ, 0x33, !UPT ;  /* 0x000000063f078292 */ /* 0x000fe4000f8e333f */
[----:B------:R-:W-:Y:S02]  /*03d0*/  ULEA.HI UR5, UR5, UR4, URZ, 0x9 ;  /* 0x0000000405057291 */ /* 0x000fe4000f8f483f */
[----:B------:R-:W-:-:S02]  /*03e0*/  USHF.L.U32 UR9, UR7, 0x3, URZ ;  /* 0x0000000307097899 */ /* 0x000fc4000800063f */
[----:B------:R-:W-:Y:S02]  /*03f0*/  UIADD3 UR7, -UR7, URZ, URZ ;  /* 0x0000003f07077290 */ /* 0x000fe4000fffe13f */
[----:B------:R-:W-:Y:S02]  /*0400*/  ULEA.HI.SX32 UR5, UR5, -UR9, 0x17 ;  /* 0x8000000905057291 */ /* 0x000fe4000f8fba3f */
[----:B------:R-:W-:Y:S02]  /*0410*/  UIMAD UR11, UR6, UR7, UR8 ;  /* 0x00000007060b72a4 */ /* 0x000fe4000f8e0208 */
[----:B------:R-:W-:Y:S02]  /*0420*/  UISETP.LT.AND UP0, UPT, UR5, 0x8, UPT ;  /* 0x000000080500788c */ /* 0x000fe4000bf01270 */
[----:B------:R-:W-:Y:S02]  /*0430*/  UMOV UR4, URZ ;  /* 0x0000003f00047c82 */ /* 0x000fe40008000000 */
[----:B------:R-:W-:Y:S01]  /*0440*/  USEL UR10, UR5, 0x8, UP0 ;  /* 0x00000008050a7887 */ /* 0x000fe20008000000 */
[----:B------:R-:W-:-:S05]  /*0450*/  IMAD.U32 R4, RZ, RZ, UR11 ;  /* 0x0000000bff047e24 */ /* 0x000fca000f8e00ff */
[----:B------:R-:W-:Y:S01]  /*0460*/  IMAD.U32 R3, RZ, RZ, UR10 ;  /* 0x0000000aff037e24 */ /* 0x000fe2000f8e00ff */
[----:B------:R-:W-:-:S04]  /*0470*/  IABS R4, R4 ;  /* 0x0000000400047213 */ /* 0x000fc80000000000 */
[-C--:B------:R-:W-:Y:S02]  /*0480*/  IABS R5, R3.reuse ;  /* 0x0000000300057213 */ /* 0x080fe40000000000 */
[----:B------:R-:W-:Y:S01]  /*0490*/  IABS R6, R3 ;  /* 0x0000000300067213 */ /* 0x000fe20000000000 */
[----:B------:R-:W-:Y:S01]  /*04a0*/  IMAD.MOV.U32 R3, RZ, RZ, R4 ;  /* 0x000000ffff037224 */ /* 0x000fe200078e0004 */
[----:B------:R0:W1:Y:S08]  /*04b0*/  R2UR UR12, R5 ;  /* 0x00000000050c73c2 */ /* 0x00007000000e0000 */
[----:B------:R-:W4:Y:S01]  /*04c0*/  R2UR UR7, R3 ;  /* 0x00000000030773c2 */ /* 0x000f2200000e0000 */
[----:B0-----:R-:W-:Y:S01]  /*04d0*/  CS2R R4, SRZ ;  /* 0x0000000000047805 */ /* 0x001fe2000001ff00 */
[----:B-1----:R-:W0:Y:S08]  /*04e0*/  I2F.RP R0, UR12 ;  /* 0x0000000c00007d06 */ /* 0x002e300008209400 */
[----:B0-----:R-:W0:Y:S02]  /*04f0*/  MUFU.RCP R0, R0 ;  /* 0x0000000000007308 */ /* 0x001e240000001000 */
[----:B0-----:R-:W-:Y:S01]  /*0500*/  IADD3 R2, R0, 0xffffffe, RZ ;  /* 0x0ffffffe00027810 */ /* 0x001fe20007ffe0ff */
[----:B------:R-:W-:-:S02]  /*0510*/  IMAD.MOV R0, RZ, RZ, -R6 ;  /* 0x000000ffff007224 */ /* 0x000fc400078e0a06 */
[----:B------:R-:W-:Y:S02]  /*0520*/  CS2R R6, SRZ ;  /* 0x0000000000067805 */ /* 0x000fe4000001ff00 */
[----:B------:R-:W0:Y:S01]  /*0530*/  R2UR UR8, R0 ;  /* 0x00000000000873c2 */ /* 0x000e2200000e0000 */
[----:B------:R-:W1:Y:S07]  /*0540*/  F2I.FTZ.U32.TRUNC.NTZ R2, R2 ;  /* 0x0000000200027305 */ /* 0x000e6e000021f000 */
[----:B-1----:R2:W1:Y:S02]  /*0550*/  R2UR UR5, R2 ;  /* 0x00000000020573c2 */ /* 0x00246400000e0000 */
[----:B--2---:R-:W-:-:S02]  /*0560*/  LOP3.LUT R2, R26, 0x7f, RZ, 0xc0, !PT ;  /* 0x0000007f1a027812 */ /* 0x004fc400078ec0ff */
[----:B------:R-:W-:Y:S01]  /*0570*/  CS2R R26, SRZ ;  /* 0x00000000001a7805 */ /* 0x000fe2000001ff00 */
[----:B-1----:R-:W-:-:S04]  /*0580*/  UIADD3 UR6, URZ, -UR5, URZ ;  /* 0x800000053f067290 */ /* 0x002fc8000fffe03f */
[----:B------:R-:W-:-:S04]  /*0590*/  UIMAD UR6, UR6, UR12, URZ ;  /* 0x0000000c060672a4 */ /* 0x000fc8000f8e023f */
[----:B------:R-:W-:-:S03]  /*05a0*/  UIMAD.WIDE.U32 UR4, UR5, UR6, UR4 ;  /* 0x00000006050472a5 */ /* 0x000fc6000f8e0004 */
[----:B------:R-:W-:Y:S02]  /*05b0*/  ULDC UR6, c[0x0][0x180] ;  /* 0x0000600000067ab9 */ /* 0x000fe40000000800 */
[----:B----4-:R-:W-:Y:S02]  /*05c0*/  UIMAD.WIDE.U32 UR4, UR5, UR7, URZ ;  /* 0x00000007050472a5 */ /* 0x010fe4000f8e003f */
[----:B------:R-:W-:Y:S02]  /*05d0*/  UIADD3 UR6, UR6, 0x7f, URZ ;  /* 0x0000007f06067890 */ /* 0x000fe4000fffe03f */
[----:B0-----:R-:W-:-:S04]  /*05e0*/  UIMAD UR4, UR5, UR8, UR7 ;  /* 0x00000008050472a4 */ /* 0x001fc8000f8e0207 */
[----:B------:R-:W-:-:S11]  /*05f0*/  UISETP.GT.U32.AND UP1, UPT, UR12, UR4, UPT ;  /* 0x000000040c00728c */ /* 0x000fd6000bf24070 */
[----:B------:R-:W-:Y:S02]  /*0600*/  @!UP1 UIADD3 UR4, UR4, -UR12, URZ ;  /* 0x8000000c04049290 */ /* 0x000fe4000fffe03f */
[----:B------:R-:W-:Y:S02]  /*0610*/  @!UP1 UIADD3 UR5, UR5, 0x1, URZ ;  /* 0x0000000105059890 */ /* 0x000fe4000fffe03f */
[----:B------:R-:W-:Y:S02]  /*0620*/  UISETP.GE.U32.AND UP0, UPT, UR4, UR12, UPT ;  /* 0x0000000c0400728c */ /* 0x000fe4000bf06070 */
[----:B------:R-:W-:-:S04]  /*0630*/  ULOP3.LUT UR4, UR11, UR10, URZ, 0x3c, !UPT ;  /* 0x0000000a0b047292 */ /* 0x000fc8000f8e3c3f */
[----:B------:R-:W-:-:S05]  /*0640*/  UISETP.GE.AND UP1, UPT, UR4, URZ, UPT ;  /* 0x0000003f0400728c */ /* 0x000fca000bf26270 */
[----:B------:R-:W-:Y:S02]  /*0650*/  @UP0 UIADD3 UR5, UR5, 0x1, URZ ;  /* 0x0000000105050890 */ /* 0x000fe4000fffe03f */
[----:B------:R-:W-:-:S04]  /*0660*/  UISETP.NE.AND UP0, UPT, UR10, URZ, UPT ;  /* 0x0000003f0a00728c */ /* 0x000fc8000bf05270 */
[----:B------:R-:W-:-:S07]  /*0670*/  @!UP1 UIADD3 UR5, -UR5, URZ, URZ ;  /* 0x0000003f05059290 */ /* 0x000fce000fffe13f */
[----:B------:R-:W-:Y:S02]  /*0680*/  @!UP0 ULOP3.LUT UR5, URZ, UR10, URZ, 0x33, !UPT ;  /* 0x0000000a3f058292 */ /* 0x000fe4000f8e333f */
[----:B------:R-:W-:Y:S02]  /*0690*/  UISETP.GE.AND UP0, UPT, UR6, 0x80, UPT ;  /* 0x000000800600788c */ /* 0x000fe4000bf06270 */
[----:B------:R-:W-:Y:S02]  /*06a0*/  UIADD3 UR4, -UR5, URZ, URZ ;  /* 0x0000003f05047290 */ /* 0x000fe4000fffe13f */
[----:B------:R-:W-:Y:S02]  /*06b0*/  USHF.L.U32 UR7, UR5, 0x4, URZ ;  /* 0x0000000405077899 */ /* 0x000fe4000800063f */
[----:B------:R-:W-:Y:S01]  /*06c0*/  UIMAD UR4, UR10, UR4, UR11 ;  /* 0x000000040a0472a4 */ /* 0x000fe2000f8e020b */
[----:B------:R-:W-:Y:S01]  /*06d0*/  PLOP3.LUT P0, PT, PT, PT, UP0, 0x80, 0x0 ;  /* 0x000000000000781c */ /* 0x000fe20003f0f008 */
[----:B------:R-:W-:-:S02]  /*06e0*/  UIADD3 UR11, UR7, 0x1, URZ ;  /* 0x00000001070b7890 */ /* 0x000fc4000fffe03f */
[----:B------:R-:W-:Y:S02]  /*06f0*/  UIADD3 UR4, UR9, UR4, URZ ;  /* 0x0000000409047290 */ /* 0x000fe4000fffe03f */
[----:B------:R-:W-:Y:S02]  /*0700*/  UIADD3 UR12, UR7, 0x2, URZ ;  /* 0x00000002070c7890 */ /* 0x000fe4000fffe03f */
[----:B------:R-:W-:Y:S02]  /*0710*/  UIADD3 UR13, UR7, 0x3, URZ ;  /* 0x00000003070d7890 */ /* 0x000fe4000fffe03f */
[----:B------:R-:W-:Y:S01]  /*0720*/  IMAD.U32 R0, RZ, RZ, UR4 ;  /* 0x00000004ff007e24 */ /* 0x000fe2000f8e00ff */
[----:B------:R-:W-:Y:S02]  /*0730*/  UIADD3 UR14, UR7, 0x4, URZ ;  /* 0x00000004070e7890 */ /* 0x000fe4000fffe03f */
[----:B------:R-:W-:Y:S01]  /*0740*/  UIADD3 UR15, UR7, 0x5, URZ ;  /* 0x00000005070f7890 */ /* 0x000fe2000fffe03f */
[----:B------:R-:W-:Y:S01]  /*0750*/  IMAD R29, R0, 0x200, R2 ;  /* 0x00000200001d7824 */ /* 0x000fe200078e0202 */
[----:B------:R-:W-:-:S02]  /*0760*/  UIADD3 UR16, UR7, 0x6, URZ ;  /* 0x0000000607107890 */ /* 0x000fc4000fffe03f */
[----:B------:R-:W-:Y:S02]  /*0770*/  UIADD3 UR17, UR7, 0x7, URZ ;  /* 0x0000000707117890 */ /* 0x000fe4000fffe03f */
[C---:B------:R-:W-:Y:S01]  /*0780*/  IADD3 R3, R29.reuse, 0x80, RZ ;  /* 0x000000801d037810 */ /* 0x040fe20007ffe0ff */
[----:B------:R3:W-:Y:S01]  /*0790*/  STL [R1+0x194c], R29 ;  /* 0x00194c1d01007387 */ /* 0x0007e20000100800 */
[C---:B------:R-:W-:Y:S01]  /*07a0*/  IADD3 R28, R29.reuse, 0x180, RZ ;  /* 0x000001801d1c7810 */ /* 0x040fe20007ffe0ff */
[----:B------:R-:W-:Y:S01]  /*07b0*/  UIADD3 UR18, UR7, 0x8, URZ ;  /* 0x0000000807127890 */ /* 0x000fe2000fffe03f */
[----:B------:R-:W-:Y:S01]  /*07c0*/  IADD3 R2, R29, 0x100, RZ ;  /* 0x000001001d027810 */ /* 0x000fe20007ffe0ff */
[----:B------:R3:W-:Y:S01]  /*07d0*/  STL [R1+0x1958], R3 ;  /* 0x0019580301007387 */ /* 0x0007e20000100800 */
[----:B------:R-:W-:Y:S02]  /*07e0*/  UIADD3 UR19, UR7, 0x9, URZ ;  /* 0x0000000907137890 */ /* 0x000fe4000fffe03f */
[----:B------:R-:W-:Y:S01]  /*07f0*/  UIADD3 UR20, UR7, 0xa, URZ ;  /* 0x0000000a07147890 */ /* 0x000fe2000fffe03f */
[----:B------:R3:W-:Y:S01]  /*0800*/  STL [R1+0x1950], R28 ;  /* 0x0019501c01007387 */ /* 0x0007e20000100800 */
[----:B------:R-:W-:-:S02]  /*0810*/  UIADD3 UR21, UR7, 0xb, URZ ;  /* 0x0000000b07157890 */ /* 0x000fc4000fffe03f */
[----:B------:R-:W-:Y:S01]  /*0820*/  UIADD3 UR22, UR7, 0xc, URZ ;  /* 0x0000000c07167890 */ /* 0x000fe2000fffe03f */
[----:B------:R3:W-:Y:S01]  /*0830*/  STL [R1+0x1954], R2 ;  /* 0x0019540201007387 */ /* 0x0007e20000100800 */
[----:B------:R-:W-:Y:S02]  /*0840*/  UIADD3 UR23, UR7, 0xd, URZ ;  /* 0x0000000d07177890 */ /* 0x000fe4000fffe03f */
[----:B------:R-:W-:Y:S02]  /*0850*/  UIADD3 UR24, UR7, 0xe, URZ ;  /* 0x0000000e07187890 */ /* 0x000fe4000fffe03f */
[----:B------:R-:W-:Y:S02]  /*0860*/  UIADD3 UR25, UR7, 0xf, URZ ;  /* 0x0000000f07197890 */ /* 0x000fe4000fffe03f */
[----:B------:R-:W-:Y:S01]  /*0870*/  ULDC.64 UR8, c[0x0][0x118] ;  /* 0x0000460000087ab9 */ /* 0x000fe20000000a00 */
[----:B------:R-:W-:Y:S05]  /*0880*/  @!P0 BRA `(.L_x_0) ;  /* 0x000384a000008947 */ /* 0x000fea0003800000 */
[----:B------:R-:W-:Y:S01]  /*0890*/  IABS R13, c[0x0][0x178] ;  /* 0x00005e00000d7a13 */ /* 0x000fe20000000000 */
[----:B------:R-:W-:Y:S01]  /*08a0*/  IMAD.MOV.U32 R27, RZ, RZ, R2 ;  /* 0x000000ffff1b7224 */ /* 0x000fe200078e0002 */
[----:B------:R-:W-:Y:S01]  /*08b0*/  IABS R8, c[0x0][0x17c] ;  /* 0x00005f0000087a13 */ /* 0x000fe20000000000 */
[----:B------:R-:W0:Y:S01]  /*08c0*/  S2R R24, SR_TID.X ;  /* 0x0000000000187919 */ /* 0x000e220000002100 */
[----:B------:R-:W1:Y:S01]  /*08d0*/  I2F.RP R0, R13 ;  /* 0x0000000d00007306 */ /* 0x000e620000209400 */
[----:B------:R-:W-:Y:S01]  /*08e0*/  IMAD.MOV.U32 R26, RZ, RZ, R3 ;  /* 0x000000ffff1a7224 */ /* 0x000fe200078e0003 */
[----:B------:R-:W-:Y:S01]  /*08f0*/  IABS R21, UR23 ;  /* 0x0000001700157c13 */ /* 0x000fe20008000000 */
[----:B------:R-:W-:Y:S01]  /*0900*/  IMAD.MOV.U32 R25, RZ, RZ, R29 ;  /* 0x000000ffff197224 */ /* 0x000fe200078e001d */
[----:B------:R-:W-:-:S02]  /*0910*/  IABS R16, UR18 ;  /* 0x0000001200107c13 */ /* 0x000fc40008000000 */
[----:B------:R-:W-:Y:S02]  /*0920*/  IABS R10, R26 ;  /* 0x0000001a000a7213 */ /* 0x000fe40000000000 */
[----:B---3--:R-:W2:Y:S01]  /*0930*/  I2F.RP R2, R8 ;  /* 0x0000000800027306 */ /* 0x008ea20000209400 */
[----:B------:R-:W-:Y:S02]  /*0940*/  IABS R22, UR24 ;  /* 0x0000001800167c13 */ /* 0x000fe40008000000 */
[----:B------:R-:W-:Y:S02]  /*0950*/  IABS R23, UR25 ;  /* 0x0000001900177c13 */ /* 0x000fe40008000000 */
[----:B------:R-:W-:Y:S02]  /*0960*/  IABS R20, UR22 ;  /* 0x0000001600147c13 */ /* 0x000fe40008000000 */
[----:B------:R-:W-:Y:S01]  /*0970*/  IABS R18, UR20 ;  /* 0x0000001400127c13 */ /* 0x000fe20008000000 */
[----:B-1----:R-:W1:Y:S01]  /*0980*/  MUFU.RCP R0, R0 ;  /* 0x0000000000007308 */ /* 0x002e620000001000 */
[----:B------:R-:W-:-:S02]  /*0990*/  IABS R19, UR21 ;  /* 0x0000001500137c13 */ /* 0x000fc40008000000 */
[----:B------:R-:W-:Y:S02]  /*09a0*/  IABS R17, UR19 ;  /* 0x0000001300117c13 */ /* 0x000fe40008000000 */
[----:B------:R-:W-:Y:S01]  /*09b0*/  IABS R14, UR16 ;  /* 0x00000010000e7c13 */ /* 0x000fe20008000000 */
[C---:B0-----:R-:W-:Y:S02]  /*09c0*/  IMAD.SHL.U32 R3, R24.reuse, 0x2, RZ ;  /* 0x0000000218037824 */ /* 0x041fe400078e00ff */
[----:B--2---:R-:W0:Y:S01]  /*09d0*/  MUFU.RCP R2, R2 ;  /* 0x0000000200027308 */ /* 0x004e220000001000 */
[----:B------:R-:W-:Y:S02]  /*09e0*/  LOP3.LUT R29, R24, 0x7, RZ, 0xc0, !PT ;  /* 0x00000007181d7812 */ /* 0x000fe400078ec0ff */
[----:B------:R-:W-:Y:S02]  /*09f0*/  LOP3.LUT R3, R3, 0x10, RZ, 0xc0, !PT ;  /* 0x0000001003037812 */ /* 0x000fe400078ec0ff */
[----:B-1----:R-:W-:Y:S01]  /*0a00*/  IADD3 R4, R0, 0xffffffe, RZ ;  /* 0x0ffffffe00047810 */ /* 0x002fe20007ffe0ff */
[----:B------:R-:W-:Y:S01]  /*0a10*/  IMAD R0, R29, 0x410, RZ ;  /* 0x000004101d007824 */ /* 0x000fe200078e02ff */
[----:B------:R-:W-:-:S02]  /*0a20*/  LOP3.LUT R3, R3, 0x60, R24, 0xf8, !PT ;  /* 0x0000006003037812 */ /* 0x000fc400078ef818 */
[----:B------:R1:W2:Y:S02]  /*0a30*/  F2I.FTZ.U32.TRUNC.NTZ R5, R4 ;  /* 0x0000000400057305 */ /* 0x0002a4000021f000 */
[----:B------:R-:W-:Y:S02]  /*0a40*/  LOP3.LUT R3, R0, R3, RZ, 0x3c, !PT ;  /* 0x0000000300037212 */ /* 0x000fe400078e3cff */
[----:B0-----:R-:W-:Y:S02]  /*0a50*/  IADD3 R6, R2, 0xffffffe, RZ ;  /* 0x0ffffffe02067810 */ /* 0x001fe40007ffe0ff */
[----:B------:R-:W-:Y:S02]  /*0a60*/  IABS R0, R25 ;  /* 0x0000001900007213 */ /* 0x000fe40000000000 */
[----:B------:R0:W3:Y:S01]  /*0a70*/  F2I.FTZ.U32.TRUNC.NTZ R7, R6 ;  /* 0x0000000600077305 */ /* 0x0000e2000021f000 */
[----:B-1----:R-:W-:Y:S02]  /*0a80*/  IMAD.MOV.U32 R4, RZ, RZ, RZ ;  /* 0x000000ffff047224 */ /* 0x002fe400078e00ff */
[----:B--2---:R-:W-:-:S02]  /*0a90*/  IMAD.MOV R2, RZ, RZ, -R5 ;  /* 0x000000ffff027224 */ /* 0x004fc400078e0a05 */
[----:B0-----:R-:W-:Y:S02]  /*0aa0*/  IMAD.MOV.U32 R6, RZ, RZ, RZ ;  /* 0x000000ffff067224 */ /* 0x001fe400078e00ff */
[----:B------:R-:W-:Y:S01]  /*0ab0*/  IMAD R9, R2, R13, RZ ;  /* 0x0000000d02097224 */ /* 0x000fe200078e02ff */
[----:B------:R-:W-:Y:S01]  /*0ac0*/  IABS R2, R27 ;  /* 0x0000001b00027213 */ /* 0x000fe20000000000 */
[----:B---3--:R-:W-:Y:S02]  /*0ad0*/  IMAD.MOV R11, RZ, RZ, -R7 ;  /* 0x000000ffff0b7224 */ /* 0x008fe400078e0a07 */
[----:B------:R-:W-:-:S04]  /*0ae0*/  IMAD.HI.U32 R9, R5, R9, R4 ;  /* 0x0000000905097227 */ /* 0x000fc800078e0004 */
[----:B------:R-:W-:Y:S02]  /*0af0*/  IMAD R11, R11, R8, RZ ;  /* 0x000000080b0b7224 */ /* 0x000fe400078e02ff */
[----:B------:R-:W-:-:S04]  /*0b00*/  IMAD.HI.U32 R4, R9, R0, RZ ;  /* 0x0000000009047227 */ /* 0x000fc800078e00ff */
[----:B------:R-:W-:Y:S01]  /*0b10*/  IMAD.HI.U32 R5, R7, R11, R6 ;  /* 0x0000000b07057227 */ /* 0x000fe200078e0006 */
[----:B------:R-:W-:-:S03]  /*0b20*/  IABS R6, R28 ;  /* 0x0000001c00067213 */ /* 0x000fc60000000000 */
[----:B------:R-:W-:-:S04]  /*0b30*/  IMAD.HI.U32 R11, R9, R2, RZ ;  /* 0x00000002090b7227 */ /* 0x000fc800078e00ff */
[----:B------:R-:W-:Y:S02]  /*0b40*/  IMAD.MOV R11, RZ, RZ, -R11 ;  /* 0x000000ffff0b7224 */ /* 0x000fe400078e0a0b */
[----:B------:R-:W-:-:S04]  /*0b50*/  IMAD.HI.U32 R7, R9, R10, RZ ;  /* 0x0000000a09077227 */ /* 0x000fc800078e00ff */
[----:B------:R-:W-:Y:S02]  /*0b60*/  IMAD R2, R13, R11, R2 ;  /* 0x0000000b0d027224 */ /* 0x000fe400078e0202 */
[----:B------:R-:W-:-:S03]  /*0b70*/  IMAD.HI.U32 R11, R5, R21, RZ ;  /* 0x00000015050b7227 */ /* 0x000fc600078e00ff */
[----:B------:R-:W-:Y:S01]  /*0b80*/  ISETP.GT.U32.AND P6, PT, R13, R2, PT ;  /* 0x000000020d00720c */ /* 0x000fe20003fc4070 */
[----:B------:R-:W-:Y:S02]  /*0b90*/  IMAD.MOV R11, RZ, RZ, -R11 ;  /* 0x000000ffff0b7224 */ /* 0x000fe400078e0a0b */
[----:B------:R-:W-:-:S04]  /*0ba0*/  IMAD.HI.U32 R9, R9, R6, RZ ;  /* 0x0000000609097227 */ /* 0x000fc800078e00ff */
[----:B------:R-:W-:Y:S02]  /*0bb0*/  IMAD R21, R8, R11, R21 ;  /* 0x0000000b08157224 */ /* 0x000fe400078e0215 */
[----:B------:R-:W-:-:S04]  /*0bc0*/  IMAD.HI.U32 R11, R5, R16, RZ ;  /* 0x00000010050b7227 */ /* 0x000fc800078e00ff */
[----:B------:R-:W-:Y:S02]  /*0bd0*/  IMAD.MOV R11, RZ, RZ, -R11 ;  /* 0x000000ffff0b7224 */ /* 0x000fe400078e0a0b */
[----:B------:R-:W-:Y:S02]  /*0be0*/  IMAD.MOV R9, RZ, RZ, -R9 ;  /* 0x000000ffff097224 */ /* 0x000fe400078e0a09 */
[----:B------:R-:W-:Y:S01]  /*0bf0*/  IMAD R16, R8, R11, R16 ;  /* 0x0000000b08107224 */ /* 0x000fe200078e0210 */
[----:B------:R-:W-:Y:S01]  /*0c00*/  IABS R11, UR14 ;  /* 0x0000000e000b7c13 */ /* 0x000fe20008000000 */
[----:B------:R-:W-:-:S04]  /*0c10*/  IMAD.HI.U32 R15, R5, R22, RZ ;  /* 0x00000016050f7227 */ /* 0x000fc800078e00ff */
[----:B------:R-:W-:-:S04]  /*0c20*/  IMAD.HI.U32 R12, R5, R23, RZ ;  /* 0x00000017050c7227 */ /* 0x000fc800078e00ff */
[----:B------:R-:W-:Y:S02]  /*0c30*/  IMAD.MOV R7, RZ, RZ, -R7 ;  /* 0x000000ffff077224 */ /* 0x000fe400078e0a07 */
[----:B------:R-:W-:Y:S02]  /*0c40*/  IMAD R6, R13, R9, R6 ;  /* 0x000000090d067224 */ /* 0x000fe400078e0206 */
[----:B------:R-:W-:Y:S02]  /*0c50*/  IMAD.MOV R15, RZ, RZ, -R15 ;  /* 0x000000ffff0f7224 */ /* 0x000fe400078e0a0f */
[----:B------:R-:W-:Y:S01]  /*0c60*/  IMAD.HI.U32 R27, R5, R11, RZ ;  /* 0x0000000b051b7227 */ /* 0x000fe200078e00ff */
[----:B------:R-:W-:-:S03]  /*0c70*/  ISETP.GT.U32.AND P0, PT, R13, R6, PT ;  /* 0x000000060d00720c */ /* 0x000fc60003f04070 */
[----:B------:R-:W-:Y:S02]  /*0c80*/  IMAD.MOV R4, RZ, RZ, -R4 ;  /* 0x000000ffff047224 */ /* 0x000fe400078e0a04 */
[----:B------:R-:W-:-:S04]  /*0c90*/  IMAD.HI.U32 R9, R5, R20, RZ ;  /* 0x0000001405097227 */ /* 0x000fc800078e00ff */
[----:B------:R-:W-:Y:S02]  /*0ca0*/  IMAD.MOV R12, RZ, RZ, -R12 ;  /* 0x000000ffff0c7224 */ /* 0x000fe400078e0a0c */
[C---:B------:R-:W-:Y:S02]  /*0cb0*/  IMAD R10, R13.reuse, R7, R10 ;  /* 0x000000070d0a7224 */ /* 0x040fe400078e020a */
[C---:B------:R-:W-:Y:S01]  /*0cc0*/  IMAD R22, R8.reuse, R15, R22 ;  /* 0x0000000f08167224 */ /* 0x040fe200078e0216 */
[----:B------:R-:W-:Y:S01]  /*0cd0*/  IABS R15, UR17 ;  /* 0x00000011000f7c13 */ /* 0x000fe20008000000 */
[----:B------:R-:W-:Y:S01]  /*0ce0*/  IMAD.MOV R27, RZ, RZ, -R27 ;  /* 0x000000ffff1b7224 */ /* 0x000fe200078e0a1b */
[C---:B------:R-:W-:Y:S01]  /*0cf0*/  ISETP.GT.U32.AND P3, PT, R13.reuse, R10, PT ;  /* 0x0000000a0d00720c */ /* 0x040fe20003f64070 */
[----:B------:R-:W-:Y:S01]  /*0d00*/  IMAD R0, R13, R4, R0 ;  /* 0x000000040d007224 */ /* 0x000fe200078e0200 */
[----:B------:R-:W-:Y:S01]  /*0d10*/  ISETP.GT.U32.AND P5, PT, R8, R22, PT ;  /* 0x000000160800720c */ /* 0x000fe20003fa4070 */
[----:B------:R-:W-:-:S03]  /*0d20*/  IMAD.HI.U32 R7, R5, R18, RZ ;  /* 0x0000001205077227 */ /* 0x000fc600078e00ff */
[----:B------:R-:W-:Y:S01]  /*0d30*/  ISETP.GT.U32.AND P1, PT, R13, R0, PT ;  /* 0x000000000d00720c */ /* 0x000fe20003f24070 */
[----:B------:R-:W-:Y:S02]  /*0d40*/  IMAD.MOV R9, RZ, RZ, -R9 ;  /* 0x000000ffff097224 */ /* 0x000fe400078e0a09 */
[----:B------:R-:W-:-:S04]  /*0d50*/  IMAD.HI.U32 R4, R5, R19, RZ ;  /* 0x0000001305047227 */ /* 0x000fc800078e00ff */
[C---:B------:R-:W-:Y:S01]  /*0d60*/  IMAD R23, R8.reuse, R12, R23 ;  /* 0x0000000c08177224 */ /* 0x040fe200078e0217 */
[----:B------:R-:W-:Y:S01]  /*0d70*/  IABS R12, UR15 ;  /* 0x0000000f000c7c13 */ /* 0x000fe20008000000 */
[----:B------:R-:W-:Y:S02]  /*0d80*/  IMAD.MOV R7, RZ, RZ, -R7 ;  /* 0x000000ffff077224 */ /* 0x000fe400078e0a07 */
[C---:B------:R-:W-:Y:S01]  /*0d90*/  IMAD R20, R8.reuse, R9, R20 ;  /* 0x0000000908147224 */ /* 0x040fe200078e0214 */
[C---:B------:R-:W-:Y:S01]  /*0da0*/  ISETP.GT.U32.AND P4, PT, R8.reuse, R23, PT ;  /* 0x000000170800720c */ /* 0x040fe20003f84070 */
[----:B------:R-:W-:Y:S02]  /*0db0*/  IMAD R11, R8, R27, R11 ;  /* 0x0000001b080b7224 */ /* 0x000fe400078e020b */
[----:B------:R-:W-:Y:S01]  /*0dc0*/  IMAD.MOV R4, RZ, RZ, -R4 ;  /* 0x000000ffff047224 */ /* 0x000fe200078e0a04 */
[----:B------:R-:W0:Y:S01]  /*0dd0*/  S2R R27, SR_TID.X ;  /* 0x00000000001b7919 */ /* 0x000e220000002100 */
[----:B------:R-:W-:-:S04]  /*0de0*/  IMAD.HI.U32 R9, R5, R15, RZ ;  /* 0x0000000f05097227 */ /* 0x000fc800078e00ff */
[C---:B------:R-:W-:Y:S02]  /*0df0*/  IMAD R18, R8.reuse, R7, R18 ;  /* 0x0000000708127224 */ /* 0x040fe400078e0212 */
[----:B------:R-:W-:Y:S02]  /*0e00*/  IMAD R19, R8, R4, R19 ;  /* 0x0000000408137224 */ /* 0x000fe400078e0213 */
[----:B------:R-:W-:-:S04]  /*0e10*/  IMAD.HI.U32 R24, R5, R17, RZ ;  /* 0x0000001105187227 */ /* 0x000fc800078e00ff */
[----:B------:R-:W-:-:S04]  /*0e20*/  IMAD.HI.U32 R7, R5, R12, RZ ;  /* 0x0000000c05077227 */ /* 0x000fc800078e00ff */
[----:B------:R-:W-:Y:S02]  /*0e30*/  IMAD.MOV R9, RZ, RZ, -R9 ;  /* 0x000000ffff097224 */ /* 0x000fe400078e0a09 */
[----:B------:R-:W-:-:S04]  /*0e40*/  IMAD.HI.U32 R4, R5, R14, RZ ;  /* 0x0000000e05047227 */ /* 0x000fc800078e00ff */
[----:B------:R-:W-:Y:S02]  /*0e50*/  IMAD.MOV R24, RZ, RZ, -R24 ;  /* 0x000000ffff187224 */ /* 0x000fe400078e0a18 */
[----:B------:R-:W-:Y:S02]  /*0e60*/  IMAD.MOV R7, RZ, RZ, -R7 ;  /* 0x000000ffff077224 */ /* 0x000fe400078e0a07 */
[C---:B------:R-:W-:Y:S01]  /*0e70*/  IMAD R15, R8.reuse, R9, R15 ;  /* 0x00000009080f7224 */ /* 0x040fe200078e020f */
[----:B------:R-:W-:Y:S01]  /*0e80*/  IABS R9, UR13 ;  /* 0x0000000d00097c13 */ /* 0x000fe20008000000 */
[----:B------:R-:W-:Y:S02]  /*0e90*/  IMAD.MOV R4, RZ, RZ, -R4 ;  /* 0x000000ffff047224 */ /* 0x000fe400078e0a04 */
[C---:B------:R-:W-:Y:S01]  /*0ea0*/  IMAD R17, R8.reuse, R24, R17 ;  /* 0x0000001808117224 */ /* 0x040fe200078e0211 */
[----:B------:R-:W-:Y:S01]  /*0eb0*/  IABS R24, UR12 ;  /* 0x0000000c00187c13 */ /* 0x000fe20008000000 */
[C---:B------:R-:W-:Y:S01]  /*0ec0*/  IMAD R12, R8.reuse, R7, R12 ;  /* 0x00000007080c7224 */ /* 0x040fe200078e020c */
[----:B------:R-:W-:Y:S01]  /*0ed0*/  IABS R7, UR7 ;  /* 0x0000000700077c13 */ /* 0x000fe20008000000 */
[----:B------:R-:W-:Y:S01]  /*0ee0*/  IMAD R14, R8, R4, R14 ;  /* 0x00000004080e7224 */ /* 0x000fe200078e020e */
[----:B------:R-:W-:Y:S01]  /*0ef0*/  IABS R4, UR11 ;  /* 0x0000000b00047c13 */ /* 0x000fe20008000000 */
[----:B------:R-:W-:-:S04]  /*0f00*/  IMAD.HI.U32 R26, R5, R9, RZ ;  /* 0x00000009051a7227 */ /* 0x000fc800078e00ff */
[----:B------:R-:W-:-:S04]  /*0f10*/  IMAD.HI.U32 R28, R5, R7, RZ ;  /* 0x00000007051c7227 */ /* 0x000fc800078e00ff */
[----:B------:R-:W-:Y:S02]  /*0f20*/  IMAD.MOV R26, RZ, RZ, -R26 ;  /* 0x000000ffff1a7224 */ /* 0x000fe400078e0a1a */
[----:B------:R-:W-:-:S04]  /*0f30*/  IMAD.HI.U32 R25, R5, R24, RZ ;  /* 0x0000001805197227 */ /* 0x000fc800078e00ff */
[----:B------:R-:W-:-:S04]  /*0f40*/  IMAD.HI.U32 R5, R5, R4, RZ ;  /* 0x0000000405057227 */ /* 0x000fc800078e00ff */
[C---:B------:R-:W-:Y:S02]  /*0f50*/  IMAD R9, R8.reuse, R26, R9 ;  /* 0x0000001a08097224 */ /* 0x040fe400078e0209 */
[----:B------:R-:W-:Y:S02]  /*0f60*/  IMAD.MOV R26, RZ, RZ, -R5 ;  /* 0x000000ffff1a7224 */ /* 0x000fe400078e0a05 */
[----:B------:R-:W-:Y:S02]  /*0f70*/  IMAD.MOV R25, RZ, RZ, -R25 ;  /* 0x000000ffff197224 */ /* 0x000fe400078e0a19 */
[----:B------:R-:W-:Y:S02]  /*0f80*/  IMAD R29, R29, 0x110, RZ ;  /* 0x000001101d1d7824 */ /* 0x000fe400078e02ff */
[----:B0-----:R-:W-:Y:S02]  /*0f90*/  IMAD.SHL.U32 R27, R27, 0x2, RZ ;  /* 0x000000021b1b7824 */ /* 0x001fe400078e00ff */
[----:B------:R-:W-:-:S02]  /*0fa0*/  IMAD R4, R8, R26, R4 ;  /* 0x0000001a08047224 */ /* 0x000fc400078e0204 */
[----:B------:R-:W-:Y:S01]  /*0fb0*/  IMAD R5, R8, R25, R24 ;  /* 0x0000001908057224 */ /* 0x000fe200078e0218 */
[----:B------:R-:W2:Y:S01]  /*0fc0*/  LDL R26, [R1+0x1958] ;  /* 0x00195800011a7983 */ /* 0x000ea20000100800 */
[----:B------:R-:W-:Y:S01]  /*0fd0*/  LOP3.LUT R27, R29, 0x30, R27, 0x78, !PT ;  /* 0x000000301d1b7812 */ /* 0x000fe200078e781b */
[----:B------:R-:W-:Y:S02]  /*0fe0*/  IMAD.MOV R28, RZ, RZ, -R28 ;  /* 0x000000ffff1c7224 */ /* 0x000fe400078e0a1c */
[----:B------:R-:W3:Y:S01]  /*0ff0*/  LDL R25, [R1+0x1954] ;  /* 0x0019540001197983 */ /* 0x000ee20000100800 */
[----:B------:R-:W-:Y:S02]  /*1000*/  @!P1 IMAD.IADD R0, R0, 0x1, -R13 ;  /* 0x0000000100009824 */ /* 0x000fe400078e0a0d */
[----:B------:R-:W-:Y:S01]  /*1010*/  IMAD R7, R8, R28, R7 ;  /* 0x0000001c08077224 */ /* 0x000fe200078e0207 */
[----:B------:R-:W4:Y:S01]  /*1020*/  LDL R24, [R1+0x1950] ;  /* 0x0019500001187983 */ /* 0x000f220000100800 */
[--C-:B------:R-:W-:Y:S01]  /*1030*/  @!P3 IMAD.IADD R10, R10, 0x1, -R13.reuse ;  /* 0x000000010a0ab824 */ /* 0x100fe200078e0a0d */
[C---:B------:R-:W-:Y:S01]  /*1040*/  ISETP.GT.U32.AND P3, PT, R13.reuse, R0, PT ;  /* 0x000000000d00720c */ /* 0x040fe20003f64070 */
[--C-:B------:R-:W-:Y:S01]  /*1050*/  @!P6 IMAD.IADD R2, R2, 0x1, -R13.reuse ;  /* 0x000000010202e824 */ /* 0x100fe200078e0a0d */
[----:B------:R-:W5:Y:S01]  /*1060*/  LDL R29, [R1+0x194c] ;  /* 0x00194c00011d7983 */ /* 0x000f620000100800 */
[----:B------:R-:W-:Y:S01]  /*1070*/  ISETP.GT.U32.AND P2, PT, R8, R7, PT ;  /* 0x000000070800720c */ /* 0x000fe20003f44070 */
[----:B------:R-:W-:Y:S01]  /*1080*/  @!P0 IMAD.IADD R6, R6, 0x1, -R13 ;  /* 0x0000000106068824 */ /* 0x000fe200078e0a0d */
[----:B------:R-:W-:-:S02]  /*1090*/  ISETP.GT.U32.AND P0, PT, R13, R10, PT ;  /* 0x0000000a0d00720c */ /* 0x000fc40003f04070 */
[C---:B------:R-:W-:Y:S01]  /*10a0*/  ISETP.GT.U32.AND P1, PT, R13.reuse, R2, PT ;  /* 0x000000020d00720c */ /* 0x040fe20003f24070 */
[--C-:B------:R-:W-:Y:S01]  /*10b0*/  @!P5 IMAD.IADD R22, R22, 0x1, -R8.reuse ;  /* 0x000000011616d824 */ /* 0x100fe200078e0a08 */
[----:B------:R-:W-:Y:S01]  /*10c0*/  ISETP.GT.U32.AND P6, PT, R13, R6, PT ;  /* 0x000000060d00720c */ /* 0x000fe20003fc4070 */
[----:B------:R-:W-:-:S06]  /*10d0*/  @!P4 IMAD.IADD R23, R23, 0x1, -R8 ;  /* 0x000000011717c824 */ /* 0x000fcc00078e0a08 */
[----:B------:R-:W-:Y:S02]  /*10e0*/  @!P2 IMAD.IADD R7, R7, 0x1, -R8 ;  /* 0x000000010707a824 */ /* 0x000fe400078e0a08 */
[----:B------:R-:W-:-:S03]  /*10f0*/  @!P3 IMAD.IADD R0, R0, 0x1, -R13 ;  /* 0x000000010000b824 */ /* 0x000fc600078e0a0d */
[----:B------:R-:W-:Y:S01]  /*1100*/  ISETP.GT.U32.AND P5, PT, R8, R7, PT ;  /* 0x000000070800720c */ /* 0x000fe20003fa4070 */
[--C-:B------:R-:W-:Y:S01]  /*1110*/  @!P0 IMAD.IADD R10, R10, 0x1, -R13.reuse ;  /* 0x000000010a0a8824 */ /* 0x100fe200078e0a0d */
[----:B------:R-:W-:Y:S01]  /*1120*/  ISETP.GT.U32.AND P3, PT, R8, R21, PT ;  /* 0x000000150800720c */ /* 0x000fe20003f64070 */
[--C-:B------:R-:W-:Y:S01]  /*1130*/  @!P1 IMAD.IADD R2, R2, 0x1, -R13.reuse ;  /* 0x0000000102029824 */ /* 0x100fe200078e0a0d */
[C---:B------:R-:W-:Y:S02]  /*1140*/  ISETP.GT.U32.AND P2, PT, R8.reuse, R23, PT ;  /* 0x000000170800720c */ /* 0x040fe40003f44070 */
[C---:B------:R-:W-:Y:S02]  /*1150*/  ISETP.GT.U32.AND P1, PT, R8.reuse, R20, PT ;  /* 0x000000140800720c */ /* 0x040fe40003f24070 */
[----:B------:R-:W-:Y:S01]  /*1160*/  ISETP.GT.U32.AND P0, PT, R8, R19, PT ;  /* 0x000000130800720c */ /* 0x000fe20003f04070 */
[----:B------:R-:W-:Y:S01]  /*1170*/  @!P6 IMAD.IADD R6, R6, 0x1, -R13 ;  /* 0x000000010606e824 */ /* 0x000fe200078e0a0d */
[----:B------:R-:W-:-:S02]  /*1180*/  ISETP.GT.U32.AND P4, PT, R8, R22, PT ;  /* 0x000000160800720c */ /* 0x000fc40003f84070 */
[C---:B------:R-:W-:Y:S01]  /*1190*/  ISETP.GT.U32.AND P6, PT, R8.reuse, R18, PT ;  /* 0x000000120800720c */ /* 0x040fe20003fc4070 */
[--C-:B------:R-:W-:Y:S01]  /*11a0*/  @!P5 IMAD.IADD R7, R7, 0x1, -R8.reuse ;  /* 0x000000010707d824 */ /* 0x100fe200078e0a08 */
[C---:B------:R-:W-:Y:S01]  /*11b0*/  ISETP.GT.U32.AND P5, PT, R8.reuse, R17, PT ;  /* 0x000000110800720c */ /* 0x040fe20003fa4070 */
[--C-:B------:R-:W-:Y:S01]  /*11c0*/  @!P3 IMAD.IADD R21, R21, 0x1, -R8.reuse ;  /* 0x000000011515b824 */ /* 0x100fe200078e0a08 */
[C---:B------:R-:W-:Y:S01]  /*11d0*/  ISETP.GT.U32.AND P3, PT, R8.reuse, R14, PT ;  /* 0x0000000e0800720c */ /* 0x040fe20003f64070 */
[--C-:B------:R-:W-:Y:S01]  /*11e0*/  @!P2 IMAD.IADD R23, R23, 0x1, -R8.reuse ;  /* 0x000000011717a824 */ /* 0x100fe200078e0a08 */
[----:B------:R-:W-:Y:S01]  /*11f0*/  ISETP.GT.U32.AND P2, PT, R8, R16, PT ;  /* 0x000000100800720c */ /* 0x000fe20003f44070 */
[--C-:B------:R-:W-:Y:S01]  /*1200*/  @!P1 IMAD.IADD R20, R20, 0x1, -R8.reuse ;  /* 0x0000000114149824 */ /* 0x100fe200078e0a08 */
[C---:B------:R-:W-:Y:S01]  /*1210*/  ISETP.GT.U32.AND P1, PT, R8.reuse, R12, PT ;  /* 0x0000000c0800720c */ /* 0x040fe20003f24070 */
[--C-:B------:R-:W-:Y:S01]  /*1220*/  @!P0 IMAD.IADD R19, R19, 0x1, -R8.reuse ;  /* 0x0000000113138824 */ /* 0x100fe200078e0a08 */
[----:B------:R-:W-:Y:S01]  /*1230*/  ISETP.GT.U32.AND P0, PT, R8, R11, PT ;  /* 0x0000000b0800720c */ /* 0x000fe20003f04070 */
        /* <DEDUP_REMOVED lines=9> */
[----:B------:R-:W-:Y:S01]  /*12d0*/  ISETP.GT.U32.AND P2, PT, R8, R4, PT ;  /* 0x000000040800720c */ /* 0x000fe20003f44070 */
[--C-:B------:R-:W-:Y:S01]  /*12e0*/  @!P1 IMAD.IADD R12, R12, 0x1, -R8.reuse ;  /* 0x000000010c0c9824 */ /* 0x100fe200078e0a08 */
[C---:B------:R-:W-:Y:S01]  /*12f0*/  ISETP.GT.U32.AND P1, PT, R8.reuse, R19, PT ;  /* 0x000000130800720c */ /* 0x040fe20003f24070 */
[--C-:B------:R-:W-:Y:S01]  /*1300*/  @!P0 IMAD.IADD R11, R11, 0x1, -R8.reuse ;  /* 0x000000010b0b8824 */ /* 0x100fe200078e0a08 */
[C---:B------:R-:W-:Y:S01]  /*1310*/  ISETP.GT.U32.AND P0, PT, R8.reuse, R18, PT ;  /* 0x000000120800720c */ /* 0x040fe20003f04070 */
[----:B------:R-:W0:Y:S01]  /*1320*/  S2R R28, SR_TID.X ;  /* 0x00000000001c7919 */ /* 0x000e220000002100 */
[--C-:B------:R-:W-:Y:S01]  /*1330*/  @!P4 IMAD.IADD R15, R15, 0x1, -R8.reuse ;  /* 0x000000010f0fc824 */ /* 0x100fe200078e0a08 */
[C---:B------:R-:W-:Y:S01]  /*1340*/  ISETP.GT.U32.AND P4, PT, R8.reuse, R21, PT ;  /* 0x000000150800720c */ /* 0x040fe20003f84070 */
        /* <DEDUP_REMOVED lines=18> */
[----:B------:R-:W-:-:S02]  /*1470*/  @!P3 IMAD.IADD R14, R14, 0x1, -R8 ;  /* 0x000000010e0eb824 */ /* 0x000fc400078e0a08 */
[--C-:B------:R-:W-:Y:S02]  /*1480*/  @!P2 IMAD.IADD R15, R15, 0x1, -R8.reuse ;  /* 0x000000010f0fa824 */ /* 0x100fe400078e0a08 */
[----:B0-----:R-:W-:Y:S02]  /*1490*/  IMAD.SHL.U32 R13, R28, 0x200, RZ ;  /* 0x000002001c0d7824 */ /* 0x001fe400078e00ff */
[--C-:B------:R-:W-:Y:S02]  /*14a0*/  @!P1 IMAD.IADD R12, R12, 0x1, -R8.reuse ;  /* 0x000000010c0c9824 */ /* 0x100fe400078e0a08 */
[--C-:B------:R-:W-:Y:S01]  /*14b0*/  @!P0 IMAD.IADD R11, R11, 0x1, -R8.reuse ;  /* 0x000000010b0b8824 */ /* 0x100fe200078e0a08 */
[----:B------:R-:W-:Y:S01]  /*14c0*/  LOP3.LUT R13, R13, 0x2000, RZ, 0xc0, !PT ;  /* 0x000020000d0d7812 */ /* 0x000fe200078ec0ff */
[--C-:B------:R-:W-:Y:S02]  /*14d0*/  @!P4 IMAD.IADD R9, R9, 0x1, -R8.reuse ;  /* 0x000000010909c824 */ /* 0x100fe400078e0a08 */
[----:B------:R-:W-:-:S02]  /*14e0*/  @!P6 IMAD.IADD R5, R5, 0x1, -R8 ;  /* 0x000000010505e824 */ /* 0x000fc400078e0a08 */
[----:B------:R-:W-:Y:S02]  /*14f0*/  IMAD.IADD R3, R13, 0x1, R3 ;  /* 0x000000010d037824 */ /* 0x000fe400078e0203 */
[----:B------:R-:W-:Y:S02]  /*1500*/  @!P5 IMAD.IADD R4, R4, 0x1, -R8 ;  /* 0x000000010404d824 */ /* 0x000fe400078e0a08 */
[----:B------:R-:W-:Y:S02]  /*1510*/  IMAD.MOV.U32 R8, RZ, RZ, R2 ;  /* 0x000000ffff087224 */ /* 0x000fe400078e0002 */
[----:B------:R-:W-:Y:S01]  /*1520*/  IMAD.MOV.U32 R13, RZ, RZ, R6 ;  /* 0x000000ffff0d7224 */ /* 0x000fe200078e0006 */
[----:B------:R-:W-:Y:S02]  /*1530*/  ISETP.NE.AND P5, PT, RZ, c[0x0][0x178], PT ;  /* 0x00005e00ff007a0c */ /* 0x000fe40003fa5270 */
[----:B------:R-:W-:-:S13]  /*1540*/  ISETP.LE.AND P4, PT, RZ, UR25, PT ;  /* 0x00000019ff007c0c */ /* 0x000fda000bf83270 */
[----:B------:R-:W-:Y:S01]  /*1550*/  @!P4 IMAD.MOV R23, RZ, RZ, -R23 ;  /* 0x000000ffff17c224 */ /* 0x000fe200078e0a17 */
[----:B------:R-:W-:Y:S02]  /*1560*/  ISETP.LE.AND P4, PT, RZ, UR19, PT ;  /* 0x00000013ff007c0c */ /* 0x000fe4000bf83270 */
[----:B------:R-:W-:-:S11]  /*1570*/  LOP3.LUT R28, R28, 0x7f, RZ, 0xc0, !PT ;  /* 0x0000007f1c1c7812 */ /* 0x000fd600078ec0ff */
[----:B------:R-:W-:Y:S01]  /*1580*/  @!P4 IMAD.MOV R17, RZ, RZ, -R17 ;  /* 0x000000ffff11c224 */ /* 0x000fe200078e0a11 */
[----:B------:R-:W-:-:S13]  /*1590*/  ISETP.LE.AND P4, PT, RZ, UR13, PT ;  /* 0x0000000dff007c0c */ /* 0x000fda000bf83270 */
[----:B------:R-:W-:Y:S01]  /*15a0*/  @!P4 IMAD.MOV R9, RZ, RZ, -R9 ;  /* 0x000000ffff09c224 */ /* 0x000fe200078e0a09 */
[----:B--2---:R-:W-:Y:S02]  /*15b0*/  ISETP.GE.AND P3, PT, R26, RZ, PT ;  /* 0x000000ff1a00720c */ /* 0x004fe40003f66270 */
[----:B---3--:R-:W-:Y:S02]  /*15c0*/  ISETP.GE.AND P1, PT, R25, RZ, PT ;  /* 0x000000ff1900720c */ /* 0x008fe40003f26270 */
[----:B----4-:R-:W-:Y:S02]  /*15d0*/  ISETP.GE.AND P0, PT, R24, RZ, PT ;  /* 0x000000ff1800720c */ /* 0x010fe40003f06270 */
[----:B-----5:R-:W-:-:S07]  /*15e0*/  ISETP.GE.AND P2, PT, R29, RZ, PT ;  /* 0x000000ff1d00720c */ /* 0x020fce0003f46270 */
[----:B------:R-:W-:Y:S01]  /*15f0*/  @!P3 IMAD.MOV R10, RZ, RZ, -R10 ;  /* 0x000000ffff0ab224 */ /* 0x000fe200078e0a0a */
[----:B------:R-:W-:Y:S01]  /*1600*/  LOP3.LUT R24, RZ, c[0x0][0x178], RZ, 0x33, !PT ;  /* 0x00005e00ff187a12 */ /* 0x000fe200078e33ff */
[----:B------:R-:W-:Y:S02]  /*1610*/  @!P1 IMAD.MOV R8, RZ, RZ, -R8 ;  /* 0x000000ffff089224 */ /* 0x000fe400078e0a08 */
[----:B------:R-:W-:Y:S02]  /*1620*/  @!P0 IMAD.MOV R13, RZ, RZ, -R13 ;  /* 0x000000ffff0d8224 */ /* 0x000fe400078e0a0d */
[----:B------:R-:W-:Y:S01]  /*1630*/  @!P2 IMAD.MOV R0, RZ, RZ, -R0 ;  /* 0x000000ffff00a224 */ /* 0x000fe200078e0a00 */
[----:B------:R-:W-:Y:S02]  /*1640*/  SEL R2, R24, R10, !P5 ;  /* 0x0000000a18027207 */ /* 0x000fe40006800000 */
[----:B------:R-:W-:Y:S02]  /*1650*/  ISETP.LE.AND P2, PT, RZ, UR24, PT ;  /* 0x00000018ff007c0c */ /* 0x000fe4000bf43270 */
[----:B------:R-:W-:-:S02]  /*1660*/  ISETP.LE.AND P3, PT, RZ, UR23, PT ;  /* 0x00000017ff007c0c */ /* 0x000fc4000bf63270 */
[C---:B------:R-:W-:Y:S02]  /*1670*/  SEL R0, R24.reuse, R0, !P5 ;  /* 0x0000000018007207 */ /* 0x040fe40006800000 */
[C---:B------:R-:W-:Y:S02]  /*1680*/  SEL R6, R24.reuse, R8, !P5 ;  /* 0x0000000818067207 */ /* 0x040fe40006800000 */
[----:B------:R-:W-:Y:S02]  /*1690*/  SEL R10, R24, R13, !P5 ;  /* 0x0000000d180a7207 */ /* 0x000fe40006800000 */
[----:B------:R-:W-:Y:S02]  /*16a0*/  ISETP.LE.AND P5, PT, RZ, UR22, PT ;  /* 0x00000016ff007c0c */ /* 0x000fe4000bfa3270 */
[----:B------:R-:W-:Y:S01]  /*16b0*/  ISETP.LE.AND P1, PT, RZ, UR21, PT ;  /* 0x00000015ff007c0c */ /* 0x000fe2000bf23270 */
[----:B------:R-:W-:Y:S01]  /*16c0*/  @!P2 IMAD.MOV R22, RZ, RZ, -R22 ;  /* 0x000000ffff16a224 */ /* 0x000fe200078e0a16 */
[----:B------:R-:W-:Y:S01]  /*16d0*/  ISETP.LE.AND P0, PT, RZ, UR20, PT ;  /* 0x00000014ff007c0c */ /* 0x000fe2000bf03270 */
[----:B------:R-:W-:Y:S01]  /*16e0*/  @!P3 IMAD.MOV R21, RZ, RZ, -R21 ;  /* 0x000000ffff15b224 */ /* 0x000fe200078e0a15 */
[----:B------:R-:W-:-:S02]  /*16f0*/  ISETP.LE.AND P2, PT, RZ, UR18, PT ;  /* 0x00000012ff007c0c */ /* 0x000fc4000bf43270 */
[----:B------:R-:W-:-:S05]  /*1700*/  ISETP.LE.AND P3, PT, RZ, UR17, PT ;  /* 0x00000011ff007c0c */ /* 0x000fca000bf63270 */
[----:B------:R-:W-:Y:S01]  /*1710*/  @!P5 IMAD.MOV R20, RZ, RZ, -R20 ;  /* 0x000000ffff14d224 */ /* 0x000fe200078e0a14 */
[----:B------:R-:W-:Y:S01]  /*1720*/  ISETP.LE.AND P5, PT, RZ, UR16, PT ;  /* 0x00000010ff007c0c */ /* 0x000fe2000bfa3270 */
[----:B------:R-:W-:Y:S01]  /*1730*/  @!P1 IMAD.MOV R19, RZ, RZ, -R19 ;  /* 0x000000ffff139224 */ /* 0x000fe200078e0a13 */
[----:B------:R-:W-:Y:S01]  /*1740*/  ISETP.LE.AND P1, PT, RZ, UR15, PT ;  /* 0x0000000fff007c0c */ /* 0x000fe2000bf23270 */
[----:B------:R-:W-:Y:S01]  /*1750*/  @!P0 IMAD.MOV R18, RZ, RZ, -R18 ;  /* 0x000000ffff128224 */ /* 0x000fe200078e0a12 */
[----:B------:R-:W-:Y:S01]  /*1760*/  ISETP.LE.AND P0, PT, RZ, UR14, PT ;  /* 0x0000000eff007c0c */ /* 0x000fe2000bf03270 */
[----:B------:R-:W-:Y:S01]  /*1770*/  @!P2 IMAD.MOV R16, RZ, RZ, -R16 ;  /* 0x000000ffff10a224 */ /* 0x000fe200078e0a10 */
[----:B------:R-:W-:Y:S01]  /*1780*/  ISETP.LE.AND P2, PT, RZ, UR12, PT ;  /* 0x0000000cff007c0c */ /* 0x000fe2000bf43270 */
[----:B------:R-:W-:Y:S01]  /*1790*/  @!P3 IMAD.MOV R15, RZ, RZ, -R15 ;  /* 0x000000ffff0fb224 */ /* 0x000fe200078e0a0f */
[----:B------:R-:W-:-:S05]  /*17a0*/  ISETP.LE.AND P3, PT, RZ, UR11, PT ;  /* 0x0000000bff007c0c */ /* 0x000fca000bf63270 */
[----:B------:R-:W-:Y:S01]  /*17b0*/  @!P5 IMAD.MOV R14, RZ, RZ, -R14 ;  /* 0x000000ffff0ed224 */ /* 0x000fe200078e0a0e */
[----:B------:R-:W-:Y:S01]  /*17c0*/  ISETP.LE.AND P5, PT, RZ, UR7, PT ;  /* 0x00000007ff007c0c */ /* 0x000fe2000bfa3270 */
[----:B------:R-:W-:Y:S01]  /*17d0*/  @!P1 IMAD.MOV R12, RZ, RZ, -R12 ;  /* 0x000000ffff0c9224 */ /* 0x000fe200078e0a0c */
[----:B------:R-:W-:Y:S02]  /*17e0*/  ISETP.NE.AND P1, PT, RZ, c[0x0][0x17c], PT ;  /* 0x00005f00ff007a0c */ /* 0x000fe40003f25270 */
[----:B------:R-:W-:Y:S01]  /*17f0*/  LOP3.LUT R8, RZ, c[0x0][0x17c], RZ, 0x33, !PT ;  /* 0x00005f00ff087a12 */ /* 0x000fe200078e33ff */
[----:B------:R-:W-:-:S03]  /*1800*/  IMAD R24, R28, c[0x0][0x18c], RZ ;  /* 0x000063001c187a24 */ /* 0x000fc600078e02ff */
[----:B------:R-:W-:Y:S01]  /*1810*/  SEL R23, R8, R23, !P1 ;  /* 0x0000001708177207 */ /* 0x000fe20004800000 */
[----:B------:R-:W-:Y:S02]  /*1820*/  @!P0 IMAD.MOV R11, RZ, RZ, -R11 ;  /* 0x000000ffff0b8224 */ /* 0x000fe400078e0a0b */
[----:B------:R-:W-:Y:S02]  /*1830*/  @!P2 IMAD.MOV R5, RZ, RZ, -R5 ;  /* 0x000000ffff05a224 */ /* 0x000fe400078e0a05 */
[----:B------:R-:W-:Y:S02]  /*1840*/  @!P3 IMAD.MOV R4, RZ, RZ, -R4 ;  /* 0x000000ffff04b224 */ /* 0x000fe400078e0a04 */
[----:B------:R-:W-:Y:S01]  /*1850*/  @!P5 IMAD.MOV R7, RZ, RZ, -R7 ;  /* 0x000000ffff07d224 */ /* 0x000fe200078e0a07 */
[----:B------:R-:W-:Y:S01]  /*1860*/  LEA R13, P6, R24, c[0x0][0x168], 0x1 ;  /* 0x00005a00180d7a11 */ /* 0x000fe200078c08ff */
[----:B------:R-:W-:Y:S01]  /*1870*/  IMAD R23, R23, c[0x0][0x190], RZ ;  /* 0x0000640017177a24 */ /* 0x000fe200078e02ff */
[----:B------:R-:W-:-:S02]  /*1880*/  SEL R22, R8, R22, !P1 ;  /* 0x0000001608167207 */ /* 0x000fc40004800000 */
[C---:B------:R-:W-:Y:S02]  /*1890*/  SEL R21, R8.reuse, R21, !P1 ;  /* 0x0000001508157207 */ /* 0x040fe40004800000 */
[C---:B------:R-:W-:Y:S02]  /*18a0*/  SEL R20, R8.reuse, R20, !P1 ;  /* 0x0000001408147207 */ /* 0x040fe40004800000 */
[C---:B------:R-:W-:Y:S02]  /*18b0*/  SEL R19, R8.reuse, R19, !P1 ;  /* 0x0000001308137207 */ /* 0x040fe40004800000 */
[C---:B------:R-:W-:Y:S02]  /*18c0*/  SEL R18, R8.reuse, R18, !P1 ;  /* 0x0000001208127207 */ /* 0x040fe40004800000 */
[C---:B------:R-:W-:Y:S02]  /*18d0*/  SEL R17, R8.reuse, R17, !P1 ;  /* 0x0000001108117207 */ /* 0x040fe40004800000 */
        /* <DEDUP_REMOVED lines=8> */
[----:B------:R-:W-:Y:S01]  /*1960*/  SEL R8, R8, R7, !P1 ;  /* 0x0000000708087207 */ /* 0x000fe20004800000 */
[----:B------:R-:W-:Y:S01]  /*1970*/  IMAD R22, R22, c[0x0][0x190], RZ ;  /* 0x0000640016167a24 */ /* 0x000fe200078e02ff */
[----:B------:R-:W-:Y:S01]  /*1980*/  LEA.HI.X.SX32 R7, R24, c[0x0][0x16c], 0x1, P6 ;  /* 0x00005b0018077a11 */ /* 0x000fe200030f0eff */
[----:B------:R-:W-:Y:S01]  /*1990*/  IMAD R21, R21, c[0x0][0x190], RZ ;  /* 0x0000640015157a24 */ /* 0x000fe200078e02ff */
[-C--:B------:R-:W-:Y:S01]  /*19a0*/  LEA R24, P5, R23, R13.reuse, 0x1 ;  /* 0x0000000d17187211 */ /* 0x080fe200078a08ff */
[----:B------:R-:W-:Y:S01]  /*19b0*/  IMAD R20, R20, c[0x0][0x190], RZ ;  /* 0x0000640014147a24 */ /* 0x000fe200078e02ff */
[----:B------:R-:W-:Y:S01]  /*19c0*/  LEA R29, P2, R22, R13, 0x1 ;  /* 0x0000000d161d7211 */ /* 0x000fe200078408ff */
[----:B------:R-:W-:Y:S02]  /*19d0*/  IMAD R19, R19, c[0x0][0x190], RZ ;  /* 0x0000640013137a24 */ /* 0x000fe400078e02ff */
[----:B------:R0:W-:Y:S01]  /*19e0*/  STL [R1+0x8d4], R24 ;  /* 0x0008d41801007387 */ /* 0x0001e20000100800 */
[----:B------:R-:W-:-:S03]  /*19f0*/  IMAD R18, R18, c[0x0][0x190], RZ ;  /* 0x0000640012127a24 */ /* 0x000fc600078e02ff */
[----:B------:R1:W-:Y:S01]  /*1a00*/  STL [R1+0x8dc], R29 ;  /* 0x0008dc1d01007387 */ /* 0x0003e20000100800 */
[-C--:B0-----:R-:W-:Y:S01]  /*1a10*/  LEA R24, P0, R21, R13.reuse, 0x1 ;  /* 0x0000000d15187211 */ /* 0x081fe200078008ff */
[----:B------:R-:W-:Y:S01]  /*1a20*/  IMAD R17, R17, c[0x0][0x190], RZ ;  /* 0x0000640011117a24 */ /* 0x000fe200078e02ff */
[----:B-1----:R-:W-:-:S03]  /*1a30*/  LEA R29, P1, R20, R13, 0x1 ;  /* 0x0000000d141d7211 */ /* 0x002fc600078208ff */
[----:B------:R0:W-:Y:S01]  /*1a40*/  STL [R1+0x18b8], R24 ;  /* 0x0018b81801007387 */ /* 0x0001e20000100800 */
[----:B------:R-:W-:-:S03]  /*1a50*/  IMAD R16, R16, c[0x0][0x190], RZ ;  /* 0x0000640010107a24 */ /* 0x000fc600078e02ff */
[----:B------:R1:W-:Y:S01]  /*1a60*/  STL [R1+0x18c8], R29 ;  /* 0x0018c81d01007387 */ /* 0x0003e20000100800 */
[-C--:B0-----:R-:W-:Y:S02]  /*1a70*/  LEA R24, P4, R19, R13.reuse, 0x1 ;  /* 0x0000000d13187211 */ /* 0x081fe400078808ff */
[----:B-1----:R-:W-:-:S03]  /*1a80*/  LEA R29, P3, R18, R13, 0x1 ;  /* 0x0000000d121d7211 */ /* 0x002fc600078608ff */
[----:B------:R0:W-:Y:S01]  /*1a90*/  STL [R1+0x18d0], R24 ;  /* 0x0018d01801007387 */ /* 0x0001e20000100800 */
[----:B------:R-:W-:-:S03]  /*1aa0*/  IMAD R15, R15, c[0x0][0x190], RZ ;  /* 0x000064000f0f7a24 */ /* 0x000fc600078e02ff */
[----:B------:R1:W-:Y:S01]  /*1ab0*/  STL [R1+0x1928], R29 ;  /* 0x0019281d01007387 */ /* 0x0003e20000100800 */
[----:B0-----:R-:W-:Y:S01]  /*1ac0*/  LEA R24, P6, R17, R13, 0x1 ;  /* 0x0000000d11187211 */ /* 0x001fe200078c08ff */
[----:B------:R-:W-:Y:S01]  /*1ad0*/  IMAD R14, R14, c[0x0][0x190], RZ ;  /* 0x000064000e0e7a24 */ /* 0x000fe200078e02ff */
[----:B-1----:R-:W-:-:S03]  /*1ae0*/  LEA.HI.X.SX32 R29, R23, R7, 0x1, P5 ;  /* 0x00000007171d7211 */ /* 0x002fc600028f0eff */
[----:B------:R0:W-:Y:S01]  /*1af0*/  STL [R1+0x192c], R24 ;  /* 0x00192c1801007387 */ /* 0x0001e20000100800 */
[----:B------:R-:W-:Y:S02]  /*1b00*/  LEA.HI.X.SX32 R23, R22, R7, 0x1, P2 ;  /* 0x0000000716177211 */ /* 0x000fe400010f0eff */
[----:B------:R-:W-:Y:S01]  /*1b10*/  LEA R22, P2, R15, R13, 0x1 ;  /* 0x0000000d0f167211 */ /* 0x000fe200078408ff */
[----:B------:R-:W-:Y:S01]  /*1b20*/  IMAD R12, R12, c[0x0][0x190], RZ ;  /* 0x000064000c0c7a24 */ /* 0x000fe200078e02ff */
[----:B------:R-:W-:Y:S01]  /*1b30*/  LEA.HI.X.SX32 R21, R21, R7, 0x1, P0 ;  /* 0x0000000715157211 */ /* 0x000fe200000f0eff */
[----:B------:R-:W-:Y:S01]  /*1b40*/  STL [R1+0x8d0], R29 ;  /* 0x0008d01d01007387 */ /* 0x000fe20000100800 */
[----:B0-----:R-:W-:Y:S01]  /*1b50*/  LEA R24, P5, R16, R13, 0x1 ;  /* 0x0000000d10187211 */ /* 0x001fe200078a08ff */
[----:B------:R-:W-:-:S04]  /*1b60*/  IMAD R11, R11, c[0x0][0x190], RZ ;  /* 0x000064000b0b7a24 */ /* 0x000fc800078e02ff */
[----:B------:R-:W-:Y:S04]  /*1b70*/  STL [R1+0x1924], R24 ;  /* 0x0019241801007387 */ /* 0x000fe80000100800 */
[----:B------:R0:W-:Y:S04]  /*1b80*/  STL [R1+0x8d8], R23 ;  /* 0x0008d81701007387 */ /* 0x0001e80000100800 */
[----:B------:R1:W-:Y:S01]  /*1b90*/  STL [R1+0x1920], R22 ;  /* 0x0019201601007387 */ /* 0x0003e20000100800 */
[----:B------:R-:W-:-:S03]  /*1ba0*/  IMAD R9, R9, c[0x0][0x190], RZ ;  /* 0x0000640009097a24 */ /* 0x000fc600078e02ff */
[----:B------:R2:W-:Y:S01]  /*1bb0*/  STL [R1+0x8e0], R21 ;  /* 0x0008e01501007387 */ /* 0x0005e20000100800 */
[----:B0-----:R-:W-:Y:S02]  /*1bc0*/  LEA R23, P0, R14, R13, 0x1 ;  /* 0x0000000d0e177211 */ /* 0x001fe400078008ff */
[-C--:B-1----:R-:W-:Y:S02]  /*1bd0*/  LEA.HI.X.SX32 R22, R20, R7.reuse, 0x1, P1 ;  /* 0x0000000714167211 */ /* 0x082fe400008f0eff */
[----:B------:R-:W-:Y:S02]  /*1be0*/  LEA.HI.X.SX32 R20, R19, R7, 0x1, P4 ;  /* 0x0000000713147211 */ /* 0x000fe400020f0eff */
[-C--:B--2---:R-:W-:Y:S01]  /*1bf0*/  LEA R21, P1, R12, R13.reuse, 0x1 ;  /* 0x0000000d0c157211 */ /* 0x084fe200078208ff */
[----:B------:R-:W-:Y:S01]  /*1c00*/  STL [R1+0x191c], R23 ;  /* 0x00191c1701007387 */ /* 0x000fe20000100800 */
[----:B------:R-:W-:Y:S01]  /*1c10*/  LEA R19, P4, R11, R13, 0x1 ;  /* 0x0000000d0b137211 */ /* 0x000fe200078808ff */
[----:B------:R-:W-:Y:S01]  /*1c20*/  IMAD R5, R5, c[0x0][0x190], RZ ;  /* 0x0000640005057a24 */ /* 0x000fe200078e02ff */
[----:B------:R-:W-:Y:S01]  /*1c30*/  LEA.HI.X.SX32 R18, R18, R7, 0x1, P3 ;  /* 0x0000000712127211 */ /* 0x000fe200018f0eff */
[----:B------:R-:W-:Y:S04]  /*1c40*/  STL [R1+0x18bc], R22 ;  /* 0x0018bc1601007387 */ /* 0x000fe80000100800 */
[----:B------:R-:W-:Y:S04]  /*1c50*/  STL [R1+0x1918], R21 ;  /* 0x0019181501007387 */ /* 0x000fe80000100800 */
[----:B------:R0:W-:Y:S01]  /*1c60*/  STL [R1+0x18cc], R20 ;  /* 0x0018cc1401007387 */ /* 0x0001e20000100800 */
[----:B------:R-:W-:-:S03]  /*1c70*/  IMAD R10, R10, c[0x0][0x184], RZ ;  /* 0x000061000a0a7a24 */ /* 0x000fc600078e02ff */
[----:B------:R1:W-:Y:S01]  /*1c80*/  STL [R1+0x1914], R19 ;  /* 0x0019141301007387 */ /* 0x0003e20000100800 */
[----:B------:R-:W-:-:S03]  /*1c90*/  IMAD R4, R4, c[0x0][0x190], RZ ;  /* 0x0000640004047a24 */ /* 0x000fc600078e02ff */
[----:B------:R2:W-:Y:S01]  /*1ca0*/  STL [R1+0x18d4], R18 ;  /* 0x0018d41201007387 */ /* 0x0005e20000100800 */
[----:B0-----:R-:W-:Y:S02]  /*1cb0*/  LEA R20, P3, R9, R13, 0x1 ;  /* 0x0000000d09147211 */ /* 0x001fe400078608ff */
[----:B-1----:R-:W-:-:S03]  /*1cc0*/  LEA.HI.X.SX32 R19, R17, R7, 0x1, P6 ;  /* 0x0000000711137211 */ /* 0x002fc600030f0eff */
[----:B------:R-:W-:Y:S01]  /*1cd0*/  STL [R1+0x1910], R20 ;  /* 0x0019101401007387 */ /* 0x000fe20000100800 */
[----:B--2---:R-:W-:Y:S01]  /*1ce0*/  LEA R18, P6, R5, R13, 0x1 ;  /* 0x0000000d05127211 */ /* 0x004fe200078c08ff */
[----:B------:R-:W-:Y:S02]  /*1cf0*/  IMAD R8, R8, c[0x0][0x190], RZ ;  /* 0x0000640008087a24 */ /* 0x000fe400078e02ff */
[----:B------:R-:W-:Y:S01]  /*1d00*/  STL [R1+0x18d8], R19 ;  /* 0x0018d81301007387 */ /* 0x000fe20000100800 */
[-C--:B------:R-:W-:Y:S02]  /*1d10*/  LEA.HI.X.SX32 R17, R16, R7.reuse, 0x1, P5 ;  /* 0x0000000710117211 */ /* 0x080fe400028f0eff */
[----:B------:R-:W-:Y:S01]  /*1d20*/  LEA.HI.X.SX32 R15, R15, R7, 0x1, P2 ;  /* 0x000000070f0f7211 */ /* 0x000fe200010f0eff */
[----:B------:R0:W-:Y:S01]  /*1d30*/  STL [R1+0x190c], R18 ;  /* 0x00190c1201007387 */ /* 0x0001e20000100800 */
[----:B------:R-:W-:Y:S02]  /*1d40*/  LEA R16, P5, R4, R13, 0x1 ;  /* 0x0000000d04107211 */ /* 0x000fe400078a08ff */
[----:B------:R-:W-:Y:S01]  /*1d50*/  LEA.HI.X.SX32 R14, R14, R7, 0x1, P0 ;  /* 0x000000070e0e7211 */ /* 0x000fe200000f0eff */
[----:B------:R-:W-:Y:S01]  /*1d60*/  STL [R1+0x1900], R17 ;  /* 0x0019001101007387 */ /* 0x000fe20000100800 */
[----:B------:R-:W-:-:S02]  /*1d70*/  LEA R13, P0, R8, R13, 0x1 ;  /* 0x0000000d080d7211 */ /* 0x000fc400078008ff */
[----:B0-----:R-:W-:Y:S01]  /*1d80*/  LEA R18, P2, R10, c[0x0][0x160], 0x1 ;  /* 0x000058000a127a11 */ /* 0x001fe200078408ff */
[----:B------:R0:W-:Y:S01]  /*1d90*/  STL [R1+0x1908], R16 ;  /* 0x0019081001007387 */ /* 0x0001e20000100800 */
[-C--:B------:R-:W-:Y:S02]  /*1da0*/  LEA.HI.X.SX32 R12, R12, R7.reuse, 0x1, P1 ;  /* 0x000000070c0c7211 */ /* 0x080fe400008f0eff */
[----:B------:R-:W-:Y:S01]  /*1db0*/  LEA.HI.X.SX32 R19, R10, c[0x0][0x164], 0x1, P2 ;  /* 0x000059000a137a11 */ /* 0x000fe200010f0eff */
[----:B------:R-:W-:Y:S01]  /*1dc0*/  STL [R1+0x1904], R15 ;  /* 0x0019040f01007387 */ /* 0x000fe20000100800 */
[-C--:B------:R-:W-:Y:S01]  /*1dd0*/  LEA.HI.X.SX32 R10, R11, R7.reuse, 0x1, P4 ;  /* 0x000000070b0a7211 */ /* 0x080fe200020f0eff */
[----:B------:R-:W-:Y:S01]  /*1de0*/  IMAD R6, R6, c[0x0][0x184], RZ ;  /* 0x0000610006067a24 */ /* 0x000fe200078e02ff */
[-C--:B------:R-:W-:Y:S01]  /*1df0*/  LEA.HI.X.SX32 R9, R9, R7.reuse, 0x1, P3 ;  /* 0x0000000709097211 */ /* 0x080fe200018f0eff */
[----:B------:R1:W-:Y:S01]  /*1e00*/  STL [R1+0x18dc], R14 ;  /* 0x0018dc0e01007387 */ /* 0x0003e20000100800 */
[----:B------:R-:W-:Y:S01]  /*1e10*/  IMAD.MOV.U32 R26, RZ, RZ, c[0x0][0x188] ;  /* 0x00006200ff1a7624 */ /* 0x000fe200078e00ff */
[----:B------:R-:W-:Y:S01]  /*1e20*/  LEA.HI.X.SX32 R5, R5, R7, 0x1, P6 ;  /* 0x0000000705057211 */ /* 0x000fe200030f0eff */
[----:B------:R-:W-:Y:S01]  /*1e30*/  IMAD R2, R2, c[0x0][0x184], RZ ;  /* 0x0000610002027a24 */ /* 0x000fe200078e02ff */
[----:B------:R-:W-:Y:S01]  /*1e40*/  STL [R1+0x18fc], R13 ;  /* 0x0018fc0d01007387 */ /* 0x000fe20000100800 */
[----:B------:R-:W-:-:S03]  /*1e50*/  IMAD R0, R0, c[0x0][0x184], RZ ;  /* 0x0000610000007a24 */ /* 0x000fc600078e02ff */
[----:B------:R-:W-:Y:S01]  /*1e60*/  STL [R1+0x18f8], R12 ;  /* 0x0018f80c01007387 */ /* 0x000fe20000100800 */
[----:B------:R-:W-:Y:S01]  /*1e70*/  IMAD R25, R26, 0x7f, RZ ;  /* 0x0000007f1a197824 */ /* 0x000fe200078e02ff */
[----:B0-----:R-:W-:Y:S02]  /*1e80*/  LEA R16, P1, R6, c[0x0][0x160], 0x1 ;  /* 0x0000580006107a11 */ /* 0x001fe400078208ff */
[----:B------:R-:W-:Y:S01]  /*1e90*/  STL [R1+0x18e0], R10 ;  /* 0x0018e00a01007387 */ /* 0x000fe20000100800 */
[----:B-1----:R-:W-:-:S03]  /*1ea0*/  LEA R14, P2, R2, c[0x0][0x160], 0x1 ;  /* 0x00005800020e7a11 */ /* 0x002fc600078408ff */
[----:B------:R-:W-:Y:S04]  /*1eb0*/  STL.64 [R1+0x1f0], R18 ;  /* 0x0001f01201007387 */ /* 0x000fe80000100a00 */
[----:B------:R0:W-:Y:S01]  /*1ec0*/  STL [R1+0x18e8], R9 ;  /* 0x0018e80901007387 */ /* 0x0001e20000100800 */
[----:B------:R-:W-:-:S03]  /*1ed0*/  LEA.HI.X.SX32 R17, R6, c[0x0][0x164], 0x1, P1 ;  /* 0x0000590006117a11 */ /* 0x000fc600008f0eff */
[----:B------:R1:W-:Y:S01]  /*1ee0*/  STL [R1+0x18ec], R5 ;  /* 0x0018ec0501007387 */ /* 0x0003e20000100800 */
[----:B------:R-:W-:Y:S02]  /*1ef0*/  LEA.HI.X.SX32 R15, R2, c[0x0][0x164], 0x1, P2 ;  /* 0x00005900020f7a11 */ /* 0x000fe400010f0eff */
[-C--:B0-----:R-:W-:Y:S02]  /*1f00*/  LEA.HI.X.SX32 R9, R4, R7.reuse, 0x1, P5 ;  /* 0x0000000704097211 */ /* 0x081fe400028f0eff */
[----:B------:R-:W-:Y:S02]  /*1f10*/  LEA.HI.X.SX32 R7, R8, R7, 0x1, P0 ;  /* 0x0000000708077211 */ /* 0x000fe400000f0eff */
[C---:B------:R-:W-:Y:S01]  /*1f20*/  LEA R12, P0, R0.reuse, c[0x0][0x160], 0x1 ;  /* 0x00005800000c7a11 */ /* 0x040fe200078008ff */
[----:B-1----:R-:W-:Y:S01]  /*1f30*/  IMAD.WIDE R4, R25, 0x2, R18 ;  /* 0x0000000219047825 */ /* 0x002fe200078e0212 */
[----:B------:R0:W-:Y:S02]  /*1f40*/  STL [R1+0x18f4], R9 ;  /* 0x0018f40901007387 */ /* 0x0001e40000100800 */
[----:B------:R-:W-:-:S02]  /*1f50*/  LEA.HI.X.SX32 R13, R0, c[0x0][0x164], 0x1, P0 ;  /* 0x00005900000d7a11 */ /* 0x000fc400000f0eff */
[----:B------:R1:W-:Y:S04]  /*1f60*/  STL [R1+0x18f0], R7 ;  /* 0x0018f00701007387 */ /* 0x0003e80000100800 */
[----:B------:R-:W-:Y:S01]  /*1f70*/  STL [R1+0x18e4], R4 ;  /* 0x0018e40401007387 */ /* 0x000fe20000100800 */
[----:B0-----:R-:W-:-:S03]  /*1f80*/  IMAD.WIDE R8, R25, 0x2, R14 ;  /* 0x0000000219087825 */ /* 0x001fc600078e020e */
[----:B------:R0:W-:Y:S01]  /*1f90*/  STL [R1+0x18c0], R5 ;  /* 0x0018c00501007387 */ /* 0x0001e20000100800 */
[----:B-1----:R-:W-:-:S03]  /*1fa0*/  IMAD.WIDE R6, R25, 0x2, R16 ;  /* 0x0000000219067825 */ /* 0x002fc600078e0210 */
[----:B------:R-:W-:Y:S01]  /*1fb0*/  STL.64 [R1+0x1f8], R16 ;  /* 0x0001f81001007387 */ /* 0x000fe20000100a00 */
[----:B------:R-:W-:-:S03]  /*1fc0*/  IMAD R0, R26, 0x7e, RZ ;  /* 0x0000007e1a007824 */ /* 0x000fc600078e02ff */
[----:B------:R-:W-:Y:S01]  /*1fd0*/  STL.64 [R1+0x208], R12 ;  /* 0x0002080c01007387 */ /* 0x000fe20000100a00 */
[----:B0-----:R-:W-:-:S03]  /*1fe0*/  IMAD.WIDE R4, R25, 0x2, R12 ;  /* 0x0000000219047825 */ /* 0x001fc600078e020c */
[----:B------:R-:W-:Y:S04]  /*1ff0*/  STL.64 [R1+0x200], R14 ;  /* 0x0002000e01007387 */ /* 0x000fe80000100a00 */
[----:B------:R-:W-:Y:S04]  /*2000*/  STL [R1+0x18c4], R6 ;  /* 0x0018c40601007387 */ /* 0x000fe80000100800 */
[----:B------:R0:W-:Y:S04]  /*2010*/  STL [R1+0x18b0], R7 ;  /* 0x0018b00701007387 */ /* 0x0001e80000100800 */
[----:B------:R-:W-:Y:S04]  /*2020*/  STL [R1+0x18b4], R8 ;  /* 0x0018b40801007387 */ /* 0x000fe80000100800 */
[----:B------:R1:W-:Y:S01]  /*2030*/  STL [R1+0x1898], R9 ;  /* 0x0018980901007387 */ /* 0x0003e20000100800 */
[----:B0-----:R-:W-:-:S03]  /*2040*/  IMAD.WIDE R6, R0, 0x2, R18 ;  /* 0x0000000200067825 */ /* 0x001fc600078e0212 */
[----:B------:R-:W-:Y:S04]  /*2050*/  STL [R1+0x18ac], R4 ;  /* 0x0018ac0401007387 */ /* 0x000fe80000100800 */
[----:B------:R0:W-:Y:S01]  /*2060*/  STL [R1+0x18a4], R5 ;  /* 0x0018a40501007387 */ /* 0x0001e20000100800 */
[----:B-1----:R-:W-:-:S03]  /*2070*/  IMAD.WIDE R8, R0, 0x2, R14 ;  /* 0x0000000200087825 */ /* 0x002fc600078e020e */
[----:B------:R-:W-:Y:S01]  /*2080*/  STL [R1+0x18a8], R6 ;  /* 0x0018a80601007387 */ /* 0x000fe20000100800 */
[----:B------:R-:W-:Y:S02]  /*2090*/  IMAD R2, R26, 0x7d, RZ ;  /* 0x0000007d1a027824 */ /* 0x000fe400078e02ff */
[C---:B0-----:R-:W-:Y:S01]  /*20a0*/  IMAD.WIDE R4, R0.reuse, 0x2, R16 ;  /* 0x0000000200047825 */ /* 0x041fe200078e0210 */
[----:B------:R0:W-:Y:S04]  /*20b0*/  STL [R1+0x189c], R7 ;  /* 0x00189c0701007387 */ /* 0x0001e80000100800 */
[----:B------:R-:W-:Y:S04]  /*20c0*/  STL [R1+0x18a0], R4 ;  /* 0x0018a00401007387 */ /* 0x000fe80000100800 */
[----:B------:R1:W-:Y:S01]  /*20d0*/  STL [R1+0x1890], R5 ;  /* 0x0018900501007387 */ /* 0x0003e20000100800 */
[----:B0-----:R-:W-:-:S03]  /*20e0*/  IMAD.WIDE R6, R0, 0x2, R12 ;  /* 0x0000000200067825 */ /* 0x001fc600078e020c */
[----:B------:R-:W-:Y:S04]  /*20f0*/  STL [R1+0x1894], R8 ;  /* 0x0018940801007387 */ /* 0x000fe80000100800 */
[----:B------:R0:W-:Y:S01]  /*2100*/  STL [R1+0x1878], R9 ;  /* 0x0018780901007387 */ /* 0x0001e20000100800 */
[----:B-1----:R-:W-:-:S03]  /*2110*/  IMAD.WIDE R4, R2, 0x2, R18 ;  /* 0x0000000202047825 */ /* 0x002fc600078e0212 */
[----:B------:R-:W-:Y:S04]  /*2120*/  STL [R1+0x188c], R6 ;  /* 0x00188c0601007387 */ /* 0x000fe80000100800 */
[----:B------:R1:W-:Y:S01]  /*2130*/  STL [R1+0x1884], R7 ;  /* 0x0018840701007387 */ /* 0x0003e20000100800 */
[----:B0-----:R-:W-:-:S03]  /*2140*/  IMAD.WIDE R8, R2, 0x2, R14 ;  /* 0x0000000202087825 */ /* 0x001fc600078e020e */
[----:B------:R-:W-:Y:S01]  /*2150*/  STL [R1+0x1888], R4 ;  /* 0x0018880401007387 */ /* 0x000fe20000100800 */
[----:B------:R-:W-:Y:S02]  /*2160*/  IMAD R0, R26, 0x7c, RZ ;  /* 0x0000007c1a007824 */ /* 0x000fe400078e02ff */
[C---:B-1----:R-:W-:Y:S01]  /*2170*/  IMAD.WIDE R6, R2.reuse, 0x2, R16 ;  /* 0x0000000202067825 */ /* 0x042fe200078e0210 */
        /* <DEDUP_REMOVED lines=232> */
[----:B-1----:R-:W-:-:S03]  /*3000*/  IMAD.WIDE R6, R2, 0x2, R16 ;  /* 0x0000000202067825 */ /* 0x002fc600078e0210 */
[----:B------:R0:W-:Y:S01]  /*3010*/  STL [R1+0x163c], R5 ;  /* 0x00163c0501007387 */ /* 0x0001e20000100800 */
[----:B------:R-:W-:-:S03]  /*3020*/  IMAD R0, R26, 0x6a, RZ ;  /* 0x0000006a1a007824 */ /* 0x000fc600078e02ff */
        /* <DEDUP_REMOVED lines=8> */
[----:B------:R-:W-:Y:S02]  /*30b0*/  IMAD R2, R26, 0x69, RZ ;  /* 0x000000691a027824 */ /* 0x000fe400078e02ff */
[C---:B0-----:R-:W-:Y:S01]  /*30c0*/  IMAD.WIDE R8, R0.reuse, 0x2, R14 ;  /* 0x0000000200087825 */ /* 0x041fe200078e020e */
[----:B------:R-:W-:Y:S03]  /*30d0*/  STL [R1+0x1628], R6 ;  /* 0x0016280601007387 */ /* 0x000fe60000100800 */
        /* <DEDUP_REMOVED lines=12> */
[----:B------:R-:W-:-:S03]  /*31a0*/  IMAD R0, R26, 0x68, RZ ;  /* 0x000000681a007824 */ /* 0x000fc600078e02ff */
[----:B------:R0:W-:Y:S01]  /*31b0*/  STL [R1+0x15fc], R5 ;  /* 0x0015fc0501007387 */ /* 0x0001e20000100800 */
[----:B-1----:R-:W-:-:S03]  /*31c0*/  IMAD.WIDE R6, R2, 0x2, R14 ;  /* 0x0000000202067825 */ /* 0x002fc600078e020e */
        /* <DEDUP_REMOVED lines=11> */
[----:B-1----:R-:W-:Y:S01]  /*3280*/  IMAD.WIDE R4, R0, 0x2, R16 ;  /* 0x0000000200047825 */ /* 0x002fe200078e0210 */
[----:B------:R0:W-:Y:S03]  /*3290*/  STL [R1+0x8f0], R9 ;  /* 0x0008f00901007387 */ /* 0x0001e60000100800 */
[----:B------:R-:W-:Y:S01]  /*32a0*/  IMAD.WIDE R10, R2, 0x2, R18 ;  /* 0x00000002020a7825 */ /* 0x000fe200078e0212 */
        /* <DEDUP_REMOVED lines=498> */
[----:B------:R-:W-:-:S03]  /*51d0*/  IMAD.SHL.U32 R0, R26, 0x40, RZ ;  /* 0x000000401a007824 */ /* 0x000fc600078e00ff */
        /* <DEDUP_REMOVED lines=810> */
[----:B------:R0:W-:Y:S04]  /*8480*/  STL [R1+0x1594], R10 ;  /* 0x0015940a01007387 */ /* 0x0001e80000100800 */
[----:B------:R-:W-:Y:S01]  /*8490*/  STL [R1+0x1590], R11 ;  /* 0x0015900b01007387 */ /* 0x000fe20000100800 */
[----:B-1----:R-:W-:-:S03]  /*84a0*/  IMAD.WIDE R8, R2, 0x2, R12 ;  /* 0x0000000202087825 */ /* 0x002fc600078e020c */
[----:B------:R-:W-:Y:S01]  /*84b0*/  STL [R1+0x159c], R4 ;  /* 0x00159c0401007387 */ /* 0x000fe20000100800 */
[----:B0-----:R-:W-:-:S03]  /*84c0*/  IMAD.SHL.U32 R10, R26, 0x2, RZ ;  /* 0x000000021a0a7824 */ /* 0x001fc600078e00ff */
        /* <DEDUP_REMOVED lines=11> */
[----:B------:R-:W-:-:S03]  /*8580*/  IMAD.WIDE R10, R10, 0x2, R12 ;  /* 0x000000020a0a7825 */ /* 0x000fc600078e020c */
[----:B------:R0:W-:Y:S01]  /*8590*/  STL [R1+0x15b8], R7 ;  /* 0x0015b80701007387 */ /* 0x0001e20000100800 */
[----:B-1----:R-:W-:-:S03]  /*85a0*/  IMAD.WIDE R4, R26, 0x2, R18 ;  /* 0x000000021a047825 */ /* 0x002fc600078e0212 */
[----:B------:R-:W-:Y:S04]  /*85b0*/  STL [R1+0x15c4], R8 ;  /* 0x0015c40801007387 */ /* 0x000fe80000100800 */
[----:B------:R1:W-:Y:S01]  /*85c0*/  STL [R1+0x15c0], R9 ;  /* 0x0015c00901007387 */ /* 0x0003e20000100800 */
[----:B0-----:R-:W-:-:S03]  /*85d0*/  IMAD.WIDE R6, R26, 0x2, R16 ;  /* 0x000000021a067825 */ /* 0x001fc600078e0210 */
[----:B------:R-:W-:Y:S04]  /*85e0*/  STL [R1+0x15cc], R10 ;  /* 0x0015cc0a01007387 */ /* 0x000fe80000100800 */
[----:B------:R-:W-:Y:S01]  /*85f0*/  STL [R1+0x15c8], R11 ;  /* 0x0015c80b01007387 */ /* 0x000fe20000100800 */
[----:B-1----:R-:W-:-:S03]  /*8600*/  IMAD.WIDE R8, R26, 0x2, R14 ;  /* 0x000000021a087825 */ /* 0x002fc600078e020e */
[----:B------:R-:W-:Y:S04]  /*8610*/  STL [R1+0x15d4], R4 ;  /* 0x0015d40401007387 */ /* 0x000fe80000100800 */
[----:B------:R0:W-:Y:S04]  /*8620*/  STL [R1+0x15d0], R5 ;  /* 0x0015d00501007387 */ /* 0x0001e80000100800 */
[----:B------:R-:W-:Y:S04]  /*8630*/  STL [R1+0x15dc], R6 ;  /* 0x0015dc0601007387 */ /* 0x000fe80000100800 */
[----:B------:R-:W-:Y:S01]  /*8640*/  STL [R1+0x15d8], R7 ;  /* 0x0015d80701007387 */ /* 0x000fe20000100800 */
[----:B0-----:R-:W-:-:S03]  /*8650*/  IMAD.WIDE R4, R26, 0x2, R12 ;  /* 0x000000021a047825 */ /* 0x001fc600078e020c */
[----:B------:R-:W-:Y:S04]  /*8660*/  STL [R1+0x15e4], R8 ;  /* 0x0015e40801007387 */ /* 0x000fe80000100800 */
[----:B------:R-:W-:Y:S04]  /*8670*/  STL [R1+0x15e0], R9 ;  /* 0x0015e00901007387 */ /* 0x000fe80000100800 */
[----:B------:R-:W-:Y:S04]  /*8680*/  STL [R1+0x15ec], R4 ;  /* 0x0015ec0401007387 */ /* 0x000fe80000100800 */
[----:B------:R0:W-:Y:S04]  /*8690*/  STL [R1+0x15e8], R5 ;  /* 0x0015e80501007387 */ /* 0x0001e80000100800 */
[----:B------:R1:W-:Y:S04]  /*86a0*/  STL [R1+0x8cc], RZ ;  /* 0x0008ccff01007387 */ /* 0x0003e80000100800 */
        /* <DEDUP_REMOVED lines=63> */
[----:B------:R1:W-:Y:S01]  /*8aa0*/  STL [R1+0x11c], RZ ;  /* 0x00011cff01007387 */ /* 0x0003e20000100800 */
[----:B------:R-:W-:Y:S01]  /*8ab0*/  IMAD.SHL.U32 R26, R26, 0x80, RZ ;  /* 0x000000801a1a7824 */ /* 0x000fe200078e00ff */
[----:B------:R-:W-:Y:S01]  /*8ac0*/  ULDC UR4, c[0x0][0x18c] ;  /* 0x0000630000047ab9 */ /* 0x000fe20000000800 */
[----:B------:R-:W-:Y:S01]  /*8ad0*/  IMAD.SHL.U32 R2, R28, 0x2, RZ ;  /* 0x000000021c027824 */ /* 0x000fe200078e00ff */
[----:B------:R-:W-:-:S02]  /*8ae0*/  USHF.R.S32.HI UR5, URZ, 0x1f, UR6 ;  /* 0x0000001f3f057899 */ /* 0x000fc40008011406 */
[----:B------:R-:W-:Y:S01]  /*8af0*/  USHF.L.U32 UR4, UR4, 0x7, URZ ;  /* 0x0000000704047899 */ /* 0x000fe2000800063f */
[----:B------:R-:W-:Y:S01]  /*8b00*/  SHF.R.S32.HI R0, RZ, 0x1f, R26 ;  /* 0x0000001fff007819 */ /* 0x000fe2000001141a */
[----:B------:R-:W-:Y:S01]  /*8b10*/  ULEA.HI UR5, UR5, UR6, URZ, 0x7 ;  /* 0x0000000605057291 */ /* 0x000fe2000f8f383f */
[C---:B0-----:R-:W-:Y:S01]  /*8b20*/  LOP3.LUT R5, R2.reuse, 0x10, RZ, 0x3c, !PT ;  /* 0x0000001002057812 */ /* 0x041fe200078e3cff */
[----:B------:R-:W-:Y:S01]  /*8b30*/  USHF.R.S32.HI UR6, URZ, 0x1f, UR4 ;  /* 0x0000001f3f067899 */ /* 0x000fe20008011404 */
[----:B------:R-:W-:Y:S01]  /*8b40*/  LOP3.LUT R4, R2, 0x20, RZ, 0x3c, !PT ;  /* 0x0000002002047812 */ /* 0x000fe200078e3cff */
[----:B------:R-:W-:Y:S01]  /*8b50*/  IMAD.SHL.U32 R28, R26, 0x2, RZ ;  /* 0x000000021a1c7824 */ /* 0x000fe200078e00ff */
[C---:B------:R-:W-:Y:S02]  /*8b60*/  LOP3.LUT R6, R2.reuse, 0x30, RZ, 0x3c, !PT ;  /* 0x0000003002067812 */ /* 0x040fe400078e3cff */
[C---:B------:R-:W-:Y:S02]  /*8b70*/  LOP3.LUT R5, R2.reuse, 0x40, RZ, 0x3c, !PT ;  /* 0x0000004002057812 */ /* 0x040fe400078e3cff */
[----:B------:R-:W-:-:S02]  /*8b80*/  LOP3.LUT R4, R2, 0x50, RZ, 0x3c, !PT ;  /* 0x0000005002047812 */ /* 0x000fc400078e3cff */
[----:B------:R-:W-:Y:S02]  /*8b90*/  SHF.L.U64.HI R0, R26, 0x1, R0 ;  /* 0x000000011a007819 */ /* 0x000fe40000010200 */
[C---:B------:R-:W-:Y:S02]  /*8ba0*/  LOP3.LUT R6, R2.reuse, 0x60, RZ, 0x3c, !PT ;  /* 0x0000006002067812 */ /* 0x040fe400078e3cff */
[----:B------:R-:W-:Y:S02]  /*8bb0*/  LOP3.LUT R5, R2, 0x70, RZ, 0x3c, !PT ;  /* 0x0000007002057812 */ /* 0x000fe400078e3cff */
[----:B------:R-:W-:Y:S01]  /*8bc0*/  LOP3.LUT R4, R27, 0x40, RZ, 0x3c, !PT ;  /* 0x000000401b047812 */ /* 0x000fe200078e3cff */
[----:B------:R-:W-:Y:S02]  /*8bd0*/  USHF.L.U32 UR10, UR4, 0x1, URZ ;  /* 0x00000001040a7899 */ /* 0x000fe4000800063f */
[----:B------:R-:W-:Y:S02]  /*8be0*/  USHF.R.S32.HI UR5, URZ, 0x7, UR5 ;  /* 0x000000073f057899 */ /* 0x000fe40008011405 */
[----:B-1----:R-:W-:-:S02]  /*8bf0*/  USHF.L.U64.HI UR6, UR4, 0x1, UR6 ;  /* 0x0000000104067899 */ /* 0x002fc40008010206 */
.L_x_2:
[----:B0-----:R-:W2:Y:S04]  /*8c00*/  LDL.64 R4, [R1+0x208] ;  /* 0x0002080001047983 */ /* 0x001ea80000100a00 */
[----:B--2---:R0:W-:Y:S04]  /*8c10*/  STL [R1+0x2cb4], R5 ;  /* 0x002cb40501007387 */ /* 0x0041e80000100800 */
[----:B0-----:R-:W2:Y:S01]  /*8c20*/  LDL R5, [R1+0x8cc] ;  /* 0x0008cc0001057983 */ /* 0x001ea20000100800 */
[----:B------:R-:W-:-:S03]  /*8c30*/  IMAD.MOV.U32 R13, RZ, RZ, c[0x0][0x180] ;  /* 0x00006000ff0d7624 */ /* 0x000fc600078e00ff */
[----:B------:R-:W-:Y:S04]  /*8c40*/  STL [R1+0x25a4], R28 ;  /* 0x0025a41c01007387 */ /* 0x000fe80000100800 */
        /* <DEDUP_REMOVED lines=73> */
[----:B------:R-:W-:Y:S01]  /*90e0*/  STL [R1+0x2764], R28 ;  /* 0x0027641c01007387 */ /* 0x000fe20000100800 */
[----:B--2---:R-:W-:-:S03]  /*90f0*/  IMAD R13, R5, -0x80, R13 ;  /* 0xffffff80050d7824 */ /* 0x004fc600078e020d */
        /* <DEDUP_REMOVED lines=377> */
[----:B------:R0:W-:Y:S04]  /*a890*/  STL [R1+0x2cb0], R15 ;  /* 0x002cb00f01007387 */ /* 0x0001e80000100800 */
[----:B------:R-:W-:Y:S04]  /*a8a0*/  STL [R1+0x259c], R14 ;  /* 0x00259c0e01007387 */ /* 0x000fe80000100800 */
[----:B------:R-:W-:Y:S04]  /*a8b0*/  STL [R1+0x2598], R2 ;  /* 0x0025980201007387 */ /* 0x000fe80000100800 */
[----:B-----5:R-:W-:Y:S04]  /*a8c0*/  STL [R1+0x2594], R29 ;  /* 0x0025941d01007387 */ /* 0x020fe80000100800 */
        /* <DEDUP_REMOVED lines=21> */
[----:B------:R-:W2:Y:S01]  /*aa20*/  LDL.LU R5, [R1+0x2cb4] ;  /* 0x002cb40001057983 */ /* 0x000ea20000300800 */
[----:B------:R-:W-:-:S02]  /*aa30*/  ISETP.GT.AND P0, PT, R13, RZ, PT ;  /* 0x000000ff0d00720c */ /* 0x000fc40003f04270 */
[----:B0-----:R-:W-:Y:S02]  /*aa40*/  PRMT R15, RZ, 0x7610, R15 ;  /* 0x00007610ff0f7816 */ /* 0x001fe4000000000f */
[----:B------:R-:W-:Y:S02]  /*aa50*/  PRMT R28, RZ, 0x7610, R28 ;  /* 0x00007610ff1c7816 */ /* 0x000fe4000000001c */
[----:B------:R-:W-:-:S07]  /*aa60*/  ISETP.GT.AND P1, PT, R13, 0x1, PT ;  /* 0x000000010d00780c */ /* 0x000fce0003f24270 */
[----:B--2---:R-:W2:Y:S04]  /*aa70*/  @P0 LDG.E.U16 R15, [R4.64] ;  /* 0x00000008040f0981 */ /* 0x004ea8000c1e1500 */
[----:B--2---:R0:W-:Y:S04]  /*aa80*/  STL [R1+0x8c8], R15 ;  /* 0x0008c80f01007387 */ /* 0x0041e80000100800 */
[----:B0-----:R-:W2:Y:S04]  /*aa90*/  LDL.LU R15, [R1+0x2cb0] ;  /* 0x002cb000010f7983 */ /* 0x001ea80000300800 */
[----:B------:R-:W3:Y:S01]  /*aaa0*/  LDL.64 R4, [R1+0x200] ;  /* 0x0002000001047983 */ /* 0x000ee20000100a00 */
[----:B--2---:R-:W-:-:S03]  /*aab0*/  PRMT R15, RZ, 0x7610, R15 ;  /* 0x00007610ff0f7816 */ /* 0x004fc6000000000f */
[----:B---3--:R-:W2:Y:S04]  /*aac0*/  @P0 LDG.E.U16 R28, [R4.64] ;  /* 0x00000008041c0981 */ /* 0x008ea8000c1e1500 */
        /* <DEDUP_REMOVED lines=12> */
[----:B------:R-:W3:Y:S04]  /*ab90*/  LDL R4, [R1+0x15e8] ;  /* 0x0015e80001047983 */ /* 0x000ee80000100800 */
[----:B------:R-:W3:Y:S01]  /*aba0*/  LDL R5, [R1+0x15ec] ;  /* 0x0015ec0001057983 */ /* 0x000ee20000100800 */
[----:B------:R-:W-:-:S02]  /*abb0*/  ISETP.GT.AND P0, PT, R13, 0x2, PT ;  /* 0x000000020d00780c */ /* 0x000fc40003f04270 */
[----:B--2---:R-:W-:Y:S02]  /*abc0*/  PRMT R28, RZ, 0x7610, R28 ;  /* 0x00007610ff1c7816 */ /* 0x004fe4000000001c */
[----:B---3--:R-:W-:-:S04]  /*abd0*/  @P1 LOP3.LUT R5, R5, R4, RZ, 0x3c, !PT ;  /* 0x0000000405051212 */ /* 0x008fc800078e3cff */
[----:B------:R-:W-:-:S04]  /*abe0*/  @P1 LOP3.LUT R4, R5, R4, RZ, 0x3c, !PT ;  /* 0x0000000405041212 */ /* 0x000fc800078e3cff */
[----:B------:R-:W-:-:S05]  /*abf0*/  @P1 LOP3.LUT R5, R5, R4, RZ, 0x3c, !PT ;  /* 0x0000000405051212 */ /* 0x000fca00078e3cff */
[----:B------:R-:W2:Y:S04]  /*ac00*/  @P1 LDG.E.U16 R15, [R4.64] ;  /* 0x00000008040f1981 */ /* 0x000ea8000c1e1500 */
[----:B--2---:R0:W-:Y:S04]  /*ac10*/  STL [R1+0x8b8], R15 ;  /* 0x0008b80f01007387 */ /* 0x0041e80000100800 */
[----:B0-----:R-:W2:Y:S04]  /*ac20*/  LDL.LU R15, [R1+0x2ca0] ;  /* 0x002ca000010f7983 */ /* 0x001ea80000300800 */
[----:B------:R-:W3:Y:S04]  /*ac30*/  LDL R4, [R1+0x15e0] ;  /* 0x0015e00001047983 */ /* 0x000ee80000100800 */
[----:B------:R-:W3:Y:S01]  /*ac40*/  LDL R5, [R1+0x15e4] ;  /* 0x0015e40001057983 */ /* 0x000ee20000100800 */
[----:B--2---:R-:W-:-:S02]  /*ac50*/  PRMT R15, RZ, 0x7610, R15 ;  /* 0x00007610ff0f7816 */ /* 0x004fc4000000000f */
        /* <DEDUP_REMOVED lines=1392> */
[----:B0-----:R-:W2:Y:S01]  /*10360*/  LDL.LU R28, [R1+0x2a44] ;  /* 0x002a4400011c7983 */ /* 0x001ea20000300800 */
[----:B------:R-:W3:Y:S02]  /*10370*/  LDL R4, [R1+0x1128] ;  /* 0x0011280001047983 */ /* 0x000ee40000100800 */
        /* <DEDUP_REMOVED lines=2396> */
[----:B------:R-:W3:Y:S02]  /*19940*/  LDL R5, [R1+0x914] ;  /* 0x0009140001057983 */ /* 0x000ee40000100800 */
[----:B---3--:R-:W-:-:S04]  /*19950*/  @P1 LOP3.LUT R5, R5, R4, RZ, 0x3c, !PT ;  /* 0x0000000405051212 */ /* 0x008fc800078e3cff */
[----:B------:R-:W-:-:S04]  /*19960*/  @P1 LOP3.LUT R4, R5, R4, RZ, 0x3c, !PT ;  /* 0x0000000405041212 */ /* 0x000fc800078e3cff */
[----:B------:R-:W-:-:S05]  /*19970*/  @P1 LOP3.LUT R5, R5, R4, RZ, 0x3c, !PT ;  /* 0x0000000405051212 */ /* 0x000fca00078e3cff */
[----:B------:R-:W3:Y:S04]  /*19980*/  @P1 LDG.E.U16 R28, [R4.64] ;  /* 0x00000008041c1981 */ /* 0x000ee8000c1e1500 */
[----:B---3--:R0:W-:Y:S04]  /*19990*/  STL [R1+0x188], R28 ;  /* 0x0001881c01007387 */ /* 0x0081e80000100800 */
[----:B0-----:R-:W3:Y:S01]  /*199a0*/  LDL.LU R28, [R1+0x2634] ;  /* 0x00263400011c7983 */ /* 0x001ee20000300800 */
[----:B------:R-:W4:Y:S02]  /*199b0*/  LDL R4, [R1+0x908] ;  /* 0x0009080001047983 */ /* 0x000f240000100800 */
[----:B------:R-:W4:Y:S01]  /*199c0*/  LDL R5, [R1+0x90c] ;  /* 0x00090c0001057983 */ /* 0x000f220000100800 */
[----:B---3--:R-:W-:-:S02]  /*199d0*/  PRMT R28, RZ, 0x7610, R28 ;  /* 0x00007610ff1c7816 */ /* 0x008fc4000000001c */
[----:B----4-:R-:W-:-:S04]  /*199e0*/  @P0 LOP3.LUT R5, R5, R4, RZ, 0x3c, !PT ;  /* 0x0000000405050212 */ /* 0x010fc800078e3cff */
        /* <DEDUP_REMOVED lines=25> */
[----:B------:R-:W-:-:S02]  /*19b80*/  ISETP.GT.AND P1, PT, R13, 0x69, PT ;  /* 0x000000690d00780c */ /* 0x000fc40003f24270 */
[----:B---3--:R-:W-:Y:S02]  /*19b90*/  PRMT R28, RZ, 0x7610, R28 ;  /* 0x00007610ff1c7816 */ /* 0x008fe4000000001c */
        /* <DEDUP_REMOVED lines=304> */
[----:B--2---:R-:W-:-:S02]  /*1aea0*/  PRMT R15, RZ, 0x7610, R15 ;  /* 0x00007610ff0f7816 */ /* 0x004fc4000000000f */
[----:B----4-:R-:W-:-:S04]  /*1aeb0*/  @P1 LOP3.LUT R5, R5, R4, RZ, 0x3c, !PT ;  /* 0x0000000405051212 */ /* 0x010fc800078e3cff */
[----:B------:R-:W-:-:S04]  /*1aec0*/  @P1 LOP3.LUT R4, R5, R4, RZ, 0x3c, !PT ;  /* 0x0000000405041212 */ /* 0x000fc800078e3cff */
[----:B------:R-:W-:-:S05]  /*1aed0*/  @P1 LOP3.LUT R5, R5, R4, RZ, 0x3c, !PT ;  /* 0x0000000405051212 */ /* 0x000fca00078e3cff */
[----:B------:R-:W2:Y:S04]  /*1aee0*/  @P1 LDG.E.U16 R15, [R4.64] ;  /* 0x00000008040f1981 */ /* 0x000ea8000c1e1500 */
[----:B--2---:R0:W-:Y:S04]  /*1aef0*/  STL [R1+0x90], R15 ;  /* 0x0000900f01007387 */ /* 0x0041e80000100800 */
[----:B0-----:R-:W2:Y:S01]  /*1af00*/  LDL.LU R15, [R1+0x25a0] ;  /* 0x0025a000010f7983 */ /* 0x001ea20000300800 */
[----:B------:R-:W4:Y:S02]  /*1af10*/  LDL R4, [R1+0x16d8] ;  /* 0x0016d80001047983 */ /* 0x000f240000100800 */
[----:B------:R-:W4:Y:S01]  /*1af20*/  LDL R5, [R1+0x16f4] ;  /* 0x0016f40001057983 */ /* 0x000f220000100800 */
[----:B------:R-:W-:-:S02]  /*1af30*/  PRMT R14, RZ, 0x7610, R14 ;  /* 0x00007610ff0e7816 */ /* 0x000fc4000000000e */
[----:B----4-:R-:W-:-:S04]  /*1af40*/  @P1 LOP3.LUT R5, R5, R4, RZ, 0x3c, !PT ;  /* 0x0000000405051212 */ /* 0x010fc800078e3cff */
[----:B------:R-:W-:-:S04]  /*1af50*/  @P1 LOP3.LUT R4, R5, R4, RZ, 0x3c, !PT ;  /* 0x0000000405041212 */ /* 0x000fc800078e3cff */
[----:B------:R-:W-:-:S05]  /*1af60*/  @P1 LOP3.LUT R5, R5, R4, RZ, 0x3c, !PT ;  /* 0x0000000405051212 */ /* 0x000fca00078e3cff */
[----:B------:R-:W4:Y:S04]  /*1af70*/  @P1 LDG.E.U16 R14, [R4.64] ;  /* 0x00000008040e1981 */ /* 0x000f28000c1e1500 */
[----:B----4-:R0:W-:Y:S04]  /*1af80*/  STL [R1+0x8c], R14 ;  /* 0x00008c0e01007387 */ /* 0x0101e80000100800 */
[----:B0-----:R-:W4:Y:S01]  /*1af90*/  LDL.LU R14, [R1+0x259c] ;  /* 0x00259c00010e7983 */ /* 0x001f220000300800 */
[----:B------:R-:W2:Y:S02]  /*1afa0*/  LDL R4, [R1+0x16f0] ;  /* 0x0016f00001047983 */ /* 0x000ea40000100800 */
[----:B------:R-:W2:Y:S01]  /*1afb0*/  LDL R5, [R1+0x1700] ;  /* 0x0017000001057983 */ /* 0x000ea20000100800 */
[----:B------:R-:W-:-:S02]  /*1afc0*/  PRMT R2, RZ, 0x7610, R2 ;  /* 0x00007610ff027816 */ /* 0x000fc40000000002 */
[----:B--2---:R-:W-:-:S04]  /*1afd0*/  @P1 LOP3.LUT R5, R5, R4, RZ, 0x3c, !PT ;  /* 0x0000000405051212 */ /* 0x004fc800078e3cff */
[----:B------:R-:W-:-:S04]  /*1afe0*/  @P1 LOP3.LUT R4, R5, R4, RZ, 0x3c, !PT ;  /* 0x0000000405041212 */ /* 0x000fc800078e3cff */
[----:B------:R-:W-:-:S05]  /*1aff0*/  @P1 LOP3.LUT R5, R5, R4, RZ, 0x3c, !PT ;  /* 0x0000000405051212 */ /* 0x000fca00078e3cff */
[----:B------:R-:W2:Y:S04]  /*1b000*/  @P1 LDG.E.U16 R2, [R4.64] ;  /* 0x0000000804021981 */ /* 0x000ea8000c1e1500 */
[----:B--2---:R0:W-:Y:S04]  /*1b010*/  STL [R1+0x84], R2 ;  /* 0x0000840201007387 */ /* 0x0041e80000100800 */
[----:B0-----:R-:W2:Y:S01]  /*1b020*/  LDL.LU R2, [R1+0x2598] ;  /* 0x0025980001027983 */ /* 0x001ea20000300800 */
[----:B------:R-:W2:Y:S02]  /*1b030*/  LDL R4, [R1+0x16fc] ;  /* 0x0016fc0001047983 */ /* 0x000ea40000100800 */
[----:B------:R-:W2:Y:S01]  /*1b040*/  LDL R5, [R1+0x1708] ;  /* 0x0017080001057983 */ /* 0x000ea20000100800 */
[----:B---3--:R-:W-:-:S02]  /*1b050*/  PRMT R28, RZ, 0x7610, R28 ;  /* 0x00007610ff1c7816 */ /* 0x008fc4000000001c */
[----:B------:R-:W-:Y:S02]  /*1b060*/  ISETP.GT.AND P0, PT, R13, 0x72, PT ;  /* 0x000000720d00780c */ /* 0x000fe40003f04270 */
[----:B--2---:R-:W-:-:S04]  /*1b070*/  @P1 LOP3.LUT R5, R5, R4, RZ, 0x3c, !PT ;  /* 0x0000000405051212 */ /* 0x004fc800078e3cff */
[----:B------:R-:W-:-:S04]  /*1b080*/  @P1 LOP3.LUT R4, R5, R4, RZ, 0x3c, !PT ;  /* 0x0000000405041212 */ /* 0x000fc800078e3cff */
[----:B------:R-:W-:-:S05]  /*1b090*/  @P1 LOP3.LUT R5, R5, R4, RZ, 0x3c, !PT ;  /* 0x0000000405051212 */ /* 0x000fca00078e3cff */
[----:B------:R0:W2:Y:S04]  /*1b0a0*/  @P1 LDG.E.U16 R28, [R4.64] ;  /* 0x00000008041c1981 */ /* 0x0000a8000c1e1500 */
[----:B0-----:R-:W3:Y:S04]  /*1b0b0*/  LDL R4, [R1+0x1704] ;  /* 0x0017040001047983 */ /* 0x001ee80000100800 */
[----:B------:R-:W3:Y:S01]  /*1b0c0*/  LDL R5, [R1+0x170c] ;  /* 0x00170c0001057983 */ /* 0x000ee20000100800 */
[----:B------:R-:W-:-:S03]  /*1b0d0*/  PRMT R29, RZ, 0x7610, R29 ;  /* 0x00007610ff1d7816 */ /* 0x000fc6000000001d */
[----:B--2---:R-:W-:Y:S01]  /*1b0e0*/  STL [R1+0x2508], R28 ;  /* 0x0025081c01007387 */ /* 0x004fe20000100800 */
        /* <DEDUP_REMOVED lines=8> */
[----:B------:R-:W-:-:S02]  /*1b170*/  PRMT R27, RZ, 0x7610, R27 ;  /* 0x00007610ff1b7816 */ /* 0x000fc4000000001b */
[----:B---3--:R-:W-:-:S04]  /*1b180*/  @P0 LOP3.LUT R5, R5, R4, RZ, 0x3c, !PT ;  /* 0x0000000405050212 */ /* 0x008fc800078e3cff */
[----:B------:R-:W-:-:S04]  /*1b190*/  @P0 LOP3.LUT R4, R5, R4, RZ, 0x3c, !PT ;  /* 0x0000000405040212 */ /* 0x000fc800078e3cff */
[----:B------:R-:W-:-:S05]  /*1b1a0*/  @P0 LOP3.LUT R5, R5, R4, RZ, 0x3c, !PT ;  /* 0x0000000405050212 */ /* 0x000fca00078e3cff */
[----:B------:R-:W3:Y:S04]  /*1b1b0*/  @P0 LDG.E.U16 R27, [R4.64] ;  /* 0x00000008041b0981 */ /* 0x000ee8000c1e1500 */
[----:B---3--:R0:W-:Y:S04]  /*1b1c0*/  STL [R1+0x6c], R27 ;  /* 0x00006c1b01007387 */ /* 0x0081e80000100800 */
[----:B0-----:R-:W3:Y:S01]  /*1b1d0*/  LDL.LU R27, [R1+0x2590] ;  /* 0x00259000011b7983 */ /* 0x001ee20000300800 */
        /* <DEDUP_REMOVED lines=11> */
[----:B------:R-:W-:-:S02]  /*1b290*/  PRMT R24, RZ, 0x7610, R24 ;  /* 0x00007610ff187816 */ /* 0x000fc40000000018 */
[----:B------:R-:W-:Y:S02]  /*1b2a0*/  ISETP.GT.AND P1, PT, R13, 0x73, PT ;  /* 0x000000730d00780c */ /* 0x000fe40003f24270 */
        /* <DEDUP_REMOVED lines=117> */
[----:B--2---:R0:W-:Y:S04]  /*1ba00*/  STL [R1+0x28], R15 ;  /* 0x0000280f01007387 */ /* 0x0041e80000100800 */
[----:B0-----:R-:W2:Y:S01]  /*1ba10*/  LDL R15, [R1+0x1794] ;  /* 0x00179400010f7983 */ /* 0x001ea20000100800 */
[-C--:B---3--:R-:W-:Y:S02]  /*1ba20*/  @P0 LOP3.LUT R5, R5, R4.reuse, RZ, 0x3c, !PT ;  /* 0x0000000405050212 */ /* 0x088fe400078e3cff */
[----:B------:R-:W-:Y:S02]  /*1ba30*/  ISETP.GT.AND P1, PT, R13, 0x78, PT ;  /* 0x000000780d00780c */ /* 0x000fe40003f24270 */
        /* <DEDUP_REMOVED lines=37> */
[----:B------:R-:W2:Y:S01]  /*1bc90*/  @P1 LDG.E.U16 R6, [R4.64] ;  /* 0x0000000804061981 */ /* 0x000ea2000c1e1500 */
[----:B----4-:R-:W-:-:S03]  /*1bca0*/  PRMT R14, RZ, 0x7610, R14 ;  /* 0x00007610ff0e7816 */ /* 0x010fc6000000000e */
[----:B--2---:R0:W-:Y:S04]  /*1bcb0*/  STL [R1+0x18], R6 ;  /* 0x0000180601007387 */ /* 0x0041e80000100800 */
[----:B0-----:R-:W2:Y:S01]  /*1bcc0*/  LDL.LU R6, [R1+0x2550] ;  /* 0x0025500001067983 */ /* 0x001ea20000300800 */
[----:B------:R-:W4:Y:S02]  /*1bcd0*/  LDL R5, [R1+0x1778] ;  /* 0x0017780001057983 */ /* 0x000f240000100800 */
[----:B------:R-:W-:Y:S01]  /*1bce0*/  @P0 IMAD.MOV.U32 R4, RZ, RZ, R15 ;  /* 0x000000ffff040224 */ /* 0x000fe200078e000f */
[----:B------:R-:W-:Y:S01]  /*1bcf0*/  PRMT R25, RZ, 0x7610, R25 ;  /* 0x00007610ff197816 */ /* 0x000fe20000000019 */
[----:B------:R-:W2:Y:S04]  /*1bd00*/  LDL R15, [R1+0x17e4] ;  /* 0x0017e400010f7983 */ /* 0x000ea80000100800 */
[----:B----4-:R0:W4:Y:S04]  /*1bd10*/  @P0 LDG.E.U16 R14, [R4.64] ;  /* 0x00000008040e0981 */ /* 0x010128000c1e1500 */
[----:B0-----:R-:W2:Y:S04]  /*1bd20*/  LDL R4, [R1+0x1790] ;  /* 0x0017900001047983 */ /* 0x001ea80000100800 */
[----:B------:R-:W2:Y:S02]  /*1bd30*/  LDL R5, [R1+0x17a0] ;  /* 0x0017a00001057983 */ /* 0x000ea40000100800 */
[----:B--2---:R-:W-:-:S04]  /*1bd40*/  @P0 LOP3.LUT R5, R5, R4, RZ, 0x3c, !PT ;  /* 0x0000000405050212 */ /* 0x004fc800078e3cff */
[----:B------:R-:W-:-:S04]  /*1bd50*/  @P0 LOP3.LUT R4, R5, R4, RZ, 0x3c, !PT ;  /* 0x0000000405040212 */ /* 0x000fc800078e3cff */
[----:B------:R-:W-:-:S05]  /*1bd60*/  @P0 LOP3.LUT R5, R5, R4, RZ, 0x3c, !PT ;  /* 0x0000000405050212 */ /* 0x000fca00078e3cff */
[----:B------:R-:W2:Y:S04]  /*1bd70*/  @P0 LDG.E.U16 R25, [R4.64] ;  /* 0x0000000804190981 */ /* 0x000ea8000c1e1500 */
[----:B----4-:R0:W-:Y:S04]  /*1bd80*/  STL [R1+0x88], R14 ;  /* 0x0000880e01007387 */ /* 0x0101e80000100800 */
[----:B0-----:R-:W4:Y:S04]  /*1bd90*/  LDL R14, [R1+0x17ec] ;  /* 0x0017ec00010e7983 */ /* 0x001f280000100800 */
        /* <DEDUP_REMOVED lines=8> */
[----:B------:R0:W2:Y:S04]  /*1be20*/  @P0 LDG.E.U16 R2, [R4.64] ;  /* 0x0000000804020981 */ /* 0x0000a8000c1e1500 */
[----:B0-----:R-:W2:Y:S04]  /*1be30*/  LDL R4, [R1+0x17a4] ;  /* 0x0017a40001047983 */ /* 0x001ea80000100800 */
[----:B------:R-:W2:Y:S01]  /*1be40*/  LDL R5, [R1+0x17ac] ;  /* 0x0017ac0001057983 */ /* 0x000ea20000100800 */
[----:B------:R-:W-:Y:S02]  /*1be50*/  ISETP.GT.AND P1, PT, R13, 0x77, PT ;  /* 0x000000770d00780c */ /* 0x000fe40003f24270 */
[----:B------:R-:W-:-:S11]  /*1be60*/  PRMT R28, RZ, 0x7610, R28 ;  /* 0x00007610ff1c7816 */ /* 0x000fd6000000001c */
[----:B--2---:R-:W-:-:S04]  /*1be70*/  @P1 LOP3.LUT R5, R5, R4, RZ, 0x3c, !PT ;  /* 0x0000000405051212 */ /* 0x004fc800078e3cff */
[----:B------:R-:W-:-:S04]  /*1be80*/  @P1 LOP3.LUT R4, R5, R4, RZ, 0x3c, !PT ;  /* 0x0000000405041212 */ /* 0x000fc800078e3cff */
[----:B------:R-:W-:Y:S01]  /*1be90*/  @P1 LOP3.LUT R5, R5, R4, RZ, 0x3c, !PT ;  /* 0x0000000405051212 */ /* 0x000fe200078e3cff */
[----:B------:R0:W-:Y:S04]  /*1bea0*/  STL [R1+0x78], R2 ;  /* 0x0000780201007387 */ /* 0x0001e80000100800 */
[----:B------:R1:W2:Y:S01]  /*1beb0*/  @P1 LDG.E.U16 R28, [R4.64] ;  /* 0x00000008041c1981 */ /* 0x0002a2000c1e1500 */
[----:B------:R-:W-:Y:S02]  /*1bec0*/  ISETP.GT.AND P0, PT, R13, 0x79, PT ;  /* 0x000000790d00780c */ /* 0x000fe40003f04270 */
[----:B------:R-:W-:Y:S02]  /*1bed0*/  PRMT R22, RZ, 0x7610, R22 ;  /* 0x00007610ff167816 */ /* 0x000fe40000000016 */
[----:B------:R-:W-:Y:S01]  /*1bee0*/  PRMT R29, RZ, 0x7610, R29 ;  /* 0x00007610ff1d7816 */ /* 0x000fe2000000001d */
[----:B0-----:R-:W2:Y:S04]  /*1bef0*/  LDL R2, [R1+0x17f4] ;  /* 0x0017f40001027983 */ /* 0x001ea80000100800 */
[----:B-1----:R-:W2:Y:S04]  /*1bf00*/  LDL R4, [R1+0x1798] ;  /* 0x0017980001047983 */ /* 0x002ea80000100800 */
[----:B------:R-:W2:Y:S02]  /*1bf10*/  LDL R5, [R1+0x17b4] ;  /* 0x0017b40001057983 */ /* 0x000ea40000100800 */
[----:B--2---:R-:W-:-:S04]  /*1bf20*/  @P1 LOP3.LUT R5, R5, R4, RZ, 0x3c, !PT ;  /* 0x0000000405051212 */ /* 0x004fc800078e3cff */
[----:B------:R-:W-:-:S04]  /*1bf30*/  @P1 LOP3.LUT R4, R5, R4, RZ, 0x3c, !PT ;  /* 0x0000000405041212 */ /* 0x000fc800078e3cff */
[----:B------:R-:W-:-:S05]  /*1bf40*/  @P1 LOP3.LUT R5, R5, R4, RZ, 0x3c, !PT ;  /* 0x0000000405051212 */ /* 0x000fca00078e3cff */
[----:B------:R4:W2:Y:S02]  /*1bf50*/  @P1 LDG.E.U16 R22, [R4.64] ;  /* 0x0000000804161981 */ /* 0x0008a4000c1e1500 */
[----:B----4-:R-:W-:Y:S02]  /*1bf60*/  @P0 IMAD.MOV.U32 R4, RZ, RZ, R14 ;  /* 0x000000ffff040224 */ /* 0x010fe400078e000e */
[----:B------:R-:W-:-:S05]  /*1bf70*/  @P0 IMAD.MOV.U32 R5, RZ, RZ, R15 ;  /* 0x000000ffff050224 */ /* 0x000fca00078e000f */
[----:B------:R0:W4:Y:S04]  /*1bf80*/  @P0 LDG.E.U16 R29, [R4.64] ;  /* 0x00000008041d0981 */ /* 0x000128000c1e1500 */
[----:B------:R1:W-:Y:S04]  /*1bf90*/  STL [R1+0x70], R28 ;  /* 0x0000701c01007387 */ /* 0x0003e80000100800 */
[----:B-1----:R-:W3:Y:S04]  /*1bfa0*/  LDL R28, [R1+0x1800] ;  /* 0x00180000011c7983 */ /* 0x002ee80000100800 */
[----:B--2---:R1:W-:Y:S04]  /*1bfb0*/  STL [R1+0x68], R22 ;  /* 0x0000681601007387 */ /* 0x0043e80000100800 */
[----:B-1----:R-:W2:Y:S01]  /*1bfc0*/  LDL.LU R22, [R1+0x2548] ;  /* 0x0025480001167983 */ /* 0x002ea20000300800 */
[----:B------:R-:W2:Y:S02]  /*1bfd0*/  LDL R15, [R1+0x17fc] ;  /* 0x0017fc00010f7983 */ /* 0x000ea40000100800 */
[----:B------:R-:W2:Y:S02]  /*1bfe0*/  LDL R14, [R1+0x1808] ;  /* 0x00180800010e7983 */ /* 0x000ea40000100800 */
[----:B0-----:R-:W2:Y:S01]  /*1bff0*/  LDL R5, [R1+0x17d8] ;  /* 0x0017d80001057983 */ /* 0x001ea20000100800 */
[----:B----4-:R0:W-:Y:S04]  /*1c000*/  STL [R1+0x250c], R29 ;  /* 0x00250c1d01007387 */ /* 0x0101e80000100800 */
[----:B0-----:R-:W4:Y:S01]  /*1c010*/  LDL R29, [R1+0x17f0] ;  /* 0x0017f000011d7983 */ /* 0x001f220000100800 */
[----:B------:R-:W-:Y:S01]  /*1c020*/  PRMT R27, RZ, 0x7610, R27 ;  /* 0x00007610ff1b7816 */ /* 0x000fe2000000001b */
[----:B------:R-:W-:Y:S01]  /*1c030*/  @P0 IMAD.MOV.U32 R4, RZ, RZ, R2 ;  /* 0x000000ffff040224 */ /* 0x000fe200078e0002 */
[----:B------:R-:W-:-:S02]  /*1c040*/  PRMT R26, RZ, 0x7610, R26 ;  /* 0x00007610ff1a7816 */ /* 0x000fc4000000001a */
[----:B------:R-:W-:Y:S01]  /*1c050*/  PRMT R24, RZ, 0x7610, R24 ;  /* 0x00007610ff187816 */ /* 0x000fe20000000018 */
[----:B------:R-:W4:Y:S04]  /*1c060*/  LDL R2, [R1+0x17c0] ;  /* 0x0017c00001027983 */ /* 0x000f280000100800 */
[----:B--2---:R3:W2:Y:S02]  /*1c070*/  @P0 LDG.E.U16 R27, [R4.64] ;  /* 0x00000008041b0981 */ /* 0x0046a4000c1e1500 */
[----:B---3--:R-:W-:Y:S02]  /*1c080*/  @P0 IMAD.MOV.U32 R4, RZ, RZ, R28 ;  /* 0x000000ffff040224 */ /* 0x008fe400078e001c */
[----:B----4-:R-:W-:-:S05]  /*1c090*/  @P0 IMAD.MOV.U32 R5, RZ, RZ, R29 ;  /* 0x000000ffff050224 */ /* 0x010fca00078e001d */
[----:B------:R0:W3:Y:S02]  /*1c0a0*/  @P0 LDG.E.U16 R26, [R4.64] ;  /* 0x00000008041a0981 */ /* 0x0000e4000c1e1500 */
[----:B0-----:R-:W-:Y:S02]  /*1c0b0*/  @P0 IMAD.MOV.U32 R4, RZ, RZ, R14 ;  /* 0x000000ffff040224 */ /* 0x001fe400078e000e */
[----:B------:R-:W-:-:S05]  /*1c0c0*/  @P0 IMAD.MOV.U32 R5, RZ, RZ, R15 ;  /* 0x000000ffff050224 */ /* 0x000fca00078e000f */
[----:B------:R0:W4:Y:S04]  /*1c0d0*/  @P0 LDG.E.U16 R24, [R4.64] ;  /* 0x0000000804180981 */ /* 0x000128000c1e1500 */
[----:B--2---:R1:W-:Y:S01]  /*1c0e0*/  STL [R1+0x2510], R27 ;  /* 0x0025101b01007387 */ /* 0x0043e20000100800 */
[----:B------:R-:W2:Y:S02]  /*1c0f0*/  LDL R29, [R1+0x17c8] ;  /* 0x0017c800011d7983 */ /* 0x000ea40000100800 */
[----:B------:R-:W2:Y:S01]  /*1c100*/  LDL R28, [R1+0x1804] ;  /* 0x00180400011c7983 */ /* 0x000ea20000100800 */
[----:B-1----:R-:W2:Y:S04]  /*1c110*/  LDL R27, [R1+0x180c] ;  /* 0x00180c00011b7983 */ /* 0x002ea80000100800 */
[----:B---3--:R1:W-:Y:S01]  /*1c120*/  STL [R1+0x2514], R26 ;  /* 0x0025141a01007387 */ /* 0x0083e20000100800 */
[----:B0-----:R-:W3:Y:S01]  /*1c130*/  LDL R5, [R1+0x17b0] ;  /* 0x0017b00001057983 */ /* 0x001ee20000100800 */
[----:B------:R-:W-:Y:S01]  /*1c140*/  PRMT R0, RZ, 0x7610, R0 ;  /* 0x00007610ff007816 */ /* 0x000fe20000000000 */
[----:B------:R-:W-:Y:S01]  /*1c150*/  @P1 IMAD.MOV.U32 R4, RZ, RZ, R2 ;  /* 0x000000ffff041224 */ /* 0x000fe200078e0002 */
[----:B------:R-:W-:Y:S01]  /*1c160*/  ISETP.GT.AND P0, PT, R13, 0x7a, PT ;  /* 0x0000007a0d00780c */ /* 0x000fe20003f04270 */
[----:B------:R-:W2:Y:S04]  /*1c170*/  LDL R15, [R1+0x17f8] ;  /* 0x0017f800010f7983 */ /* 0x000ea80000100800 */
[----:B------:R-:W2:Y:S04]  /*1c180*/  LDL R14, [R1+0x1814] ;  /* 0x00181400010e7983 */ /* 0x000ea80000100800 */
[----:B-1----:R-:W2:Y:S04]  /*1c190*/  LDL R26, [R1+0x17bc] ;  /* 0x0017bc00011a7983 */ /* 0x002ea80000100800 */
[----:B----4-:R0:W-:Y:S01]  /*1c1a0*/  STL [R1+0x2518], R24 ;  /* 0x0025181801007387 */ /* 0x0101e20000100800 */
[----:B------:R-:W-:Y:S01]  /*1c1b0*/  PRMT R23, RZ, 0x7610, R23 ;  /* 0x00007610ff177816 */ /* 0x000fe20000000017 */
[----:B------:R-:W4:Y:S01]  /*1c1c0*/  LDL R2, [R1+0x1810] ;  /* 0x0018100001027983 */ /* 0x000f220000100800 */
[----:B0-----:R-:W-:Y:S01]  /*1c1d0*/  PRMT R24, RZ, 0x7610, R24 ;  /* 0x00007610ff187816 */ /* 0x001fe20000000018 */
[----:B---3--:R2:W3:Y:S02]  /*1c1e0*/  @P1 LDG.E.U16 R0, [R4.64] ;  /* 0x0000000804001981 */ /* 0x0084e4000c1e1500 */
[----:B--2---:R-:W-:-:S02]  /*1c1f0*/  @P1 IMAD.MOV.U32 R4, RZ, RZ, R29 ;  /* 0x000000ffff041224 */ /* 0x004fc400078e001d */
[----:B------:R-:W-:-:S05]  /*1c200*/  @P1 IMAD.MOV.U32 R5, RZ, RZ, R26 ;  /* 0x000000ffff051224 */ /* 0x000fca00078e001a */
[----:B------:R0:W2:Y:S02]  /*1c210*/  @P1 LDG.E.U16 R24, [R4.64] ;  /* 0x0000000804181981 */ /* 0x0000a4000c1e1500 */
[----:B0-----:R-:W-:Y:S02]  /*1c220*/  @P0 IMAD.MOV.U32 R4, RZ, RZ, R27 ;  /* 0x000000ffff040224 */ /* 0x001fe400078e001b */
[----:B------:R-:W-:-:S05]  /*1c230*/  @P0 IMAD.MOV.U32 R5, RZ, RZ, R28 ;  /* 0x000000ffff050224 */ /* 0x000fca00078e001c */
[----:B------:R0:W2:Y:S01]  /*1c240*/  @P0 LDG.E.U16 R23, [R4.64] ;  /* 0x0000000804170981 */ /* 0x0000a2000c1e1500 */
[----:B------:R-:W-:Y:S01]  /*1c250*/  PRMT R21, RZ, 0x7610, R21 ;  /* 0x00007610ff157816 */ /* 0x000fe20000000015 */
[----:B0-----:R-:W-:Y:S02]  /*1c260*/  @P0 IMAD.MOV.U32 R4, RZ, RZ, R14 ;  /* 0x000000ffff040224 */ /* 0x001fe400078e000e */
[----:B------:R-:W-:-:S05]  /*1c270*/  @P0 IMAD.MOV.U32 R5, RZ, RZ, R15 ;  /* 0x000000ffff050224 */ /* 0x000fca00078e000f */
[----:B------:R4:W4:Y:S04]  /*1c280*/  @P0 LDG.E.U16 R21, [R4.64] ;  /* 0x0000000804150981 */ /* 0x000928000c1e1500 */
[----:B---3--:R0:W-:Y:S01]  /*1c290*/  STL [R1+0x50], R0 ;  /* 0x0000500001007387 */ /* 0x0081e20000100800 */
[----:B------:R-:W3:Y:S02]  /*1c2a0*/  LDL R27, [R1+0x181c] ;  /* 0x00181c00011b7983 */ /* 0x000ee40000100800 */
[----:B------:R-:W3:Y:S01]  /*1c2b0*/  LDL R26, [R1+0x1828] ;  /* 0x00182800011a7983 */ /* 0x000ee20000100800 */
[----:B0-----:R-:W3:Y:S04]  /*1c2c0*/  LDL R0, [R1+0x1820] ;  /* 0x0018200001007983 */ /* 0x001ee80000100800 */
[----:B--2---:R0:W-:Y:S01]  /*1c2d0*/  STL [R1+0x24e8], R23 ;  /* 0x0024e81701007387 */ /* 0x0041e20000100800 */
[----:B------:R1:W-:Y:S03]  /*1c2e0*/  STL [R1+0x48], R24 ;  /* 0x0000481801007387 */ /* 0x0003e60000100800 */
[----:B0-----:R-:W2:Y:S04]  /*1c2f0*/  LDL R23, [R1+0x182c] ;  /* 0x00182c0001177983 */ /* 0x001ea80000100800 */
[----:B-1----:R-:W2:Y:S01]  /*1c300*/  LDL R24, [R1+0x1824] ;  /* 0x0018240001187983 */ /* 0x002ea20000100800 */
[----:B------:R-:W-:Y:S01]  /*1c310*/  PRMT R20, RZ, 0x7610, R20 ;  /* 0x00007610ff147816 */ /* 0x000fe20000000014 */
[----:B----4-:R-:W-:Y:S01]  /*1c320*/  @P0 IMAD.MOV.U32 R5, RZ, RZ, R2 ;  /* 0x000000ffff050224 */ /* 0x010fe200078e0002 */
[----:B------:R-:W-:-:S02]  /*1c330*/  PRMT R19, RZ, 0x7610, R19 ;  /* 0x00007610ff137816 */ /* 0x000fc40000000013 */
[----:B------:R-:W-:Y:S01]  /*1c340*/  ISETP.GT.AND P1, PT, R13, 0x7b, PT ;  /* 0x0000007b0d00780c */ /* 0x000fe20003f24270 */
[----:B------:R0:W-:Y:S01]  /*1c350*/  STL [R1+0x24ec], R21 ;  /* 0x0024ec1501007387 */ /* 0x0001e20000100800 */
[----:B------:R-:W4:Y:S01]  /*1c360*/  LDL R15, [R1+0x1818] ;  /* 0x00181800010f7983 */ /* 0x000f220000100800 */
[----:B------:R-:W-:Y:S01]  /*1c370*/  PRMT R18, RZ, 0x7610, R18 ;  /* 0x00007610ff127816 */ /* 0x000fe20000000012 */
[----:B------:R-:W4:Y:S01]  /*1c380*/  LDL R14, [R1+0x1830] ;  /* 0x00183000010e7983 */ /* 0x000f220000100800 */
[----:B------:R-:W4:Y:S01]  /*1c390*/  LDL R2, [R1+0x1840] ;  /* 0x0018400001027983 */ /* 0x000f220000100800 */
[----:B---3--:R-:W-:-:S03]  /*1c3a0*/  @P0 IMAD.MOV.U32 R4, RZ, RZ, R0 ;  /* 0x000000ffff040224 */ /* 0x008fc600078e0000 */
[----:B------:R-:W3:Y:S04]  /*1c3b0*/  LDL R0, [R1+0x1834] ;  /* 0x0018340001007983 */ /* 0x000ee80000100800 */
[----:B------:R1:W3:Y:S02]  /*1c3c0*/  @P0 LDG.E.U16 R20, [R4.64] ;  /* 0x0000000804140981 */ /* 0x0002e4000c1e1500 */
[----:B-1----:R-:W-:Y:S02]  /*1c3d0*/  @P0 IMAD.MOV.U32 R4, RZ, RZ, R26 ;  /* 0x000000ffff040224 */ /* 0x002fe400078e001a */
[----:B------:R-:W-:-:S05]  /*1c3e0*/  @P0 IMAD.MOV.U32 R5, RZ, RZ, R27 ;  /* 0x000000ffff050224 */ /* 0x000fca00078e001b */
[----:B------:R2:W3:Y:S02]  /*1c3f0*/  @P0 LDG.E.U16 R19, [R4.64] ;  /* 0x0000000804130981 */ /* 0x0004e4000c1e1500 */
[----:B--2---:R-:W-:Y:S02]  /*1c400*/  @P1 IMAD.MOV.U32 R4, RZ, RZ, R23 ;  /* 0x000000ffff041224 */ /* 0x004fe400078e0017 */
[----:B------:R-:W-:-:S05]  /*1c410*/  @P1 IMAD.MOV.U32 R5, RZ, RZ, R24 ;  /* 0x000000ffff051224 */ /* 0x000fca00078e0018 */
[----:B------:R4:W2:Y:S01]  /*1c420*/  @P1 LDG.E.U16 R18, [R4.64] ;  /* 0x0000000804121981 */ /* 0x0008a2000c1e1500 */
[----:B------:R-:W-:Y:S01]  /*1c430*/  PRMT R17, RZ, 0x7610, R17 ;  /* 0x00007610ff117816 */ /* 0x000fe20000000011 */
[----:B----4-:R-:W-:Y:S02]  /*1c440*/  @P1 IMAD.MOV.U32 R5, RZ, RZ, R15 ;  /* 0x000000ffff051224 */ /* 0x010fe400078e000f */
[----:B---3--:R-:W-:Y:S01]  /*1c450*/  STL [R1+0x24f0], R20 ;  /* 0x0024f01401007387 */ /* 0x008fe20000100800 */
[----:B------:R-:W-:-:S05]  /*1c460*/  @P1 IMAD.MOV.U32 R4, RZ, RZ, R0 ;  /* 0x000000ffff041224 */ /* 0x000fca00078e0000 */
[----:B------:R1:W3:Y:S04]  /*1c470*/  @P1 LDG.E.U16 R17, [R4.64] ;  /* 0x0000000804111981 */ /* 0x0002e8000c1e1500 */
[----:B------:R4:W-:Y:S01]  /*1c480*/  STL [R1+0x24f4], R19 ;  /* 0x0024f41301007387 */ /* 0x0009e20000100800 */
[----:B------:R-:W3:Y:S02]  /*1c490*/  LDL R23, [R1+0x183c] ;  /* 0x00183c0001177983 */ /* 0x000ee40000100800 */
[----:B0-----:R-:W3:Y:S01]  /*1c4a0*/  LDL R21, [R1+0x1848] ;  /* 0x0018480001157983 */ /* 0x001ee20000100800 */
[----:B--2---:R-:W-:Y:S01]  /*1c4b0*/  STL [R1+0x24c8], R18 ;  /* 0x0024c81201007387 */ /* 0x004fe20000100800 */
[----:B----4-:R-:W2:Y:S02]  /*1c4c0*/  LDL R19, [R1+0x1844] ;  /* 0x0018440001137983 */ /* 0x010ea40000100800 */
[----:B------:R-:W4:Y:S01]  /*1c4d0*/  LDL R0, [R1+0x184c] ;  /* 0x00184c0001007983 */ /* 0x000f220000100800 */
[----:B------:R-:W-:Y:S01]  /*1c4e0*/  PRMT R16, RZ, 0x7610, R16 ;  /* 0x00007610ff107816 */ /* 0x000fe20000000010 */
[----:B-1----:R-:W-:-:S02]  /*1c4f0*/  @P1 IMAD.MOV.U32 R4, RZ, RZ, R2 ;  /* 0x000000ffff041224 */ /* 0x002fc400078e0002 */
[----:B------:R-:W-:Y:S01]  /*1c500*/  @P1 IMAD.MOV.U32 R5, RZ, RZ, R14 ;  /* 0x000000ffff051224 */ /* 0x000fe200078e000e */
[----:B------:R-:W-:-:S04]  /*1c510*/  PRMT R12, RZ, 0x7610, R12 ;  /* 0x00007610ff0c7816 */ /* 0x000fc8000000000c */
[----:B------:R0:W4:Y:S01]  /*1c520*/  @P1 LDG.E.U16 R16, [R4.64] ;  /* 0x0000000804101981 */ /* 0x000122000c1e1500 */
[----:B------:R-:W-:Y:S02]  /*1c530*/  ISETP.GT.AND P0, PT, R13, 0x7c, PT ;  /* 0x0000007c0d00780c */ /* 0x000fe40003f04270 */
[----:B------:R-:W-:Y:S01]  /*1c540*/  PRMT R11, RZ, 0x7610, R11 ;  /* 0x00007610ff0b7816 */ /* 0x000fe2000000000b */
[----:B---3--:R-:W-:Y:S01]  /*1c550*/  STL [R1+0x24cc], R17 ;  /* 0x0024cc1101007387 */ /* 0x008fe20000100800 */
[----:B------:R-:W3:Y:S02]  /*1c560*/  LDL R20, [R1+0x1838] ;  /* 0x0018380001147983 */ /* 0x000ee40000100800 */
[----:B------:R-:W3:Y:S02]  /*1c570*/  LDL R2, [R1+0x1854] ;  /* 0x0018540001027983 */ /* 0x000ee40000100800 */
[----:B------:R-:W3:Y:S01]  /*1c580*/  LDL R15, [R1+0x1850] ;  /* 0x00185000010f7983 */ /* 0x000ee20000100800 */
[----:B------:R-:W3:Y:S01]  /*1c590*/  LDL R14, [R1+0x1860] ;  /* 0x00186000010e7983 */ /* 0x000ee20000100800 */
[----:B0-----:R-:W-:-:S02]  /*1c5a0*/  @P1 IMAD.MOV.U32 R5, RZ, RZ, R23 ;  /* 0x000000ffff051224 */ /* 0x001fc400078e0017 */
[----:B------:R-:W-:-:S05]  /*1c5b0*/  @P1 IMAD.MOV.U32 R4, RZ, RZ, R21 ;  /* 0x000000ffff041224 */ /* 0x000fca00078e0015 */
[----:B------:R2:W3:Y:S02]  /*1c5c0*/  @P1 LDG.E.U16 R12, [R4.64] ;  /* 0x00000008040c1981 */ /* 0x0004e4000c1e1500 */
[----:B--2---:R-:W-:Y:S02]  /*1c5d0*/  @P0 IMAD.MOV.U32 R5, RZ, RZ, R19 ;  /* 0x000000ffff050224 */ /* 0x004fe400078e0013 */
[----:B----4-:R-:W-:-:S05]  /*1c5e0*/  @P0 IMAD.MOV.U32 R4, RZ, RZ, R0 ;  /* 0x000000ffff040224 */ /* 0x010fca00078e0000 */
[----:B------:R3:W2:Y:S04]  /*1c5f0*/  @P0 LDG.E.U16 R11, [R4.64] ;  /* 0x00000008040b0981 */ /* 0x0006a8000c1e1500 */
[----:B------:R0:W-:Y:S01]  /*1c600*/  STL [R1+0x24d0], R16 ;  /* 0x0024d01001007387 */ /* 0x0001e20000100800 */
[----:B------:R-:W-:Y:S01]  /*1c610*/  PRMT R10, RZ, 0x7610, R10 ;  /* 0x00007610ff0a7816 */ /* 0x000fe2000000000a */
[----:B---3--:R-:W-:Y:S02]  /*1c620*/  @P0 IMAD.MOV.U32 R5, RZ, RZ, R20 ;  /* 0x000000ffff050224 */ /* 0x008fe400078e0014 */
[----:B------:R-:W-:-:S05]  /*1c630*/  @P0 IMAD.MOV.U32 R4, RZ, RZ, R2 ;  /* 0x000000ffff040224 */ /* 0x000fca00078e0002 */
[----:B------:R1:W3:Y:S04]  /*1c640*/  @P0 LDG.E.U16 R10, [R4.64] ;  /* 0x00000008040a0981 */ /* 0x0002e8000c1e1500 */
[----:B------:R4:W-:Y:S01]  /*1c650*/  STL [R1+0x24d4], R12 ;  /* 0x0024d40c01007387 */ /* 0x0009e20000100800 */
[----:B------:R-:W4:Y:S02]  /*1c660*/  LDL R19, [R1+0x185c] ;  /* 0x00185c0001137983 */ /* 0x000f240000100800 */
[----:B------:R-:W4:Y:S01]  /*1c670*/  LDL R0, [R1+0x1868] ;  /* 0x0018680001007983 */ /* 0x000f220000100800 */
[----:B--2---:R-:W-:Y:S01]  /*1c680*/  STL [R1+0x24a4], R11 ;  /* 0x0024a40b01007387 */ /* 0x004fe20000100800 */
[----:B0-----:R-:W2:Y:S02]  /*1c690*/  LDL R16, [R1+0x1864] ;  /* 0x0018640001107983 */ /* 0x001ea40000100800 */
[----:B------:R-:W2:Y:S01]  /*1c6a0*/  LDL R2, [R1+0x186c] ;  /* 0x00186c0001027983 */ /* 0x000ea20000100800 */
[----:B------:R-:W-:Y:S01]  /*1c6b0*/  PRMT R9, RZ, 0x7610, R9 ;  /* 0x00007610ff097816 */ /* 0x000fe20000000009 */
[----:B-1----:R-:W-:-:S02]  /*1c6c0*/  @P0 IMAD.MOV.U32 R4, RZ, RZ, R14 ;  /* 0x000000ffff040224 */ /* 0x002fc400078e000e */
[----:B------:R-:W-:Y:S01]  /*1c6d0*/  @P0 IMAD.MOV.U32 R5, RZ, RZ, R15 ;  /* 0x000000ffff050224 */ /* 0x000fe200078e000f */
[----:B------:R-:W-:-:S04]  /*1c6e0*/  PRMT R8, RZ, 0x7610, R8 ;  /* 0x00007610ff087816 */ /* 0x000fc80000000008 */
[----:B------:R0:W2:Y:S01]  /*1c6f0*/  @P0 LDG.E.U16 R9, [R4.64] ;  /* 0x0000000804090981 */ /* 0x0000a2000c1e1500 */
[----:B------:R-:W-:Y:S02]  /*1c700*/  ISETP.GT.AND P1, PT, R13, 0x7d, PT ;  /* 0x0000007d0d00780c */ /* 0x000fe40003f24270 */
[----:B------:R-:W-:Y:S01]  /*1c710*/  PRMT R7, RZ, 0x7610, R7 ;  /* 0x00007610ff077816 */ /* 0x000fe20000000007 */
[----:B---3--:R1:W-:Y:S01]  /*1c720*/  STL [R1+0x24a8], R10 ;  /* 0x0024a80a01007387 */ /* 0x0083e20000100800 */
[----:B------:R-:W3:Y:S02]  /*1c730*/  LDL R15, [R1+0x1858] ;  /* 0x00185800010f7983 */ /* 0x000ee40000100800 */
[----:B------:R-:W3:Y:S02]  /*1c740*/  LDL R14, [R1+0x1870] ;  /* 0x00187000010e7983 */ /* 0x000ee40000100800 */
[----:B----4-:R-:W4:Y:S01]  /*1c750*/  LDL R12, [R1+0x1880] ;  /* 0x00188000010c7983 */ /* 0x010f220000100800 */
[----:B-1----:R-:W4:Y:S01]  /*1c760*/  LDL R10, [R1+0x1874] ;  /* 0x00187400010a7983 */ /* 0x002f220000100800 */
[----:B0-----:R-:W-:-:S02]  /*1c770*/  @P0 IMAD.MOV.U32 R5, RZ, RZ, R19 ;  /* 0x000000ffff050224 */ /* 0x001fc400078e0013 */
[----:B------:R-:W-:-:S05]  /*1c780*/  @P0 IMAD.MOV.U32 R4, RZ, RZ, R0 ;  /* 0x000000ffff040224 */ /* 0x000fca00078e0000 */
[----:B------:R2:W4:Y:S02]  /*1c790*/  @P0 LDG.E.U16 R8, [R4.64] ;  /* 0x0000000804080981 */ /* 0x000524000c1e1500 */
[----:B--2---:R-:W-:Y:S02]  /*1c7a0*/  @P1 IMAD.MOV.U32 R5, RZ, RZ, R16 ;  /* 0x000000ffff051224 */ /* 0x004fe400078e0010 */
[----:B------:R-:W-:-:S05]  /*1c7b0*/  @P1 IMAD.MOV.U32 R4, RZ, RZ, R2 ;  /* 0x000000ffff041224 */ /* 0x000fca00078e0002 */
[----:B------:R3:W2:Y:S04]  /*1c7c0*/  @P1 LDG.E.U16 R7, [R4.64] ;  /* 0x0000000804071981 */ /* 0x0006a8000c1e1500 */
[----:B------:R0:W-:Y:S01]  /*1c7d0*/  STL [R1+0x24ac], R9 ;  /* 0x0024ac0901007387 */ /* 0x0001e20000100800 */
[----:B------:R-:W2:Y:S01]  /*1c7e0*/  LDL R0, [R1+0x1888] ;  /* 0x0018880001007983 */ /* 0x000ea20000100800 */
[----:B------:R-:W-:Y:S01]  /*1c7f0*/  PRMT R6, RZ, 0x7610, R6 ;  /* 0x00007610ff067816 */ /* 0x000fe20000000006 */
[----:B---3--:R-:W-:Y:S02]  /*1c800*/  @P1 IMAD.MOV.U32 R5, RZ, RZ, R15 ;  /* 0x000000ffff051224 */ /* 0x008fe400078e000f */
[----:B------:R-:W-:Y:S02]  /*1c810*/  @P1 IMAD.MOV.U32 R15, RZ, RZ, R14 ;  /* 0x000000ffff0f1224 */ /* 0x000fe400078e000e */
[----:B----4-:R-:W-:-:S02]  /*1c820*/  @P1 IMAD.MOV.U32 R14, RZ, RZ, R12 ;  /* 0x000000ffff0e1224 */ /* 0x010fc400078e000c */
[----:B------:R-:W-:-:S05]  /*1c830*/  @P1 IMAD.MOV.U32 R4, RZ, RZ, R10 ;  /* 0x000000ffff041224 */ /* 0x000fca00078e000a */
[----:B------:R1:W3:Y:S04]  /*1c840*/  @P1 LDG.E.U16 R6, [R4.64] ;  /* 0x0000000804061981 */ /* 0x0002e8000c1e1500 */
[----:B------:R-:W-:Y:S01]  /*1c850*/  STL [R1+0x24b0], R8 ;  /* 0x0024b00801007387 */ /* 0x000fe20000100800 */
[----:B------:R-:W4:Y:S02]  /*1c860*/  LDL R2, [R1+0x187c] ;  /* 0x00187c0001027983 */ /* 0x000f240000100800 */
[----:B0-----:R-:W3:Y:S01]  /*1c870*/  LDL R9, [R1+0x188c] ;  /* 0x00188c0001097983 */ /* 0x001ee20000100800 */
[----:B-1----:R-:W-:-:S06]  /*1c880*/  PRMT R5, RZ, 0x7610, R5 ;  /* 0x00007610ff057816 */ /* 0x002fcc0000000005 */
[----:B------:R0:W3:Y:S04]  /*1c890*/  @P1 LDG.E.U16 R5, [R14.64] ;  /* 0x000000080e051981 */ /* 0x0000e8000c1e1500 */
[----:B--2---:R1:W-:Y:S01]  /*1c8a0*/  STL [R1+0x248c], R7 ;  /* 0x00248c0701007387 */ /* 0x0043e20000100800 */
[----:B------:R-:W2:Y:S01]  /*1c8b0*/  LDL R10, [R1+0x1884] ;  /* 0x00188400010a7983 */ /* 0x000ea20000100800 */
[----:B------:R-:W-:Y:S01]  /*1c8c0*/  PRMT R4, RZ, 0x7610, R4 ;  /* 0x00007610ff047816 */ /* 0x000fe20000000004 */
[----:B0-----:R-:W-:Y:S01]  /*1c8d0*/  @P1 IMAD.MOV.U32 R14, RZ, RZ, R0 ;  /* 0x000000ffff0e1224 */ /* 0x001fe200078e0000 */
[----:B------:R-:W-:Y:S01]  /*1c8e0*/  ISETP.GT.AND P0, PT, R13, 0x7e, PT ;  /* 0x0000007e0d00780c */ /* 0x000fe20003f04270 */
[----:B----4-:R-:W-:-:S05]  /*1c8f0*/  @P1 IMAD.MOV.U32 R15, RZ, RZ, R2 ;  /* 0x000000ffff0f1224 */ /* 0x010fca00078e0002 */
[----:B------:R0:W4:Y:S04]  /*1c900*/  @P1 LDG.E.U16 R4, [R14.64] ;  /* 0x000000080e041981 */ /* 0x000128000c1e1500 */
[----:B---3--:R3:W-:Y:S01]  /*1c910*/  STL [R1+0x2490], R6 ;  /* 0x0024900601007387 */ /* 0x0087e20000100800 */
[----:B-1----:R-:W4:Y:S03]  /*1c920*/  LDL R7, [R1+0x1878] ;  /* 0x0018780001077983 */ /* 0x002f260000100800 */
[----:B---3--:R-:W3:Y:S01]  /*1c930*/  LDL R6, [R1+0x1894] ;  /* 0x0018940001067983 */ /* 0x008ee20000100800 */
[----:B------:R1:W-:Y:S02]  /*1c940*/  STL [R1+0x2494], R5 ;  /* 0x0024940501007387 */ /* 0x0003e40000100800 */
[----:B0-----:R-:W-:-:S02]  /*1c950*/  @P0 IMAD.MOV.U32 R14, RZ, RZ, R9 ;  /* 0x000000ffff0e0224 */ /* 0x001fc400078e0009 */
[----:B------:R-:W3:Y:S02]  /*1c960*/  LDL R2, [R1+0x1890] ;  /* 0x0018900001027983 */ /* 0x000ee40000100800 */
[----:B--2---:R-:W-:Y:S01]  /*1c970*/  @P0 IMAD.MOV.U32 R15, RZ, RZ, R10 ;  /* 0x000000ffff0f0224 */ /* 0x004fe200078e000a */
[----:B------:R-:W2:Y:S01]  /*1c980*/  LDL R0, [R1+0x18a0] ;  /* 0x0018a00001007983 */ /* 0x000ea20000100800 */
[----:B-1----:R-:W-:-:S06]  /*1c990*/  PRMT R5, RZ, 0x7610, R5 ;  /* 0x00007610ff057816 */ /* 0x002fcc0000000005 */
[----:B------:R0:W2:Y:S04]  /*1c9a0*/  @P0 LDG.E.U16 R5, [R14.64] ;  /* 0x000000080e050981 */ /* 0x0000a8000c1e1500 */
[----:B----4-:R1:W-:Y:S01]  /*1c9b0*/  STL [R1+0x2498], R4 ;  /* 0x0024980401007387 */ /* 0x0103e20000100800 */
[----:B------:R-:W4:Y:S02]  /*1c9c0*/  LDL R16, [R1+0x189c] ;  /* 0x00189c0001107983 */ /* 0x000f240000100800 */
[----:B------:R-:W4:Y:S02]  /*1c9d0*/  LDL R12, [R1+0x18a8] ;  /* 0x0018a800010c7983 */ /* 0x000f240000100800 */
[----:B------:R-:W4:Y:S01]  /*1c9e0*/  LDL R10, [R1+0x18a4] ;  /* 0x0018a400010a7983 */ /* 0x000f220000100800 */
[----:B------:R-:W4:Y:S01]  /*1c9f0*/  LDL R9, [R1+0x18ac] ;  /* 0x0018ac0001097983 */ /* 0x000f220000100800 */
[----:B0-----:R-:W-:-:S03]  /*1ca00*/  @P0 IMAD.MOV.U32 R15, RZ, RZ, R7 ;  /* 0x000000ffff0f0224 */ /* 0x001fc600078e0007 */
[----:B------:R-:W4:Y:S01]  /*1ca10*/  LDL R7, [R1+0x1898] ;  /* 0x0018980001077983 */ /* 0x000f220000100800 */
[----:B---3--:R-:W-:-:S03]  /*1ca20*/  @P0 IMAD.MOV.U32 R14, RZ, RZ, R6 ;  /* 0x000000ffff0e0224 */ /* 0x008fc600078e0006 */
[----:B------:R-:W3:Y:S04]  /*1ca30*/  LDL R6, [R1+0x18b4] ;  /* 0x0018b40001067983 */ /* 0x000ee80000100800 */
[----:B--2---:R0:W-:Y:S01]  /*1ca40*/  STL [R1+0x14], R5 ;  /* 0x0000140501007387 */ /* 0x0041e20000100800 */
[----:B-1----:R-:W2:Y:S03]  /*1ca50*/  LDL R4, [R1+0x18c4] ;  /* 0x0018c40001047983 */ /* 0x002ea60000100800 */
[----:B0-----:R-:W2:Y:S01]  /*1ca60*/  LDL R5, [R1+0x18b0] ;  /* 0x0018b00001057983 */ /* 0x001ea20000100800 */
[----:B------:R-:W-:Y:S02]  /*1ca70*/  PRMT R18, RZ, 0x7610, R18 ;  /* 0x00007610ff127816 */ /* 0x000fe40000000012 */
[----:B------:R-:W-:-:S02]  /*1ca80*/  PRMT R17, RZ, 0x7610, R17 ;  /* 0x00007610ff117816 */ /* 0x000fc40000000011 */
[----:B------:R-:W-:Y:S02]  /*1ca90*/  ISETP.GT.AND P1, PT, R13, 0x7f, PT ;  /* 0x0000007f0d00780c */ /* 0x000fe40003f24270 */
[----:B------:R0:W2:Y:S01]  /*1caa0*/  @P0 LDG.E.U16 R18, [R14.64] ;  /* 0x000000080e120981 */ /* 0x0000a2000c1e1500 */
[----:B------:R-:W-:Y:S01]  /*1cab0*/  PRMT R11, RZ, 0x7610, R11 ;  /* 0x00007610ff0b7816 */ /* 0x000fe2000000000b */
[----:B0-----:R-:W-:Y:S02]  /*1cac0*/  @P0 IMAD.MOV.U32 R14, RZ, RZ, R0 ;  /* 0x000000ffff0e0224 */ /* 0x001fe400078e0000 */
[----:B------:R-:W-:Y:S01]  /*1cad0*/  @P0 IMAD.MOV.U32 R15, RZ, RZ, R2 ;  /* 0x000000ffff0f0224 */ /* 0x000fe200078e0002 */
[----:B------:R-:W-:Y:S02]  /*1cae0*/  PRMT R8, RZ, 0x7610, R8 ;  /* 0x00007610ff087816 */ /* 0x000fe40000000008 */
[----:B------:R-:W-:Y:S02]  /*1caf0*/  PRMT R3, RZ, 0x7610, R3 ;  /* 0x00007610ff037816 */ /* 0x000fe40000000003 */
[----:B------:R-:W-:Y:S01]  /*1cb00*/  PRMT R25, RZ, 0x7610, R25 ;  /* 0x00007610ff197816 */ /* 0x000fe20000000019 */
[----:B------:R-:W2:Y:S04]  /*1cb10*/  LDL R2, [R1+0x18c0] ;  /* 0x0018c00001027983 */ /* 0x000ea80000100800 */
[----:B------:R4:W2:Y:S04]  /*1cb20*/  @P0 LDG.E.U16 R17, [R14.64] ;  /* 0x000000080e110981 */ /* 0x0008a8000c1e1500 */
[----:B------:R-:W2:Y:S01]  /*1cb30*/  LDL R0, [R1+0x18e4] ;  /* 0x0018e40001007983 */ /* 0x000ea20000100800 */
[----:B----4-:R-:W-:-:S02]  /*1cb40*/  @P0 IMAD.MOV.U32 R15, RZ, RZ, R16 ;  /* 0x000000ffff0f0224 */ /* 0x010fc400078e0010 */
[----:B------:R-:W-:-:S05]  /*1cb50*/  @P0 IMAD.MOV.U32 R14, RZ, RZ, R12 ;  /* 0x000000ffff0e0224 */ /* 0x000fca00078e000c */
[----:B------:R0:W4:Y:S02]  /*1cb60*/  @P0 LDG.E.U16 R11, [R14.64] ;  /* 0x000000080e0b0981 */ /* 0x000124000c1e1500 */
[----:B0-----:R-:W-:Y:S02]  /*1cb70*/  @P1 IMAD.MOV.U32 R14, RZ, RZ, R9 ;  /* 0x000000ffff0e1224 */ /* 0x001fe400078e0009 */
[----:B------:R-:W-:-:S05]  /*1cb80*/  @P1 IMAD.MOV.U32 R15, RZ, RZ, R10 ;  /* 0x000000ffff0f1224 */ /* 0x000fca00078e000a */
[----:B------:R3:W4:Y:S02]  /*1cb90*/  @P1 LDG.E.U16 R8, [R14.64] ;  /* 0x000000080e081981 */ /* 0x000724000c1e1500 */
[----:B---3--:R-:W-:Y:S02]  /*1cba0*/  @P1 IMAD.MOV.U32 R14, RZ, RZ, R6 ;  /* 0x000000ffff0e1224 */ /* 0x008fe400078e0006 */
[----:B------:R-:W-:-:S05]  /*1cbb0*/  @P1 IMAD.MOV.U32 R15, RZ, RZ, R7 ;  /* 0x000000ffff0f1224 */ /* 0x000fca00078e0007 */
[----:B------:R2:W3:Y:S02]  /*1cbc0*/  @P1 LDG.E.U16 R3, [R14.64] ;  /* 0x000000080e031981 */ /* 0x0004e4000c1e1500 */
[----:B--2---:R-:W-:Y:S02]  /*1cbd0*/  @P1 IMAD.MOV.U32 R14, RZ, RZ, R4 ;  /* 0x000000ffff0e1224 */ /* 0x004fe400078e0004 */
[----:B------:R-:W-:-:S05]  /*1cbe0*/  @P1 IMAD.MOV.U32 R15, RZ, RZ, R5 ;  /* 0x000000ffff0f1224 */ /* 0x000fca00078e0005 */
[----:B------:R-:W2:Y:S04]  /*1cbf0*/  @P1 LDG.E.U16 R25, [R14.64] ;  /* 0x000000080e191981 */ /* 0x000ea8000c1e1500 */
[----:B---3--:R-:W-:Y:S04]  /*1cc00*/  STL [R1+0x240c], R3 ;  /* 0x00240c0301007387 */ /* 0x008fe80000100800 */
[----:B--2---:R0:W-:Y:S04]  /*1cc10*/  STL [R1+0x2410], R25 ;  /* 0x0024101901007387 */ /* 0x0041e80000100800 */
[----:B0-----:R-:W2:Y:S01]  /*1cc20*/  LDL.LU R25, [R1+0x844] ;  /* 0x0008440001197983 */ /* 0x001ea20000300800 */
[----:B------:R-:W-:Y:S01]  /*1cc30*/  PRMT R22, RZ, 0x7610, R22 ;  /* 0x00007610ff167816 */ /* 0x000fe20000000016 */
[----:B------:R-:W-:-:S02]  /*1cc40*/  @P1 IMAD.MOV.U32 R14, RZ, RZ, R0 ;  /* 0x000000ffff0e1224 */ /* 0x000fc400078e0000 */
[----:B------:R-:W-:-:S05]  /*1cc50*/  @P1 IMAD.MOV.U32 R15, RZ, RZ, R2 ;  /* 0x000000ffff0f1224 */ /* 0x000fca00078e0002 */
[----:B------:R0:W3:Y:S04]  /*1cc60*/  @P1 LDG.E.U16 R22, [R14.64] ;  /* 0x000000080e161981 */ /* 0x0000e8000c1e1500 */
[----:B------:R-:W1:Y:S01]  /*1cc70*/  S2R R2, SR_TID.X ;  /* 0x0000000000027919 */ /* 0x000e620000002100 */
[----:B------:R-:W-:Y:S06]  /*1cc80*/  BAR.SYNC.DEFER_BLOCKING 0x0 ;  /* 0x0000000000007b1d */ /* 0x000fec0000010000 */
[----:B--2---:R2:W-:Y:S04]  /*1cc90*/  STL [R1+0x2544], R25 ;  /* 0x0025441901007387 */ /* 0x0045e80000100800 */
[----:B--2---:R-:W2:Y:S01]  /*1cca0*/  LDL.LU R25, [R1+0x8c8] ;  /* 0x0008c80001197983 */ /* 0x004ea20000300800 */
[----:B------:R-:W2:Y:S02]  /*1ccb0*/  LDL.LU R3, [R1+0x840] ;  /* 0x0008400001037983 */ /* 0x000ea40000300800 */
[----:B------:R-:W2:Y:S02]  /*1ccc0*/  LDL.LU R4, [R1+0x83c] ;  /* 0x00083c0001047983 */ /* 0x000ea40000300800 */
[----:B------:R-:W2:Y:S01]  /*1ccd0*/  LDL.LU R5, [R1+0x7c8] ;  /* 0x0007c80001057983 */ /* 0x000ea20000300800 */
[----:B------:R-:W2:Y:S01]  /*1cce0*/  LDL.LU R6, [R1+0x7c4] ;  /* 0x0007c40001067983 */ /* 0x000ea20000300800 */
[----:B------:R-:W2:Y:S02]  /*1ccf0*/  LDL.LU R7, [R1+0x7c0] ;  /* 0x0007c00001077983 */ /* 0x000ea40000300800 */
[----:B----4-:R4:W-:Y:S02]  /*1cd00*/  STL [R1+0x4], R8 ;  /* 0x0000040801007387 */ /* 0x0109e40000100800 */
[----:B------:R-:W-:Y:S01]  /*1cd10*/  STL [R1+0x10], R18 ;  /* 0x0000101201007387 */ /* 0x000fe20000100800 */
[----:B----4-:R-:W4:Y:S01]  /*1cd20*/  LDL.LU R8, [R1+0x7bc] ;  /* 0x0007bc0001087983 */ /* 0x010f220000300800 */
[----:B------:R-:W4:Y:S02]  /*1cd30*/  LDL.LU R9, [R1+0x744] ;  /* 0x0007440001097983 */ /* 0x000f240000300800 */
[----:B------:R-:W4:Y:S02]  /*1cd40*/  LDL.LU R10, [R1+0x740] ;  /* 0x00074000010a7983 */ /* 0x000f240000300800 */
[----:B------:R0:W-:Y:S02]  /*1cd50*/  STL [R1+0x8], R11 ;  /* 0x0000080b01007387 */ /* 0x0001e40000100800 */
[----:B0-----:R-:W4:Y:S01]  /*1cd60*/  LDL.LU R11, [R1+0x73c] ;  /* 0x00073c00010b7983 */ /* 0x001f220000300800 */
[----:B------:R0:W-:Y:S02]  /*1cd70*/  STL [R1+0xc], R17 ;  /* 0x00000c1101007387 */ /* 0x0001e40000100800 */
[----:B------:R-:W4:Y:S02]  /*1cd80*/  LDL.LU R12, [R1+0x738] ;  /* 0x00073800010c7983 */ /* 0x000f240000300800 */
[----:B------:R-:W4:Y:S01]  /*1cd90*/  LDL.LU R16, [R1+0x6c4] ;  /* 0x0006c40001107983 */ /* 0x000f220000300800 */
[----:B0-----:R-:W4:Y:S01]  /*1cda0*/  LDL.LU R17, [R1+0x6c0] ;  /* 0x0006c00001117983 */ /* 0x001f220000300800 */
[----:B------:R-:W4:Y:S02]  /*1cdb0*/  LDL.LU R18, [R1+0x6b8] ;  /* 0x0006b80001127983 */ /* 0x000f240000300800 */
[----:B------:R-:W4:Y:S02]  /*1cdc0*/  LDL.LU R19, [R1+0x6b0] ;  /* 0x0006b00001137983 */ /* 0x000f240000300800 */
[----:B------:R-:W4:Y:S01]  /*1cdd0*/  LDL.LU R20, [R1+0x644] ;  /* 0x0006440001147983 */ /* 0x000f220000300800 */
[----:B------:R-:W4:Y:S01]  /*1cde0*/  LDL.LU R21, [R1+0x63c] ;  /* 0x00063c0001157983 */ /* 0x000f220000300800 */
[----:B------:R-:W4:Y:S02]  /*1cdf0*/  LDL.LU R23, [R1+0x634] ;  /* 0x0006340001177983 */ /* 0x000f240000300800 */
[----:B------:R-:W4:Y:S02]  /*1ce00*/  LDL.LU R24, [R1+0x62c] ;  /* 0x00062c0001187983 */ /* 0x000f240000300800 */
[----:B------:R-:W4:Y:S01]  /*1ce10*/  LDL.LU R26, [R1+0x5c4] ;  /* 0x0005c400011a7983 */ /* 0x000f220000300800 */
[----:B------:R-:W4:Y:S01]  /*1ce20*/  LDL.LU R27, [R1+0x5bc] ;  /* 0x0005bc00011b7983 */ /* 0x000f220000300800 */
[----:B------:R-:W4:Y:S02]  /*1ce30*/  LDL.LU R29, [R1+0x5b4] ;  /* 0x0005b400011d7983 */ /* 0x000f240000300800 */
[----:B------:R-:W4:Y:S01]  /*1ce40*/  LDL.LU R0, [R1+0x5ac] ;  /* 0x0005ac0001007983 */ /* 0x000f220000300800 */
[----:B-1----:R-:W-:Y:S01]  /*1ce50*/  LOP3.LUT R2, R2, 0x7f, RZ, 0xc0, !PT ;  /* 0x0000007f02027812 */ /* 0x002fe200078ec0ff */
[----:B------:R-:W4:Y:S01]  /*1ce60*/  LDL.LU R28, [R1+0x544] ;  /* 0x00054400011c7983 */ /* 0x000f220000300800 */
[----:B------:R-:W4:Y:S02]  /*1ce70*/  LDL.LU R14, [R1+0x8bc] ;  /* 0x0008bc00010e7983 */ /* 0x000f240000300800 */
[----:B------:R-:W4:Y:S01]  /*1ce80*/  LDL.LU R15, [R1+0x848] ;  /* 0x00084800010f7983 */ /* 0x000f220000300800 */
[----:B------:R-:W-:-:S02]  /*1ce90*/  ISETP.GE.AND P0, PT, R2, R13, PT ;  /* 0x0000000d0200720c */ /* 0x000fc40003f06270 */
[----:B------:R-:W0:Y:S04]  /*1cea0*/  S2R R2, SR_TID.X ;  /* 0x0000000000027919 */ /* 0x000e280000002100 */
[----:B---3--:R1:W-:Y:S04]  /*1ceb0*/  STL [R1+0x2414], R22 ;  /* 0x0024141601007387 */ /* 0x0083e80000100800 */
[----:B-1----:R-:W3:Y:S01]  /*1cec0*/  LDL.LU R22, [R1+0x8c0] ;  /* 0x0008c00001167983 */ /* 0x002ee20000300800 */
[----:B------:R-:W3:Y:S01]  /*1ced0*/  LDL.LU R13, [R1+0x8c4] ;  /* 0x0008c400010d7983 */ /* 0x000ee20000300800 */
[----:B0-----:R-:W-:-:S05]  /*1cee0*/  LOP3.LUT R2, R2, 0x7f, RZ, 0xc0, !PT ;  /* 0x0000007f02027812 */ /* 0x001fca00078ec0ff */
[----:B------:R-:W-:-:S05]  /*1cef0*/  IMAD.SHL.U32 R2, R2, 0x2, RZ ;  /* 0x0000000202027824 */ /* 0x000fca00078e00ff */
[----:B--2---:R0:W-:Y:S04]  /*1cf00*/  STS.U16 [R2], R25 ;  /* 0x0000001902007388 */ /* 0x0041e80000000400 */
[----:B0-----:R-:W2:Y:S04]  /*1cf10*/  LDL.LU R25, [R1+0x2544] ;  /* 0x0025440001197983 */ /* 0x001ea80000300800 */
[----:B----4-:R0:W-:Y:S04]  /*1cf20*/  STS.U16 [R2+0xc300], R0 ;  /* 0x00c3000002007388 */ /* 0x0101e80000000400 */
[----:B0-----:R-:W4:Y:S04]  /*1cf30*/  LDL.LU R0, [R1+0x4c4] ;  /* 0x0004c40001007983 */ /* 0x001f280000300800 */
[----:B----4-:R0:W-:Y:S04]  /*1cf40*/  STL [R1+0x2538], R0 ;  /* 0x0025380001007387 */ /* 0x0101e80000100800 */
[----:B0-----:R-:W4:Y:S04]  /*1cf50*/  LDL.LU R0, [R1+0x52c] ;  /* 0x00052c0001007983 */ /* 0x001f280000300800 */
[----:B----4-:R0:W-:Y:S04]  /*1cf60*/  STL [R1+0x253c], R0 ;  /* 0x00253c0001007387 */ /* 0x0101e80000100800 */
[----:B0-----:R-:W4:Y:S04]  /*1cf70*/  LDL.LU R0, [R1+0x534] ;  /* 0x0005340001007983 */ /* 0x001f280000300800 */
[----:B---3--:R-:W-:Y:S04]  /*1cf80*/  STS.U16 [R2+0x100], R13 ;  /* 0x0001000d02007388 */ /* 0x008fe80000000400 */
[----:B------:R-:W-:Y:S04]  /*1cf90*/  STS.U16 [R2+0x200], R22 ;  /* 0x0002001602007388 */ /* 0x000fe80000000400 */
[----:B------:R-:W-:Y:S04]  /*1cfa0*/  STS.U16 [R2+0x300], R14 ;  /* 0x0003000e02007388 */ /* 0x000fe80000000400 */
[----:B------:R-:W-:Y:S04]  /*1cfb0*/  STS.U16 [R2+0x2000], R15 ;  /* 0x0020000f02007388 */ /* 0x000fe80000000400 */
[----:B--2---:R-:W-:Y:S04]  /*1cfc0*/  STS.U16 [R2+0x2100], R25 ;  /* 0x0021001902007388 */ /* 0x004fe80000000400 */
[----:B------:R-:W-:Y:S04]  /*1cfd0*/  STS.U16 [R2+0x2200], R3 ;  /* 0x0022000302007388 */ /* 0x000fe80000000400 */
[----:B------:R-:W-:Y:S04]  /*1cfe0*/  STS.U16 [R2+0x2300], R4 ;  /* 0x0023000402007388 */ /* 0x000fe80000000400 */
[----:B------:R-:W-:Y:S04]  /*1cff0*/  STS.U16 [R2+0x4000], R5 ;  /* 0x0040000502007388 */ /* 0x000fe80000000400 */
[----:B------:R-:W-:Y:S04]  /*1d000*/  STS.U16 [R2+0x4100], R6 ;  /* 0x0041000602007388 */ /* 0x000fe80000000400 */
[----:B------:R-:W-:Y:S04]  /*1d010*/  STS.U16 [R2+0x4200], R7 ;  /* 0x0042000702007388 */ /* 0x000fe80000000400 */
[----:B------:R-:W-:Y:S04]  /*1d020*/  STS.U16 [R2+0x4300], R8 ;  /* 0x0043000802007388 */ /* 0x000fe80000000400 */
[----:B------:R-:W-:Y:S04]  /*1d030*/  STS.U16 [R2+0x6000], R9 ;  /* 0x0060000902007388 */ /* 0x000fe80000000400 */
[----:B------:R-:W-:Y:S04]  /*1d040*/  STS.U16 [R2+0x6100], R10 ;  /* 0x0061000a02007388 */ /* 0x000fe80000000400 */
[----:B----4-:R0:W-:Y:S04]  /*1d050*/  STL [R1+0x2540], R0 ;  /* 0x0025400001007387 */ /* 0x0101e80000100800 */
[----:B0-----:R-:W2:Y:S01]  /*1d060*/  LDL.LU R0, [R1+0x53c] ;  /* 0x00053c0001007983 */ /* 0x001ea20000300800 */
[----:B------:R-:W3:Y:S02]  /*1d070*/  LDL.LU R13, [R1+0x4bc] ;  /* 0x0004bc00010d7983 */ /* 0x000ee40000300800 */
[----:B------:R-:W4:Y:S02]  /*1d080*/  LDL.LU R22, [R1+0x4b4] ;  /* 0x0004b40001167983 */ /* 0x000f240000300800 */
[----:B------:R-:W3:Y:S01]  /*1d090*/  LDL.LU R14, [R1+0x4ac] ;  /* 0x0004ac00010e7983 */ /* 0x000ee20000300800 */
[----:B------:R-:W3:Y:S01]  /*1d0a0*/  LDL.LU R15, [R1+0x444] ;  /* 0x00044400010f7983 */ /* 0x000ee20000300800 */
[----:B------:R-:W3:Y:S02]  /*1d0b0*/  LDL.LU R25, [R1+0x43c] ;  /* 0x00043c0001197983 */ /* 0x000ee40000300800 */
[----:B------:R-:W3:Y:S02]  /*1d0c0*/  LDL.LU R3, [R1+0x434] ;  /* 0x0004340001037983 */ /* 0x000ee40000300800 */
[----:B------:R-:W3:Y:S01]  /*1d0d0*/  LDL.LU R4, [R1+0x42c] ;  /* 0x00042c0001047983 */ /* 0x000ee20000300800 */
[----:B------:R-:W3:Y:S01]  /*1d0e0*/  LDL.LU R5, [R1+0x3c4] ;  /* 0x0003c40001057983 */ /* 0x000ee20000300800 */
[----:B------:R-:W3:Y:S02]  /*1d0f0*/  LDL.LU R6, [R1+0x3bc] ;  /* 0x0003bc0001067983 */ /* 0x000ee40000300800 */
[----:B------:R-:W3:Y:S02]  /*1d100*/  LDL.LU R7, [R1+0x3b4] ;  /* 0x0003b40001077983 */ /* 0x000ee40000300800 */
[----:B------:R-:W3:Y:S01]  /*1d110*/  LDL.LU R8, [R1+0x3ac] ;  /* 0x0003ac0001087983 */ /* 0x000ee20000300800 */
[----:B------:R-:W3:Y:S04]  /*1d120*/  LDL.LU R9, [R1+0x344] ;  /* 0x0003440001097983 */ /* 0x000ee80000300800 */
[----:B------:R0:W-:Y:S01]  /*1d130*/  STS.U16 [R2+0x6200], R11 ;  /* 0x0062000b02007388 */ /* 0x0001e20000000400 */
[----:B------:R-:W3:Y:S03]  /*1d140*/  LDL.LU R10, [R1+0x33c] ;  /* 0x00033c00010a7983 */ /* 0x000ee60000300800 */
[----:B------:R1:W-:Y:S04]  /*1d150*/  STS.U16 [R2+0x6300], R12 ;  /* 0x0063000c02007388 */ /* 0x0003e80000000400 */
[----:B------:R1:W-:Y:S04]  /*1d160*/  STS.U16 [R2+0x8000], R16 ;  /* 0x0080001002007388 */ /* 0x0003e80000000400 */
[----:B------:R1:W-:Y:S04]  /*1d170*/  STS.U16 [R2+0x8100], R17 ;  /* 0x0081001102007388 */ /* 0x0003e80000000400 */
[----:B------:R1:W-:Y:S04]  /*1d180*/  STS.U16 [R2+0x8200], R18 ;  /* 0x0082001202007388 */ /* 0x0003e80000000400 */
[----:B------:R1:W-:Y:S04]  /*1d190*/  STS.U16 [R2+0x8300], R19 ;  /* 0x0083001302007388 */ /* 0x0003e80000000400 */
[----:B0-----:R-:W3:Y:S01]  /*1d1a0*/  LDL.LU R11, [R1+0x334] ;  /* 0x00033400010b7983 */ /* 0x001ee20000300800 */
[----:B-1----:R-:W3:Y:S02]  /*1d1b0*/  LDL.LU R12, [R1+0x24c] ;  /* 0x00024c00010c7983 */ /* 0x002ee40000300800 */
[----:B------:R-:W3:Y:S01]  /*1d1c0*/  LDL.LU R16, [R1+0x1c4] ;  /* 0x0001c40001107983 */ /* 0x000ee20000300800 */
[----:B------:R-:W3:Y:S01]  /*1d1d0*/  LDL.LU R17, [R1+0x1bc] ;  /* 0x0001bc0001117983 */ /* 0x000ee20000300800 */
[----:B------:R-:W3:Y:S03]  /*1d1e0*/  LDL.LU R18, [R1+0x1b4] ;  /* 0x0001b40001127983 */ /* 0x000ee60000300800 */
        /* <DEDUP_REMOVED lines=15> */
[----:B0-----:R-:W3:Y:S01]  /*1d2e0*/  LDL.LU R29, [R1+0x98] ;  /* 0x00009800011d7983 */ /* 0x001ee20000300800 */
[----:B-1----:R-:W3:Y:S03]  /*1d2f0*/  LDL.LU R28, [R1+0x94] ;  /* 0x00009400011c7983 */ /* 0x002ee60000300800 */
[----:B--2---:R0:W-:Y:S04]  /*1d300*/  STS.U16 [R2+0xe100], R0 ;  /* 0x00e1000002007388 */ /* 0x0041e80000000400 */
[----:B0-----:R-:W2:Y:S04]  /*1d310*/  LDL.LU R0, [R1+0x2540] ;  /* 0x0025400001007983 */ /* 0x001ea80000300800 */
[----:B--2---:R0:W-:Y:S04]  /*1d320*/  STS.U16 [R2+0xe200], R0 ;  /* 0x00e2000002007388 */ /* 0x0041e80000000400 */
[----:B0-----:R-:W2:Y:S04]  /*1d330*/  LDL.LU R0, [R1+0x253c] ;  /* 0x00253c0001007983 */ /* 0x001ea80000300800 */
[----:B--2---:R0:W-:Y:S04]  /*1d340*/  STS.U16 [R2+0xe300], R0 ;  /* 0x00e3000002007388 */ /* 0x0041e80000000400 */
[----:B0-----:R-:W2:Y:S04]  /*1d350*/  LDL.LU R0, [R1+0x2538] ;  /* 0x0025380001007983 */ /* 0x001ea80000300800 */
[----:B---3--:R-:W-:Y:S04]  /*1d360*/  STS.U16 [R2+0x10100], R13 ;  /* 0x0101000d02007388 */ /* 0x008fe80000000400 */
[----:B--2---:R0:W-:Y:S04]  /*1d370*/  STS.U16 [R2+0x10000], R0 ;  /* 0x0100000002007388 */ /* 0x0041e80000000400 */
[----:B0-----:R-:W2:Y:S01]  /*1d380*/  LDL.LU R0, [R1+0x2534] ;  /* 0x0025340001007983 */ /* 0x001ea20000300800 */
[----:B------:R-:W3:Y:S03]  /*1d390*/  LDL.LU R13, [R1+0x8b0] ;  /* 0x0008b000010d7983 */ /* 0x000ee60000300800 */
[----:B---3--:R0:W-:Y:S04]  /*1d3a0*/  STL [R1+0x2528], R13 ;  /* 0x0025280d01007387 */ /* 0x0081e80000100800 */
[----:B0-----:R-:W3:Y:S04]  /*1d3b0*/  LDL.LU R13, [R1+0x18] ;  /* 0x00001800010d7983 */ /* 0x001ee80000300800 */
[----:B---3--:R0:W-:Y:S04]  /*1d3c0*/  STL [R1+0x252c], R13 ;  /* 0x00252c0d01007387 */ /* 0x0081e80000100800 */
[----:B0-----:R-:W3:Y:S04]  /*1d3d0*/  LDL.LU R13, [R1+0x1c] ;  /* 0x00001c00010d7983 */ /* 0x001ee80000300800 */
[----:B----4-:R-:W-:Y:S04]  /*1d3e0*/  STS.U16 [R2+0x10200], R22 ;  /* 0x0102001602007388 */ /* 0x010fe80000000400 */
        /* <DEDUP_REMOVED lines=12> */
[----:B---3--:R0:W-:Y:S04]  /*1d4b0*/  STL [R1+0x2530], R13 ;  /* 0x0025300d01007387 */ /* 0x0081e80000100800 */
[----:B0-----:R-:W3:Y:S01]  /*1d4c0*/  LDL.LU R13, [R1+0x20] ;  /* 0x00002000010d7983 */ /* 0x001ee20000300800 */
[----:B------:R-:W4:Y:S02]  /*1d4d0*/  LDL.LU R22, [R1+0x8a8] ;  /* 0x0008a80001167983 */ /* 0x000f240000300800 */
[----:B------:R-:W2:Y:S02]  /*1d4e0*/  LDL.LU R14, [R1+0x8a0] ;  /* 0x0008a000010e7983 */ /* 0x000ea40000300800 */
[----:B------:R-:W2:Y:S01]  /*1d4f0*/  LDL.LU R15, [R1+0x838] ;  /* 0x00083800010f7983 */ /* 0x000ea20000300800 */
[----:B------:R-:W2:Y:S01]  /*1d500*/  LDL.LU R25, [R1+0x830] ;  /* 0x0008300001197983 */ /* 0x000ea20000300800 */
[----:B------:R-:W2:Y:S02]  /*1d510*/  LDL.LU R3, [R1+0x828] ;  /* 0x0008280001037983 */ /* 0x000ea40000300800 */
[----:B------:R-:W2:Y:S02]  /*1d520*/  LDL.LU R4, [R1+0x820] ;  /* 0x0008200001047983 */ /* 0x000ea40000300800 */
[----:B------:R-:W2:Y:S01]  /*1d530*/  LDL.LU R5, [R1+0x7b8] ;  /* 0x0007b80001057983 */ /* 0x000ea20000300800 */
[----:B------:R-:W2:Y:S01]  /*1d540*/  LDL.LU R6, [R1+0x7b0] ;  /* 0x0007b00001067983 */ /* 0x000ea20000300800 */
[----:B------:R-:W2:Y:S02]  /*1d550*/  LDL.LU R7, [R1+0x7a8] ;  /* 0x0007a80001077983 */ /* 0x000ea40000300800 */
[----:B------:R-:W2:Y:S02]  /*1d560*/  LDL.LU R8, [R1+0x7a0] ;  /* 0x0007a00001087983 */ /* 0x000ea40000300800 */
[----:B------:R-:W2:Y:S01]  /*1d570*/  LDL.LU R9, [R1+0x734] ;  /* 0x0007340001097983 */ /* 0x000ea20000300800 */
[----:B------:R-:W2:Y:S04]  /*1d580*/  LDL.LU R10, [R1+0x72c] ;  /* 0x00072c00010a7983 */ /* 0x000ea80000300800 */
[----:B------:R0:W-:Y:S01]  /*1d590*/  STS.U16 [R2+0x16300], R12 ;  /* 0x0163000c02007388 */ /* 0x0001e20000000400 */
[----:B------:R-:W2:Y:S03]  /*1d5a0*/  LDL.LU R11, [R1+0x724] ;  /* 0x00072400010b7983 */ /* 0x000ea60000300800 */
[----:B------:R1:W-:Y:S04]  /*1d5b0*/  STS.U16 [R2+0x18000], R16 ;  /* 0x0180001002007388 */ /* 0x0003e80000000400 */
[----:B------:R1:W-:Y:S04]  /*1d5c0*/  STS.U16 [R2+0x18100], R17 ;  /* 0x0181001102007388 */ /* 0x0003e80000000400 */
[----:B------:R1:W-:Y:S04]  /*1d5d0*/  STS.U16 [R2+0x18200], R18 ;  /* 0x0182001202007388 */ /* 0x0003e80000000400 */
[----:B------:R1:W-:Y:S04]  /*1d5e0*/  STS.U16 [R2+0x18300], R19 ;  /* 0x0183001302007388 */ /* 0x0003e80000000400 */
[----:B------:R1:W-:Y:S04]  /*1d5f0*/  STS.U16 [R2+0x1a000], R20 ;  /* 0x01a0001402007388 */ /* 0x0003e80000000400 */
[----:B0-----:R-:W2:Y:S01]  /*1d600*/  LDL.LU R12, [R1+0x71c] ;  /* 0x00071c00010c7983 */ /* 0x001ea20000300800 */
[----:B-1----:R-:W2:Y:S02]  /*1d610*/  LDL.LU R16, [R1+0x6a8] ;  /* 0x0006a80001107983 */ /* 0x002ea40000300800 */
[----:B------:R-:W2:Y:S01]  /*1d620*/  LDL.LU R17, [R1+0x6a0] ;  /* 0x0006a00001117983 */ /* 0x000ea20000300800 */
[----:B------:R-:W2:Y:S01]  /*1d630*/  LDL.LU R18, [R1+0x698] ;  /* 0x0006980001127983 */ /* 0x000ea20000300800 */
[----:B------:R-:W2:Y:S03]  /*1d640*/  LDL.LU R19, [R1+0x690] ;  /* 0x0006900001137983 */ /* 0x000ea60000300800 */
        /* <DEDUP_REMOVED lines=14> */
[----:B0-----:R-:W2:Y:S04]  /*1d730*/  LDL.LU R28, [R1+0x58c] ;  /* 0x00058c00011c7983 */ /* 0x001ea80000300800 */
[----:B---3--:R0:W-:Y:S04]  /*1d740*/  STS.U16 [R2+0x1e100], R13 ;  /* 0x01e1000d02007388 */ /* 0x0081e80000000400 */
[----:B0-----:R-:W3:Y:S04]  /*1d750*/  LDL.LU R13, [R1+0x2530] ;  /* 0x00253000010d7983 */ /* 0x001ee80000300800 */
[----:B---3--:R0:W-:Y:S04]  /*1d760*/  STS.U16 [R2+0x1e200], R13 ;  /* 0x01e2000d02007388 */ /* 0x0081e80000000400 */
[----:B0-----:R-:W3:Y:S04]  /*1d770*/  LDL.LU R13, [R1+0x252c] ;  /* 0x00252c00010d7983 */ /* 0x001ee80000300800 */
[----:B--2---:R0:W-:Y:S02]  /*1d780*/  STS.U16 [R2+0x1e000], R0 ;  /* 0x01e0000002007388 */ /* 0x0041e40000000400 */
[----:B0-----:R-:W-:-:S02]  /*1d790*/  LOP3.LUT R0, R2, 0x10, RZ, 0x3c, !PT ;  /* 0x0000001002007812 */ /* 0x001fc400078e3cff */
[----:B---3--:R0:W-:Y:S04]  /*1d7a0*/  STS.U16 [R2+0x1e300], R13 ;  /* 0x01e3000d02007388 */ /* 0x0081e80000000400 */
[----:B0-----:R-:W2:Y:S01]  /*1d7b0*/  LDL.LU R13, [R1+0x2528] ;  /* 0x00252800010d7983 */ /* 0x001ea20000300800 */
[----:B------:R-:W3:Y:S03]  /*1d7c0*/  LDL.LU R2, [R1+0x8b8] ;  /* 0x0008b80001027983 */ /* 0x000ee60000300800 */
[----:B---3--:R-:W-:Y:S01]  /*1d7d0*/  STS.U16 [R0+0x400], R2 ;  /* 0x0004000200007388 */ /* 0x008fe20000000400 */
[----:B--2---:R-:W-:Y:S02]  /*1d7e0*/  STS.U16 [R0+0x500], R13 ;  /* 0x0005000d00007388 */ /* 0x004fe40000000400 */
[----:B----4-:R-:W-:Y:S02]  /*1d7f0*/  STS.U16 [R0+0x600], R22 ;  /* 0x0006001600007388 */ /* 0x010fe40000000400 */
[----:B------:R-:W-:Y:S01]  /*1d800*/  STS.U16 [R0+0x700], R14 ;  /* 0x0007000e00007388 */ /* 0x000fe20000000400 */
[----:B------:R-:W-:Y:S01]  /*1d810*/  STS.U16 [R0+0x2400], R15 ;  /* 0x0024000f00007388 */ /* 0x000fe20000000400 */
[----:B------:R-:W-:Y:S02]  /*1d820*/  STS.U16 [R0+0x2500], R25 ;  /* 0x0025001900007388 */ /* 0x000fe40000000400 */
[----:B------:R-:W-:Y:S02]  /*1d830*/  STS.U16 [R0+0x2600], R3 ;  /* 0x0026000300007388 */ /* 0x000fe40000000400 */
        /* <DEDUP_REMOVED lines=16> */
[----:B------:R0:W-:Y:S02]  /*1d940*/  STS.U16 [R0+0xa700], R24 ;  /* 0x00a7001800007388 */ /* 0x0001e40000000400 */
[----:B0-----:R-:W2:Y:S04]  /*1d950*/  LDL.LU R24, [R1+0x50c] ;  /* 0x00050c0001187983 */ /* 0x001ea80000300800 */
[----:B--2---:R0:W-:Y:S04]  /*1d960*/  STL [R1+0x251c], R24 ;  /* 0x00251c1801007387 */ /* 0x0041e80000100800 */
[----:B0-----:R-:W2:Y:S04]  /*1d970*/  LDL.LU R24, [R1+0x514] ;  /* 0x0005140001187983 */ /* 0x001ea80000300800 */
[----:B--2---:R0:W-:Y:S04]  /*1d980*/  STL [R1+0x2520], R24 ;  /* 0x0025201801007387 */ /* 0x0041e80000100800 */
[----:B0-----:R-:W2:Y:S04]  /*1d990*/  LDL.LU R24, [R1+0x51c] ;  /* 0x00051c0001187983 */ /* 0x001ea80000300800 */
[----:B------:R-:W-:Y:S01]  /*1d9a0*/  STS.U16 [R0+0xc400], R26 ;  /* 0x00c4001a00007388 */ /* 0x000fe20000000400 */
[----:B------:R-:W-:Y:S02]  /*1d9b0*/  STS.U16 [R0+0xc500], R27 ;  /* 0x00c5001b00007388 */ /* 0x000fe40000000400 */
[----:B------:R-:W-:Y:S02]  /*1d9c0*/  STS.U16 [R0+0xc600], R29 ;  /* 0x00c6001d00007388 */ /* 0x000fe40000000400 */
[----:B------:R-:W-:Y:S01]  /*1d9d0*/  STS.U16 [R0+0xc700], R28 ;  /* 0x00c7001c00007388 */ /* 0x000fe20000000400 */
[----:B--2---:R0:W-:Y:S04]  /*1d9e0*/  STL [R1+0x2524], R24 ;  /* 0x0025241801007387 */ /* 0x0041e80000100800 */
        /* <DEDUP_REMOVED lines=28> */
[----:B--2---:R0:W-:Y:S04]  /*1dbb0*/  STS.U16 [R0+0xe400], R24 ;  /* 0x00e4001800007388 */ /* 0x0041e80000000400 */
[----:B0-----:R-:W2:Y:S04]  /*1dbc0*/  LDL.LU R24, [R1+0x2524] ;  /* 0x0025240001187983 */ /* 0x001ea80000300800 */
[----:B--2---:R0:W-:Y:S04]  /*1dbd0*/  STS.U16 [R0+0xe500], R24 ;  /* 0x00e5001800007388 */ /* 0x0041e80000000400 */
[----:B0-----:R-:W2:Y:S04]  /*1dbe0*/  LDL.LU R24, [R1+0x2520] ;  /* 0x0025200001187983 */ /* 0x001ea80000300800 */
[----:B--2---:R0:W-:Y:S04]  /*1dbf0*/  STS.U16 [R0+0xe600], R24 ;  /* 0x00e6001800007388 */ /* 0x0041e80000000400 */
[----:B0-----:R-:W2:Y:S04]  /*1dc00*/  LDL.LU R24, [R1+0x251c] ;  /* 0x00251c0001187983 */ /* 0x001ea80000300800 */
[----:B--2---:R0:W-:Y:S01]  /*1dc10*/  STS.U16 [R0+0xe700], R24 ;  /* 0x00e7001800007388 */ /* 0x0041e20000000400 */
[----:B---3--:R1:W-:Y:S02]  /*1dc20*/  STS.U16 [R0+0x10400], R26 ;  /* 0x0104001a00007388 */ /* 0x0083e40000000400 */
[----:B----4-:R2:W-:Y:S02]  /*1dc30*/  STS.U16 [R0+0x10500], R27 ;  /* 0x0105001b00007388 */ /* 0x0105e40000000400 */
[----:B------:R3:W-:Y:S01]  /*1dc40*/  STS.U16 [R0+0x10600], R29 ;  /* 0x0106001d00007388 */ /* 0x0007e20000000400 */
[----:B------:R3:W-:Y:S01]  /*1dc50*/  STS.U16 [R0+0x10700], R28 ;  /* 0x0107001c00007388 */ /* 0x0007e20000000400 */
[----:B------:R-:W-:Y:S02]  /*1dc60*/  STS.U16 [R0+0x12400], R2 ;  /* 0x0124000200007388 */ /* 0x000fe40000000400 */
[----:B------:R3:W-:Y:S01]  /*1dc70*/  STS.U16 [R0+0x12500], R13 ;  /* 0x0125000d00007388 */ /* 0x0007e20000000400 */
[----:B0-----:R-:W4:Y:S01]  /*1dc80*/  LDL.LU R24, [R1+0x2518] ;  /* 0x0025180001187983 */ /* 0x001f220000300800 */
[----:B-1----:R-:W4:Y:S02]  /*1dc90*/  LDL.LU R26, [R1+0x2514] ;  /* 0x00251400011a7983 */ /* 0x002f240000300800 */
[----:B--2---:R-:W2:Y:S02]  /*1dca0*/  LDL.LU R27, [R1+0x2510] ;  /* 0x00251000011b7983 */ /* 0x004ea40000300800 */
[----:B---3--:R-:W3:Y:S01]  /*1dcb0*/  LDL.LU R29, [R1+0x250c] ;  /* 0x00250c00011d7983 */ /* 0x008ee20000300800 */
[----:B------:R-:W2:Y:S01]  /*1dcc0*/  LDL.LU R28, [R1+0x2508] ;  /* 0x00250800011c7983 */ /* 0x000ea20000300800 */
[----:B------:R-:W2:Y:S03]  /*1dcd0*/  LDL.LU R13, [R1+0x810] ;  /* 0x00081000010d7983 */ /* 0x000ea60000300800 */
[----:B------:R-:W0:Y:S04]  /*1dce0*/  S2R R2, SR_TID.X ;  /* 0x0000000000027919 */ /* 0x000e280000002100 */
        /* <DEDUP_REMOVED lines=17> */
[----:B------:R-:W-:Y:S03]  /*1de00*/  STS.U16 [R0+0x1a700], R19 ;  /* 0x01a7001300007388 */ /* 0x000fe60000000400 */
[----:B--2---:R1:W-:Y:S04]  /*1de10*/  STL [R1+0x2504], R13 ;  /* 0x0025040d01007387 */ /* 0x0043e80000100800 */
[----:B-1----:R-:W2:Y:S01]  /*1de20*/  LDL.LU R13, [R1+0x898] ;  /* 0x00089800010d7983 */ /* 0x002ea20000300800 */
[----:B------:R-:W2:Y:S02]  /*1de30*/  LDL.LU R22, [R1+0x80c] ;  /* 0x00080c0001167983 */ /* 0x000ea40000300800 */
[----:B------:R-:W2:Y:S02]  /*1de40*/  LDL.LU R14, [R1+0x798] ;  /* 0x00079800010e7983 */ /* 0x000ea40000300800 */
[----:B------:R-:W2:Y:S01]  /*1de50*/  LDL.LU R15, [R1+0x794] ;  /* 0x00079400010f7983 */ /* 0x000ea20000300800 */
[----:B------:R-:W2:Y:S01]  /*1de60*/  LDL.LU R25, [R1+0x790] ;  /* 0x0007900001197983 */ /* 0x000ea20000300800 */
[----:B------:R-:W2:Y:S02]  /*1de70*/  LDL.LU R3, [R1+0x78c] ;  /* 0x00078c0001037983 */ /* 0x000ea40000300800 */
[----:B------:R-:W2:Y:S02]  /*1de80*/  LDL.LU R4, [R1+0x714] ;  /* 0x0007140001047983 */ /* 0x000ea40000300800 */
[----:B------:R-:W2:Y:S01]  /*1de90*/  LDL.LU R5, [R1+0x710] ;  /* 0x0007100001057983 */ /* 0x000ea20000300800 */
[----:B0-----:R-:W-:Y:S01]  /*1dea0*/  LOP3.LUT R2, R2, 0x7f, RZ, 0xc0, !PT ;  /* 0x0000007f02027812 */ /* 0x001fe200078ec0ff */
[----:B------:R-:W2:Y:S01]  /*1deb0*/  LDL.LU R6, [R1+0x70c] ;  /* 0x00070c0001067983 */ /* 0x000ea20000300800 */
[----:B------:R-:W2:Y:S02]  /*1dec0*/  LDL.LU R7, [R1+0x708] ;  /* 0x0007080001077983 */ /* 0x000ea40000300800 */
[----:B------:R-:W2:Y:S02]  /*1ded0*/  LDL.LU R8, [R1+0x688] ;  /* 0x0006880001087983 */ /* 0x000ea40000300800 */
[----:B------:R-:W2:Y:S01]  /*1dee0*/  LDL.LU R9, [R1+0x684] ;  /* 0x0006840001097983 */ /* 0x000ea20000300800 */
[----:B------:R-:W2:Y:S01]  /*1def0*/  LDL.LU R10, [R1+0x680] ;  /* 0x00068000010a7983 */ /* 0x000ea20000300800 */
[----:B------:R-:W-:-:S03]  /*1df00*/  IMAD.SHL.U32 R2, R2, 0x2, RZ ;  /* 0x0000000202027824 */ /* 0x000fc600078e00ff */
[----:B------:R0:W-:Y:S01]  /*1df10*/  STS.U16 [R0+0x1c400], R20 ;  /* 0x01c4001400007388 */ /* 0x0001e20000000400 */
[----:B------:R-:W2:Y:S02]  /*1df20*/  LDL.LU R11, [R1+0x67c] ;  /* 0x00067c00010b7983 */ /* 0x000ea40000300800 */
[----:B------:R1:W-:Y:S02]  /*1df30*/  STS.U16 [R0+0x1c500], R21 ;  /* 0x01c5001500007388 */ /* 0x0003e40000000400 */
[----:B------:R-:W2:Y:S01]  /*1df40*/  LDL.LU R12, [R1+0x604] ;  /* 0x00060400010c7983 */ /* 0x000ea20000300800 */
[----:B------:R4:W-:Y:S04]  /*1df50*/  STS.U16 [R0+0x1c600], R23 ;  /* 0x01c6001700007388 */ /* 0x0009e80000000400 */
[----:B------:R-:W2:Y:S01]  /*1df60*/  LDL.LU R16, [R1+0x600] ;  /* 0x0006000001107983 */ /* 0x000ea20000300800 */
[----:B------:R-:W-:Y:S02]  /*1df70*/  STS.U16 [R0+0x1c700], R28 ;  /* 0x01c7001c00007388 */ /* 0x000fe40000000400 */
[----:B------:R-:W2:Y:S02]  /*1df80*/  LDL.LU R17, [R1+0x5fc] ;  /* 0x0005fc0001117983 */ /* 0x000ea40000300800 */
[----:B---3--:R3:W-:Y:S01]  /*1df90*/  STS.U16 [R0+0x1e400], R29 ;  /* 0x01e4001d00007388 */ /* 0x0087e20000000400 */
[----:B------:R-:W2:Y:S01]  /*1dfa0*/  LDL.LU R18, [R1+0x5f8] ;  /* 0x0005f80001127983 */ /* 0x000ea20000300800 */
[----:B------:R-:W2:Y:S02]  /*1dfb0*/  LDL.LU R19, [R1+0x584] ;  /* 0x0005840001137983 */ /* 0x000ea40000300800 */
[----:B0-----:R-:W2:Y:S02]  /*1dfc0*/  LDL.LU R20, [R1+0x580] ;  /* 0x0005800001147983 */ /* 0x001ea40000300800 */
[----:B-1----:R-:W2:Y:S01]  /*1dfd0*/  LDL.LU R21, [R1+0x57c] ;  /* 0x00057c0001157983 */ /* 0x002ea20000300800 */
[----:B----4-:R-:W4:Y:S01]  /*1dfe0*/  LDL.LU R23, [R1+0x578] ;  /* 0x0005780001177983 */ /* 0x010f220000300800 */
[----:B---3--:R-:W-:-:S03]  /*1dff0*/  LOP3.LUT R29, R2, 0x10, RZ, 0x3c, !PT ;  /* 0x00000010021d7812 */ /* 0x008fc600078e3cff */
[----:B------:R-:W3:Y:S01]  /*1e000*/  LDL.LU R0, [R1+0x504] ;  /* 0x0005040001007983 */ /* 0x000ee20000300800 */
[----:B------:R-:W-:Y:S02]  /*1e010*/  LOP3.LUT R28, R2, 0x20, RZ, 0x3c, !PT ;  /* 0x00000020021c7812 */ /* 0x000fe400078e3cff */
[----:B------:R-:W3:Y:S01]  /*1e020*/  LDL.LU R2, [R1+0x814] ;  /* 0x0008140001027983 */ /* 0x000ee20000300800 */
[----:B------:R0:W-:Y:S01]  /*1e030*/  STS.U16 [R29+0x1e500], R27 ;  /* 0x01e5001b1d007388 */ /* 0x0001e20000000400 */
[----:B------:R1:W-:Y:S02]  /*1e040*/  STS.U16 [R29+0x1e600], R26 ;  /* 0x01e6001a1d007388 */ /* 0x0003e40000000400 */
[----:B------:R1:W-:Y:S01]  /*1e050*/  STS.U16 [R29+0x1e700], R24 ;  /* 0x01e700181d007388 */ /* 0x0003e20000000400 */
[----:B0-----:R-:W3:Y:S01]  /*1e060*/  LDL.LU R27, [R1+0x818] ;  /* 0x00081800011b7983 */ /* 0x001ee20000300800 */
[----:B-1----:R-:W3:Y:S02]  /*1e070*/  LDL.LU R26, [R1+0x88c] ;  /* 0x00088c00011a7983 */ /* 0x002ee40000300800 */
[----:B------:R-:W3:Y:S02]  /*1e080*/  LDL.LU R24, [R1+0x890] ;  /* 0x0008900001187983 */ /* 0x000ee40000300800 */
[----:B------:R0:W-:Y:S02]  /*1e090*/  STL [R1+0x2418], R29 ;  /* 0x0024181d01007387 */ /* 0x0001e40000100800 */
[----:B0-----:R-:W3:Y:S04]  /*1e0a0*/  LDL.LU R29, [R1+0x894] ;  /* 0x00089400011d7983 */ /* 0x001ee80000300800 */
[----:B--2---:R0:W-:Y:S04]  /*1e0b0*/  STS.U16 [R28+0x800], R13 ;  /* 0x0008000d1c007388 */ /* 0x0041e80000000400 */
[----:B0-----:R-:W2:Y:S04]  /*1e0c0*/  LDL.LU R13, [R1+0x2504] ;  /* 0x00250400010d7983 */ /* 0x001ea80000300800 */
[----:B---3--:R-:W-:Y:S01]  /*1e0d0*/  STS.U16 [R28+0x900], R29 ;  /* 0x0009001d1c007388 */ /* 0x008fe20000000400 */
[----:B------:R-:W-:Y:S02]  /*1e0e0*/  STS.U16 [R28+0xa00], R24 ;  /* 0x000a00181c007388 */ /* 0x000fe40000000400 */
[----:B------:R-:W-:Y:S02]  /*1e0f0*/  STS.U16 [R28+0xb00], R26 ;  /* 0x000b001a1c007388 */ /* 0x000fe40000000400 */
[----:B------:R-:W-:Y:S01]  /*1e100*/  STS.U16 [R28+0x2800], R27 ;  /* 0x0028001b1c007388 */ /* 0x000fe20000000400 */
[----:B------:R-:W-:Y:S04]  /*1e110*/  STS.U16 [R28+0x2900], R2 ;  /* 0x002900021c007388 */ /* 0x000fe80000000400 */
[----:B--2---:R-:W-:Y:S01]  /*1e120*/  STS.U16 [R28+0x2a00], R13 ;  /* 0x002a000d1c007388 */ /* 0x004fe20000000400 */
        /* <DEDUP_REMOVED lines=17> */
[----:B------:R0:W-:Y:S02]  /*1e240*/  STS.U16 [R28+0xc800], R19 ;  /* 0x00c800131c007388 */ /* 0x0001e40000000400 */
[----:B0-----:R-:W2:Y:S04]  /*1e250*/  LDL.LU R19, [R1+0x484] ;  /* 0x0004840001137983 */ /* 0x001ea80000300800 */
[----:B--2---:R0:W-:Y:S04]  /*1e260*/  STL [R1+0x24f8], R19 ;  /* 0x0024f81301007387 */ /* 0x0041e80000100800 */
[----:B0-----:R-:W2:Y:S04]  /*1e270*/  LDL.LU R19, [R1+0x4f8] ;  /* 0x0004f80001137983 */ /* 0x001ea80000300800 */
[----:B--2---:R0:W-:Y:S04]  /*1e280*/  STL [R1+0x24fc], R19 ;  /* 0x0024fc1301007387 */ /* 0x0041e80000100800 */
[----:B0-----:R-:W2:Y:S01]  /*1e290*/  LDL.LU R19, [R1+0x4fc] ;  /* 0x0004fc0001137983 */ /* 0x001ea20000300800 */
[----:B------:R-:W-:Y:S02]  /*1e2a0*/  STS.U16 [R28+0xc900], R20 ;  /* 0x00c900141c007388 */ /* 0x000fe40000000400 */
[----:B------:R-:W-:Y:S02]  /*1e2b0*/  STS.U16 [R28+0xca00], R21 ;  /* 0x00ca00151c007388 */ /* 0x000fe40000000400 */
[----:B----4-:R-:W-:Y:S01]  /*1e2c0*/  STS.U16 [R28+0xcb00], R23 ;  /* 0x00cb00171c007388 */ /* 0x010fe20000000400 */
        /* <DEDUP_REMOVED lines=26> */
[----:B------:R-:W3:Y:S03]  /*1e470*/  LDL.LU R17, [R1+0x6c] ;  /* 0x00006c0001117983 */ /* 0x000ee60000300800 */
[----:B------:R0:W-:Y:S01]  /*1e480*/  STS.U16 [R28+0xe800], R0 ;  /* 0x00e800001c007388 */ /* 0x0001e20000000400 */
[----:B------:R-:W3:Y:S03]  /*1e490*/  LDL.LU R18, [R1+0x64] ;  /* 0x0000640001127983 */ /* 0x000ee60000300800 */
[----:B0-----:R-:W3:Y:S04]  /*1e4a0*/  LDL.LU R0, [R1+0x60] ;  /* 0x0000600001007983 */ /* 0x001ee80000300800 */
        /* <DEDUP_REMOVED lines=10> */
[----:B------:R-:W-:Y:S01]  /*1e550*/  STS.U16 [R28+0x12800], R2 ;  /* 0x012800021c007388 */ /* 0x000fe20000000400 */
[----:B------:R3:W-:Y:S03]  /*1e560*/  STS.U16 [R28+0x12900], R29 ;  /* 0x0129001d1c007388 */ /* 0x0007e60000000400 */
[----:B0-----:R-:W4:Y:S01]  /*1e570*/  LDL.LU R19, [R1+0x24f4] ;  /* 0x0024f40001137983 */ /* 0x001f220000300800 */
[----:B-1----:R-:W4:Y:S02]  /*1e580*/  LDL.LU R20, [R1+0x24f0] ;  /* 0x0024f00001147983 */ /* 0x002f240000300800 */
[----:B--2---:R-:W2:Y:S02]  /*1e590*/  LDL.LU R21, [R1+0x24ec] ;  /* 0x0024ec0001157983 */ /* 0x004ea40000300800 */
[----:B---3--:R-:W3:Y:S01]  /*1e5a0*/  LDL.LU R23, [R1+0x24e8] ;  /* 0x0024e80001177983 */ /* 0x008ee20000300800 */
[----:B------:R-:W2:Y:S04]  /*1e5b0*/  LDL.LU R29, [R1+0x7fc] ;  /* 0x0007fc00011d7983 */ /* 0x000ea80000300800 */
        /* <DEDUP_REMOVED lines=42> */
[----:B------:R1:W-:Y:S01]  /*1e860*/  STS.U16 [R28+0x1ca00], R18 ;  /* 0x01ca00121c007388 */ /* 0x0003e20000000400 */
[----:B------:R4:W-:Y:S01]  /*1e870*/  STS.U16 [R28+0x1cb00], R0 ;  /* 0x01cb00001c007388 */ /* 0x0009e20000000400 */
[----:B---3--:R3:W-:Y:S01]  /*1e880*/  STS.U16 [R28+0x1e800], R23 ;  /* 0x01e800171c007388 */ /* 0x0087e20000000400 */
[----:B------:R-:W-:Y:S02]  /*1e890*/  LOP3.LUT R26, R2, 0x30, RZ, 0x3c, !PT ;  /* 0x00000030021a7812 */ /* 0x000fe400078e3cff */
[----:B0-----:R-:W2:Y:S01]  /*1e8a0*/  LDL.LU R16, [R1+0x570] ;  /* 0x0005700001107983 */ /* 0x001ea20000300800 */
[----:B-1----:R-:W2:Y:S02]  /*1e8b0*/  LDL.LU R17, [R1+0x56c] ;  /* 0x00056c0001117983 */ /* 0x002ea40000300800 */
[----:B------:R-:W2:Y:S01]  /*1e8c0*/  LDL.LU R18, [R1+0x568] ;  /* 0x0005680001127983 */ /* 0x000ea20000300800 */
[----:B----4-:R-:W4:Y:S01]  /*1e8d0*/  LDL.LU R0, [R1+0x4f4] ;  /* 0x0004f40001007983 */ /* 0x010f220000300800 */
[----:B---3--:R-:W3:Y:S02]  /*1e8e0*/  LDL.LU R23, [R1+0x800] ;  /* 0x0008000001177983 */ /* 0x008ee40000300800 */
[----:B------:R-:W3:Y:S02]  /*1e8f0*/  LDL.LU R2, [R1+0x804] ;  /* 0x0008040001027983 */ /* 0x000ee40000300800 */
[----:B------:R-:W-:Y:S01]  /*1e900*/  STS.U16 [R28+0x1e900], R21 ;  /* 0x01e900151c007388 */ /* 0x000fe20000000400 */
[----:B------:R0:W-:Y:S04]  /*1e910*/  STL [R1+0x249c], R21 ;  /* 0x00249c1501007387 */ /* 0x0001e80000100800 */
[----:B------:R-:W-:Y:S01]  /*1e920*/  STS.U16 [R28+0x1ea00], R20 ;  /* 0x01ea00141c007388 */ /* 0x000fe20000000400 */
[----:B------:R-:W-:Y:S03]  /*1e930*/  STS.U16 [R28+0x1eb00], R19 ;  /* 0x01eb00131c007388 */ /* 0x000fe60000000400 */
[----:B0-----:R-:W3:Y:S01]  /*1e940*/  LDL.LU R21, [R1+0x808] ;  /* 0x0008080001157983 */ /* 0x001ee20000300800 */
[----:B------:R0:W-:Y:S03]  /*1e950*/  STL [R1+0x24b4], R20 ;  /* 0x0024b41401007387 */ /* 0x0001e60000100800 */
[----:B0-----:R-:W3:Y:S01]  /*1e960*/  LDL.LU R20, [R1+0x87c] ;  /* 0x00087c0001147983 */ /* 0x001ee20000300800 */
[----:B------:R0:W-:Y:S03]  /*1e970*/  STL [R1+0x24b8], R19 ;  /* 0x0024b81301007387 */ /* 0x0001e60000100800 */
[----:B0-----:R-:W3:Y:S01]  /*1e980*/  LDL.LU R19, [R1+0x880] ;  /* 0x0008800001137983 */ /* 0x001ee20000300800 */
[----:B------:R0:W-:Y:S03]  /*1e990*/  STL [R1+0x241c], R28 ;  /* 0x00241c1c01007387 */ /* 0x0001e60000100800 */
[----:B0-----:R-:W3:Y:S04]  /*1e9a0*/  LDL.LU R28, [R1+0x884] ;  /* 0x00088400011c7983 */ /* 0x001ee80000300800 */
[----:B--2---:R0:W-:Y:S04]  /*1e9b0*/  STS.U16 [R26+0xc00], R29 ;  /* 0x000c001d1a007388 */ /* 0x0041e80000000400 */
[----:B0-----:R-:W2:Y:S04]  /*1e9c0*/  LDL.LU R29, [R1+0x24e4] ;  /* 0x0024e400011d7983 */ /* 0x001ea80000300800 */
[----:B---3--:R-:W-:Y:S01]  /*1e9d0*/  STS.U16 [R26+0xd00], R28 ;  /* 0x000d001c1a007388 */ /* 0x008fe20000000400 */
[----:B------:R-:W-:Y:S02]  /*1e9e0*/  STS.U16 [R26+0xe00], R19 ;  /* 0x000e00131a007388 */ /* 0x000fe40000000400 */
[----:B------:R-:W-:Y:S02]  /*1e9f0*/  STS.U16 [R26+0xf00], R20 ;  /* 0x000f00141a007388 */ /* 0x000fe40000000400 */
[----:B------:R-:W-:Y:S01]  /*1ea00*/  STS.U16 [R26+0x2c00], R21 ;  /* 0x002c00151a007388 */ /* 0x000fe20000000400 */
[----:B------:R-:W-:Y:S01]  /*1ea10*/  STS.U16 [R26+0x2d00], R2 ;  /* 0x002d00021a007388 */ /* 0x000fe20000000400 */
[----:B------:R-:W-:Y:S03]  /*1ea20*/  STS.U16 [R26+0x2e00], R23 ;  /* 0x002e00171a007388 */ /* 0x000fe60000000400 */
        /* <DEDUP_REMOVED lines=17> */
[----:B------:R0:W-:Y:S03]  /*1eb40*/  STS.U16 [R26+0xcc00], R12 ;  /* 0x00cc000c1a007388 */ /* 0x0001e60000000400 */
[----:B0-----:R-:W2:Y:S04]  /*1eb50*/  LDL.LU R12, [R1+0x474] ;  /* 0x00047400010c7983 */ /* 0x001ea80000300800 */
[----:B--2---:R0:W-:Y:S04]  /*1eb60*/  STL [R1+0x24d8], R12 ;  /* 0x0024d80c01007387 */ /* 0x0041e80000100800 */
[----:B0-----:R-:W2:Y:S04]  /*1eb70*/  LDL.LU R12, [R1+0x4e8] ;  /* 0x0004e800010c7983 */ /* 0x001ea80000300800 */
[----:B--2---:R0:W-:Y:S04]  /*1eb80*/  STL [R1+0x24dc], R12 ;  /* 0x0024dc0c01007387 */ /* 0x0041e80000100800 */
[----:B0-----:R-:W2:Y:S01]  /*1eb90*/  LDL.LU R12, [R1+0x4ec] ;  /* 0x0004ec00010c7983 */ /* 0x001ea20000300800 */
[----:B------:R-:W-:Y:S02]  /*1eba0*/  STS.U16 [R26+0xcd00], R16 ;  /* 0x00cd00101a007388 */ /* 0x000fe40000000400 */
[----:B------:R-:W-:Y:S02]  /*1ebb0*/  STS.U16 [R26+0xce00], R17 ;  /* 0x00ce00111a007388 */ /* 0x000fe40000000400 */
[----:B------:R-:W-:Y:S01]  /*1ebc0*/  STS.U16 [R26+0xcf00], R18 ;  /* 0x00cf00121a007388 */ /* 0x000fe20000000400 */
[----:B--2---:R0:W-:Y:S04]  /*1ebd0*/  STL [R1+0x24e0], R12 ;  /* 0x0024e00c01007387 */ /* 0x0041e80000100800 */
[----:B0-----:R-:W2:Y:S01]  /*1ebe0*/  LDL.LU R12, [R1+0x4f0] ;  /* 0x0004f000010c7983 */ /* 0x001ea20000300800 */
        /* <DEDUP_REMOVED lines=25> */
[----:B----4-:R0:W-:Y:S01]  /*1ed80*/  STS.U16 [R26+0xec00], R0 ;  /* 0x00ec00001a007388 */ /* 0x0101e20000000400 */
[----:B------:R-:W2:Y:S03]  /*1ed90*/  LDL.LU R11, [R1+0x54] ;  /* 0x00005400010b7983 */ /* 0x000ea60000300800 */
        /* <DEDUP_REMOVED lines=9> */
[----:B------:R2:W-:Y:S02]  /*1ee30*/  STS.U16 [R26+0x10e00], R17 ;  /* 0x010e00111a007388 */ /* 0x0005e40000000400 */
[----:B------:R3:W-:Y:S01]  /*1ee40*/  STS.U16 [R26+0x10f00], R18 ;  /* 0x010f00121a007388 */ /* 0x0007e20000000400 */
[----:B0-----:R-:W4:Y:S01]  /*1ee50*/  LDL.LU R12, [R1+0x24d4] ;  /* 0x0024d400010c7983 */ /* 0x001f220000300800 */
[----:B-1----:R-:W4:Y:S02]  /*1ee60*/  LDL.LU R16, [R1+0x24d0] ;  /* 0x0024d00001107983 */ /* 0x002f240000300800 */
[----:B--2---:R-:W2:Y:S02]  /*1ee70*/  LDL.LU R17, [R1+0x24cc] ;  /* 0x0024cc0001117983 */ /* 0x004ea40000300800 */
[----:B---3--:R-:W3:Y:S01]  /*1ee80*/  LDL.LU R18, [R1+0x24c8] ;  /* 0x0024c80001127983 */ /* 0x008ee20000300800 */
[----:B------:R0:W-:Y:S01]  /*1ee90*/  STS.U16 [R26+0x12c00], R2 ;  /* 0x012c00021a007388 */ /* 0x0001e20000000400 */
        /* <DEDUP_REMOVED lines=11> */
[----:B------:R-:W-:Y:S04]  /*1ef50*/  STS.U16 [R26+0x18c00], R15 ;  /* 0x018c000f1a007388 */ /* 0x000fe80000000400 */
[----:B0-----:R-:W0:Y:S01]  /*1ef60*/  S2R R2, SR_TID.X ;  /* 0x0000000000027919 */ /* 0x001e220000002100 */
        /* <DEDUP_REMOVED lines=11> */
[----:B-1----:R-:W4:Y:S01]  /*1f020*/  LDL.LU R0, [R1+0x870] ;  /* 0x0008700001007983 */ /* 0x002f220000300800 */
        /* <DEDUP_REMOVED lines=12> */
[----:B0-----:R-:W-:Y:S01]  /*1f0f0*/  LOP3.LUT R2, R2, 0x7f, RZ, 0xc0, !PT ;  /* 0x0000007f02027812 */ /* 0x001fe200078ec0ff */
[----:B------:R-:W4:Y:S02]  /*1f100*/  LDL.LU R3, [R1+0x660] ;  /* 0x0006600001037983 */ /* 0x000f240000300800 */
[----:B------:R-:W4:Y:S01]  /*1f110*/  LDL.LU R4, [R1+0x65c] ;  /* 0x00065c0001047983 */ /* 0x000f220000300800 */
[----:B------:R-:W4:Y:S01]  /*1f120*/  LDL.LU R5, [R1+0x5e4] ;  /* 0x0005e40001057983 */ /* 0x000f220000300800 */
[----:B------:R-:W4:Y:S02]  /*1f130*/  LDL.LU R6, [R1+0x5e0] ;  /* 0x0005e00001067983 */ /* 0x000f240000300800 */
[----:B------:R-:W4:Y:S02]  /*1f140*/  LDL.LU R7, [R1+0x5dc] ;  /* 0x0005dc0001077983 */ /* 0x000f240000300800 */
[----:B------:R-:W-:Y:S01]  /*1f150*/  IMAD.SHL.U32 R2, R2, 0x2, RZ ;  /* 0x0000000202027824 */ /* 0x000fe200078e00ff */
[----:B------:R-:W4:Y:S01]  /*1f160*/  LDL.LU R8, [R1+0x5d8] ;  /* 0x0005d80001087983 */ /* 0x000f220000300800 */
[----:B------:R-:W4:Y:S02]  /*1f170*/  LDL.LU R9, [R1+0x564] ;  /* 0x0005640001097983 */ /* 0x000f240000300800 */
[----:B------:R-:W4:Y:S02]  /*1f180*/  LDL.LU R10, [R1+0x560] ;  /* 0x00056000010a7983 */ /* 0x000f240000300800 */
[----:B------:R-:W4:Y:S01]  /*1f190*/  LDL.LU R11, [R1+0x55c] ;  /* 0x00055c00010b7983 */ /* 0x000f220000300800 */
[----:B------:R-:W-:Y:S01]  /*1f1a0*/  LOP3.LUT R24, R2, 0x40, RZ, 0x3c, !PT ;  /* 0x0000004002187812 */ /* 0x000fe200078e3cff */
[----:B---3--:R-:W-:Y:S04]  /*1f1b0*/  STS.U16 [R26+0x1ec00], R18 ;  /* 0x01ec00121a007388 */ /* 0x008fe80000000400 */
[----:B------:R0:W-:Y:S01]  /*1f1c0*/  STL [R1+0x24bc], R18 ;  /* 0x0024bc1201007387 */ /* 0x0001e20000100800 */
[----:B--2---:R-:W-:Y:S02]  /*1f1d0*/  STS.U16 [R26+0x1ed00], R17 ;  /* 0x01ed00111a007388 */ /* 0x004fe40000000400 */
[----:B----4-:R-:W-:Y:S01]  /*1f1e0*/  STS.U16 [R26+0x1ee00], R16 ;  /* 0x01ee00101a007388 */ /* 0x010fe20000000400 */
[----:B------:R-:W-:Y:S04]  /*1f1f0*/  STS.U16 [R26+0x1ef00], R12 ;  /* 0x01ef000c1a007388 */ /* 0x000fe80000000400 */
[----:B0-----:R-:W2:Y:S01]  /*1f200*/  LDL.LU R18, [R1+0x7f4] ;  /* 0x0007f40001127983 */ /* 0x001ea20000300800 */
[----:B------:R-:W3:Y:S02]  /*1f210*/  LDL.LU R2, [R1+0x7f8] ;  /* 0x0007f80001027983 */ /* 0x000ee40000300800 */
[----:B------:R0:W-:Y:S02]  /*1f220*/  STL [R1+0x24c0], R17 ;  /* 0x0024c01101007387 */ /* 0x0001e40000100800 */
[----:B0-----:R-:W4:Y:S01]  /*1f230*/  LDL.LU R17, [R1+0x86c] ;  /* 0x00086c0001117983 */ /* 0x001f220000300800 */
[----:B------:R0:W-:Y:S03]  /*1f240*/  STL [R1+0x24c4], R16 ;  /* 0x0024c41001007387 */ /* 0x0001e60000100800 */
[----:B0-----:R-:W2:Y:S01]  /*1f250*/  LDL.LU R16, [R1+0x874] ;  /* 0x0008740001107983 */ /* 0x001ea20000300800 */
[----:B------:R-:W2:Y:S02]  /*1f260*/  LDL.LU R12, [R1+0x878] ;  /* 0x00087800010c7983 */ /* 0x000ea40000300800 */
[----:B------:R-:W-:Y:S01]  /*1f270*/  STL [R1+0x2420], R26 ;  /* 0x0024201a01007387 */ /* 0x000fe20000100800 */
[----:B--2---:R-:W-:Y:S01]  /*1f280*/  STS.U16 [R24+0x1000], R12 ;  /* 0x0010000c18007388 */ /* 0x004fe20000000400 */
[----:B------:R-:W-:Y:S02]  /*1f290*/  STS.U16 [R24+0x1100], R16 ;  /* 0x0011001018007388 */ /* 0x000fe40000000400 */
[----:B------:R0:W-:Y:S02]  /*1f2a0*/  STS.U16 [R24+0x1200], R0 ;  /* 0x0012000018007388 */ /* 0x0001e40000000400 */
[----:B0-----:R-:W2:Y:S01]  /*1f2b0*/  LDL.LU R0, [R1+0x558] ;  /* 0x0005580001007983 */ /* 0x001ea20000300800 */
[----:B----4-:R-:W-:Y:S02]  /*1f2c0*/  STS.U16 [R24+0x1300], R17 ;  /* 0x0013001118007388 */ /* 0x010fe40000000400 */
[----:B---3--:R-:W-:Y:S02]  /*1f2d0*/  STS.U16 [R24+0x3000], R2 ;  /* 0x0030000218007388 */ /* 0x008fe40000000400 */
        /* <DEDUP_REMOVED lines=15> */
[----:B------:R0:W-:Y:S01]  /*1f3d0*/  STS.U16 [R24+0xb000], R5 ;  /* 0x00b0000518007388 */ /* 0x0001e20000000400 */
[----:B------:R-:W3:Y:S01]  /*1f3e0*/  LDL.LU R16, [R1+0x4e4] ;  /* 0x0004e40001107983 */ /* 0x000ee20000300800 */
[----:B------:R1:W-:Y:S02]  /*1f3f0*/  STS.U16 [R24+0xb100], R6 ;  /* 0x00b1000618007388 */ /* 0x0003e40000000400 */
[----:B------:R4:W-:Y:S01]  /*1f400*/  STS.U16 [R24+0xb200], R7 ;  /* 0x00b2000718007388 */ /* 0x0009e20000000400 */
[----:B0-----:R-:W3:Y:S01]  /*1f410*/  LDL.LU R5, [R1+0x4e0] ;  /* 0x0004e00001057983 */ /* 0x001ee20000300800 */
[----:B-1----:R-:W3:Y:S02]  /*1f420*/  LDL.LU R6, [R1+0x4dc] ;  /* 0x0004dc0001067983 */ /* 0x002ee40000300800 */
[----:B------:R-:W3:Y:S02]  /*1f430*/  LDL.LU R17, [R1+0x4d8] ;  /* 0x0004d80001117983 */ /* 0x000ee40000300800 */
[----:B------:R-:W3:Y:S01]  /*1f440*/  LDL.LU R18, [R1+0x464] ;  /* 0x0004640001127983 */ /* 0x000ee20000300800 */
[----:B----4-:R-:W4:Y:S01]  /*1f450*/  LDL.LU R7, [R1+0x460] ;  /* 0x0004600001077983 */ /* 0x010f220000300800 */
[----:B------:R-:W4:Y:S03]  /*1f460*/  LDL.LU R19, [R1+0x45c] ;  /* 0x00045c0001137983 */ /* 0x000f260000300800 */
[----:B------:R0:W-:Y:S01]  /*1f470*/  STS.U16 [R24+0xb300], R8 ;  /* 0x00b3000818007388 */ /* 0x0001e20000000400 */
[----:B------:R-:W4:Y:S02]  /*1f480*/  LDL.LU R20, [R1+0x458] ;  /* 0x0004580001147983 */ /* 0x000f240000300800 */
[----:B------:R1:W-:Y:S02]  /*1f490*/  STS.U16 [R24+0xd000], R9 ;  /* 0x00d0000918007388 */ /* 0x0003e40000000400 */
[----:B------:R1:W-:Y:S01]  /*1f4a0*/  STS.U16 [R24+0xd100], R10 ;  /* 0x00d1000a18007388 */ /* 0x0003e20000000400 */
[----:B------:R1:W-:Y:S04]  /*1f4b0*/  STS.U16 [R24+0xd200], R11 ;  /* 0x00d2000b18007388 */ /* 0x0003e80000000400 */
[----:B0-----:R-:W4:Y:S01]  /*1f4c0*/  LDL.LU R8, [R1+0x3e4] ;  /* 0x0003e40001087983 */ /* 0x001f220000300800 */
[----:B-1----:R-:W4:Y:S03]  /*1f4d0*/  LDL.LU R9, [R1+0x3e0] ;  /* 0x0003e00001097983 */ /* 0x002f260000300800 */
[----:B------:R-:W4:Y:S04]  /*1f4e0*/  LDL.LU R10, [R1+0x3dc] ;  /* 0x0003dc00010a7983 */ /* 0x000f280000300800 */
[----:B------:R-:W4:Y:S04]  /*1f4f0*/  LDL.LU R11, [R1+0x3d8] ;  /* 0x0003d800010b7983 */ /* 0x000f280000300800 */
[----:B--2---:R0:W-:Y:S04]  /*1f500*/  STS.U16 [R24+0xd300], R0 ;  /* 0x00d3000018007388 */ /* 0x0041e80000000400 */
[----:B0-----:R-:W2:Y:S01]  /*1f510*/  LDL.LU R0, [R1+0x364] ;  /* 0x0003640001007983 */ /* 0x001ea20000300800 */
        /* <DEDUP_REMOVED lines=15> */
[----:B---3--:R0:W-:Y:S01]  /*1f610*/  STS.U16 [R24+0xf000], R16 ;  /* 0x00f0001018007388 */ /* 0x0081e20000000400 */
[----:B------:R1:W-:Y:S02]  /*1f620*/  STS.U16 [R24+0xf100], R5 ;  /* 0x00f1000518007388 */ /* 0x0003e40000000400 */
[----:B------:R3:W-:Y:S01]  /*1f630*/  STS.U16 [R24+0xf200], R6 ;  /* 0x00f2000618007388 */ /* 0x0007e20000000400 */
[----:B------:R4:W-:Y:S01]  /*1f640*/  STS.U16 [R24+0xf300], R17 ;  /* 0x00f3001118007388 */ /* 0x0009e20000000400 */
[----:B------:R4:W-:Y:S02]  /*1f650*/  STS.U16 [R24+0x11000], R18 ;  /* 0x0110001218007388 */ /* 0x0009e40000000400 */
[----:B----4-:R4:W-:Y:S01]  /*1f660*/  STS.U16 [R24+0x11100], R7 ;  /* 0x0111000718007388 */ /* 0x0109e20000000400 */
[----:B0-----:R-:W2:Y:S01]  /*1f670*/  LDL.LU R16, [R1+0x24c4] ;  /* 0x0024c40001107983 */ /* 0x001ea20000300800 */
[----:B-1----:R-:W2:Y:S02]  /*1f680*/  LDL.LU R5, [R1+0x44] ;  /* 0x0000440001057983 */ /* 0x002ea40000300800 */
[----:B---3--:R-:W3:Y:S01]  /*1f690*/  LDL.LU R6, [R1+0x40] ;  /* 0x0000400001067983 */ /* 0x008ee20000300800 */
[----:B------:R-:W3:Y:S01]  /*1f6a0*/  LDL.LU R17, [R1+0x24c0] ;  /* 0x0024c00001117983 */ /* 0x000ee20000300800 */
[----:B------:R-:W3:Y:S03]  /*1f6b0*/  LDL.LU R18, [R1+0x24bc] ;  /* 0x0024bc0001127983 */ /* 0x000ee60000300800 */
[----:B----4-:R-:W4:Y:S01]  /*1f6c0*/  LDL.LU R7, [R1+0x3c] ;  /* 0x00003c0001077983 */ /* 0x010f220000300800 */
[----:B------:R0:W-:Y:S03]  /*1f6d0*/  STS.U16 [R24+0x11200], R19 ;  /* 0x0112001318007388 */ /* 0x0001e60000000400 */
[----:B------:R1:W-:Y:S01]  /*1f6e0*/  STS.U16 [R24+0x11300], R20 ;  /* 0x0113001418007388 */ /* 0x0003e20000000400 */
[----:B------:R1:W-:Y:S02]  /*1f6f0*/  STS.U16 [R24+0x13000], R8 ;  /* 0x0130000818007388 */ /* 0x0003e40000000400 */
[----:B------:R1:W-:Y:S02]  /*1f700*/  STS.U16 [R24+0x13100], R9 ;  /* 0x0131000918007388 */ /* 0x0003e40000000400 */
[----:B------:R1:W-:Y:S01]  /*1f710*/  STS.U16 [R24+0x13200], R10 ;  /* 0x0132000a18007388 */ /* 0x0003e20000000400 */
[----:B------:R1:W-:Y:S04]  /*1f720*/  STS.U16 [R24+0x13300], R11 ;  /* 0x0133000b18007388 */ /* 0x0003e80000000400 */
[----:B0-----:R-:W4:Y:S01]  /*1f730*/  LDL.LU R19, [R1+0x24b8] ;  /* 0x0024b80001137983 */ /* 0x001f220000300800 */
[----:B-1----:R-:W4:Y:S03]  /*1f740*/  LDL.LU R20, [R1+0x24b4] ;  /* 0x0024b40001147983 */ /* 0x002f260000300800 */
[----:B------:R-:W4:Y:S01]  /*1f750*/  LDL.LU R8, [R1+0x24b0] ;  /* 0x0024b00001087983 */ /* 0x000f220000300800 */
[----:B------:R-:W4:Y:S03]  /*1f760*/  LDL.LU R9, [R1+0x24ac] ;  /* 0x0024ac0001097983 */ /* 0x000f260000300800 */
[----:B------:R-:W4:Y:S01]  /*1f770*/  LDL.LU R10, [R1+0x24a8] ;  /* 0x0024a800010a7983 */ /* 0x000f220000300800 */
[----:B------:R-:W4:Y:S03]  /*1f780*/  LDL.LU R11, [R1+0x24a4] ;  /* 0x0024a400010b7983 */ /* 0x000f260000300800 */
[----:B--2---:R0:W-:Y:S04]  /*1f790*/  STS.U16 [R24+0x15000], R0 ;  /* 0x0150000018007388 */ /* 0x0041e80000000400 */
[----:B0-----:R-:W2:Y:S01]  /*1f7a0*/  LDL.LU R0, [R1+0x24a0] ;  /* 0x0024a00001007983 */ /* 0x001ea20000300800 */
[----:B------:R0:W-:Y:S02]  /*1f7b0*/  STS.U16 [R24+0x15100], R2 ;  /* 0x0151000218007388 */ /* 0x0001e40000000400 */
[----:B------:R-:W-:Y:S02]  /*1f7c0*/  STS.U16 [R24+0x15200], R26 ;  /* 0x0152001a18007388 */ /* 0x000fe40000000400 */
[----:B------:R-:W-:Y:S01]  /*1f7d0*/  STS.U16 [R24+0x15300], R12 ;  /* 0x0153000c18007388 */ /* 0x000fe20000000400 */
[----:B------:R1:W-:Y:S04]  /*1f7e0*/  STS.U16 [R24+0x17000], R28 ;  /* 0x0170001c18007388 */ /* 0x0003e80000000400 */
        /* <DEDUP_REMOVED lines=11> */
[----:B-1----:R-:W2:Y:S01]  /*1f8a0*/  LDL.LU R28, [R1+0x864] ;  /* 0x00086400011c7983 */ /* 0x002ea20000300800 */
[----:B------:R-:W-:Y:S02]  /*1f8b0*/  STS.U16 [R24+0x1b300], R4 ;  /* 0x01b3000418007388 */ /* 0x000fe40000000400 */
[----:B------:R-:W-:Y:S02]  /*1f8c0*/  STS.U16 [R24+0x1d000], R5 ;  /* 0x01d0000518007388 */ /* 0x000fe40000000400 */
[----:B---3--:R1:W-:Y:S01]  /*1f8d0*/  STS.U16 [R24+0x1d100], R6 ;  /* 0x01d1000618007388 */ /* 0x0083e20000000400 */
[----:B----4-:R3:W-:Y:S04]  /*1f8e0*/  STS.U16 [R24+0x1d200], R7 ;  /* 0x01d2000718007388 */ /* 0x0107e80000000400 */
[----:B------:R-:W4:Y:S01]  /*1f8f0*/  LDL.LU R3, [R1+0x860] ;  /* 0x0008600001037983 */ /* 0x000f220000300800 */
[----:B------:R-:W4:Y:S02]  /*1f900*/  LDL.LU R14, [R1+0x85c] ;  /* 0x00085c00010e7983 */ /* 0x000f240000300800 */
[----:B------:R-:W4:Y:S02]  /*1f910*/  LDL.LU R23, [R1+0x7e8] ;  /* 0x0007e80001177983 */ /* 0x000f240000300800 */
[----:B------:R-:W4:Y:S01]  /*1f920*/  LDL.LU R15, [R1+0x7e4] ;  /* 0x0007e400010f7983 */ /* 0x000f220000300800 */
[----:B------:R-:W4:Y:S01]  /*1f930*/  LDL.LU R25, [R1+0x7e0] ;  /* 0x0007e00001197983 */ /* 0x000f220000300800 */
[----:B-1----:R-:W4:Y:S01]  /*1f940*/  LDL.LU R6, [R1+0x7dc] ;  /* 0x0007dc0001067983 */ /* 0x002f220000300800 */
[----:B0-----:R-:W-:Y:S01]  /*1f950*/  LOP3.LUT R2, R2, 0x7f, RZ, 0xc0, !PT ;  /* 0x0000007f02027812 */ /* 0x001fe200078ec0ff */
[----:B---3--:R-:W3:Y:S01]  /*1f960*/  LDL.LU R7, [R1+0x764] ;  /* 0x0007640001077983 */ /* 0x008ee20000300800 */
[----:B------:R-:W3:Y:S01]  /*1f970*/  LDL.LU R26, [R1+0x6e4] ;  /* 0x0006e400011a7983 */ /* 0x000ee20000300800 */
[----:B------:R-:W3:Y:S02]  /*1f980*/  LDL.LU R12, [R1+0x6e0] ;  /* 0x0006e000010c7983 */ /* 0x000ee40000300800 */
[----:B------:R-:W3:Y:S02]  /*1f990*/  LDL.LU R21, [R1+0x6dc] ;  /* 0x0006dc0001157983 */ /* 0x000ee40000300800 */
[----:B------:R-:W3:Y:S02]  /*1f9a0*/  LDL.LU R29, [R1+0x6d8] ;  /* 0x0006d800011d7983 */ /* 0x000ee40000300800 */
[----:B------:R-:W-:Y:S01]  /*1f9b0*/  IMAD.SHL.U32 R2, R2, 0x2, RZ ;  /* 0x0000000202027824 */ /* 0x000fe200078e00ff */
[----:B------:R-:W3:Y:S01]  /*1f9c0*/  LDL.LU R27, [R1+0x658] ;  /* 0x00065800011b7983 */ /* 0x000ee20000300800 */
[----:B------:R-:W3:Y:S02]  /*1f9d0*/  LDL.LU R13, [R1+0x654] ;  /* 0x00065400010d7983 */ /* 0x000ee40000300800 */
[----:B------:R-:W3:Y:S02]  /*1f9e0*/  LDL.LU R22, [R1+0x650] ;  /* 0x0006500001167983 */ /* 0x000ee40000300800 */
[----:B------:R-:W3:Y:S01]  /*1f9f0*/  LDL.LU R4, [R1+0x64c] ;  /* 0x00064c0001047983 */ /* 0x000ee20000300800 */
[----:B------:R-:W3:Y:S04]  /*1fa00*/  LDL.LU R5, [R1+0x5d4] ;  /* 0x0005d40001057983 */ /* 0x000ee80000300800 */
[----:B--2---:R0:W-:Y:S01]  /*1fa10*/  STS.U16 [R24+0x1d300], R0 ;  /* 0x01d3000018007388 */ /* 0x0041e20000000400 */
[----:B------:R1:W-:Y:S02]  /*1fa20*/  STS.U16 [R24+0x1f000], R11 ;  /* 0x01f0000b18007388 */ /* 0x0003e40000000400 */
[----:B------:R2:W-:Y:S02]  /*1fa30*/  STS.U16 [R24+0x1f100], R10 ;  /* 0x01f1000a18007388 */ /* 0x0005e40000000400 */
[----:B------:R2:W-:Y:S01]  /*1fa40*/  STS.U16 [R24+0x1f200], R9 ;  /* 0x01f2000918007388 */ /* 0x0005e20000000400 */
[----:B0-----:R-:W-:Y:S01]  /*1fa50*/  LOP3.LUT R0, R2, 0x50, RZ, 0x3c, !PT ;  /* 0x0000005002007812 */ /* 0x001fe200078e3cff */
[----:B-1----:R-:W3:Y:S01]  /*1fa60*/  LDL.LU R11, [R1+0x758] ;  /* 0x00075800010b7983 */ /* 0x002ee20000300800 */
[----:B------:R-:W3:Y:S02]  /*1fa70*/  LDL.LU R2, [R1+0x75c] ;  /* 0x00075c0001027983 */ /* 0x000ee40000300800 */
[----:B--2---:R-:W2:Y:S02]  /*1fa80*/  LDL.LU R10, [R1+0x760] ;  /* 0x00076000010a7983 */ /* 0x004ea40000300800 */
[----:B------:R-:W2:Y:S01]  /*1fa90*/  LDL.LU R9, [R1+0x868] ;  /* 0x0008680001097983 */ /* 0x000ea20000300800 */
[----:B------:R-:W-:Y:S04]  /*1faa0*/  STS.U16 [R24+0x1f300], R8 ;  /* 0x01f3000818007388 */ /* 0x000fe80000000400 */
[----:B------:R-:W-:Y:S04]  /*1fab0*/  STL [R1+0x2424], R24 ;  /* 0x0024241801007387 */ /* 0x000fe80000100800 */
[----:B--2---:R-:W-:Y:S01]  /*1fac0*/  STS.U16 [R0+0x1400], R9 ;  /* 0x0014000900007388 */ /* 0x004fe20000000400 */
[----:B------:R-:W-:Y:S02]  /*1fad0*/  STS.U16 [R0+0x1500], R28 ;  /* 0x0015001c00007388 */ /* 0x000fe40000000400 */
[----:B----4-:R0:W-:Y:S02]  /*1fae0*/  STS.U16 [R0+0x1600], R3 ;  /* 0x0016000300007388 */ /* 0x0101e40000000400 */
[----:B------:R1:W-:Y:S01]  /*1faf0*/  STS.U16 [R0+0x1700], R14 ;  /* 0x0017000e00007388 */ /* 0x0003e20000000400 */
[----:B------:R-:W-:Y:S01]  /*1fb00*/  STS.U16 [R0+0x3400], R23 ;  /* 0x0034001700007388 */ /* 0x000fe20000000400 */
[----:B------:R2:W-:Y:S03]  /*1fb10*/  STS.U16 [R0+0x3500], R15 ;  /* 0x0035000f00007388 */ /* 0x0005e60000000400 */
[----:B0-----:R-:W4:Y:S01]  /*1fb20*/  LDL.LU R3, [R1+0x5d0] ;  /* 0x0005d00001037983 */ /* 0x001f220000300800 */
[----:B-1----:R-:W4:Y:S02]  /*1fb30*/  LDL.LU R14, [R1+0x5cc] ;  /* 0x0005cc00010e7983 */ /* 0x002f240000300800 */
[----:B--2---:R-:W2:Y:S02]  /*1fb40*/  LDL.LU R15, [R1+0x5c8] ;  /* 0x0005c800010f7983 */ /* 0x004ea40000300800 */
[----:B------:R-:W2:Y:S01]  /*1fb50*/  LDL.LU R28, [R1+0x554] ;  /* 0x00055400011c7983 */ /* 0x000ea20000300800 */
[----:B------:R0:W-:Y:S04]  /*1fb60*/  STS.U16 [R0+0x3600], R25 ;  /* 0x0036001900007388 */ /* 0x0001e80000000400 */
[----:B------:R-:W2:Y:S04]  /*1fb70*/  LDL.LU R23, [R1+0x550] ;  /* 0x0005500001177983 */ /* 0x000ea80000300800 */
[----:B0-----:R-:W2:Y:S01]  /*1fb80*/  LDL.LU R25, [R1+0x54c] ;  /* 0x00054c0001197983 */ /* 0x001ea20000300800 */
[----:B------:R0:W-:Y:S02]  /*1fb90*/  STS.U16 [R0+0x3700], R6 ;  /* 0x0037000600007388 */ /* 0x0001e40000000400 */
[----:B---3--:R1:W-:Y:S01]  /*1fba0*/  STS.U16 [R0+0x5400], R7 ;  /* 0x0054000700007388 */ /* 0x0083e20000000400 */
[----:B0-----:R-:W3:Y:S01]  /*1fbb0*/  LDL.LU R6, [R1+0x548] ;  /* 0x0005480001067983 */ /* 0x001ee20000300800 */
[----:B-1----:R-:W3:Y:S02]  /*1fbc0*/  LDL.LU R7, [R1+0x4d4] ;  /* 0x0004d40001077983 */ /* 0x002ee40000300800 */
[----:B------:R-:W-:Y:S02]  /*1fbd0*/  STS.U16 [R0+0x5500], R10 ;  /* 0x0055000a00007388 */ /* 0x000fe40000000400 */
[----:B------:R-:W-:Y:S01]  /*1fbe0*/  STS.U16 [R0+0x5600], R2 ;  /* 0x0056000200007388 */ /* 0x000fe20000000400 */
[----:B------:R-:W-:Y:S01]  /*1fbf0*/  STS.U16 [R0+0x5700], R11 ;  /* 0x0057000b00007388 */ /* 0x000fe20000000400 */
[----:B------:R-:W-:Y:S02]  /*1fc00*/  STS.U16 [R0+0x7400], R26 ;  /* 0x0074001a00007388 */ /* 0x000fe40000000400 */
[----:B------:R-:W-:Y:S02]  /*1fc10*/  STS.U16 [R0+0x7500], R12 ;  /* 0x0075000c00007388 */ /* 0x000fe40000000400 */
[----:B------:R0:W-:Y:S01]  /*1fc20*/  STS.U16 [R0+0x7600], R21 ;  /* 0x0076001500007388 */ /* 0x0001e20000000400 */
[----:B------:R-:W-:Y:S01]  /*1fc30*/  STS.U16 [R0+0x7700], R29 ;  /* 0x0077001d00007388 */ /* 0x000fe20000000400 */
[----:B------:R-:W-:Y:S02]  /*1fc40*/  STS.U16 [R0+0x9400], R27 ;  /* 0x0094001b00007388 */ /* 0x000fe40000000400 */
[----:B------:R-:W-:Y:S02]  /*1fc50*/  STS.U16 [R0+0x9500], R13 ;  /* 0x0095000d00007388 */ /* 0x000fe40000000400 */
[----:B------:R-:W-:Y:S01]  /*1fc60*/  STS.U16 [R0+0x9600], R22 ;  /* 0x0096001600007388 */ /* 0x000fe20000000400 */
[----:B------:R1:W-:Y:S01]  /*1fc70*/  STS.U16 [R0+0x9700], R4 ;  /* 0x0097000400007388 */ /* 0x0003e20000000400 */
[----:B------:R1:W-:Y:S03]  /*1fc80*/  STS.U16 [R0+0xb400], R5 ;  /* 0x00b4000500007388 */ /* 0x0003e60000000400 */
[----:B0-----:R-:W3:Y:S04]  /*1fc90*/  LDL.LU R21, [R1+0x4d0] ;  /* 0x0004d00001157983 */ /* 0x001ee80000300800 */
[----:B-1----:R-:W3:Y:S01]  /*1fca0*/  LDL.LU R4, [R1+0x4cc] ;  /* 0x0004cc0001047983 */ /* 0x002ee20000300800 */
[----:B------:R-:W3:Y:S02]  /*1fcb0*/  LDL.LU R5, [R1+0x4c8] ;  /* 0x0004c80001057983 */ /* 0x000ee40000300800 */
[----:B------:R-:W3:Y:S02]  /*1fcc0*/  LDL.LU R29, [R1+0x454] ;  /* 0x00045400011d7983 */ /* 0x000ee40000300800 */
[----:B------:R-:W3:Y:S01]  /*1fcd0*/  LDL.LU R27, [R1+0x450] ;  /* 0x00045000011b7983 */ /* 0x000ee20000300800 */
[----:B----4-:R0:W-:Y:S01]  /*1fce0*/  STS.U16 [R0+0xb500], R3 ;  /* 0x00b5000300007388 */ /* 0x0101e20000000400 */
[----:B------:R1:W-:Y:S02]  /*1fcf0*/  STS.U16 [R0+0xb600], R14 ;  /* 0x00b6000e00007388 */ /* 0x0003e40000000400 */
[----:B--2---:R2:W-:Y:S01]  /*1fd00*/  STS.U16 [R0+0xb700], R15 ;  /* 0x00b7000f00007388 */ /* 0x0045e20000000400 */
[----:B------:R-:W-:Y:S04]  /*1fd10*/  STS.U16 [R0+0xd400], R28 ;  /* 0x00d4001c00007388 */ /* 0x000fe80000000400 */
[----:B0-----:R-:W4:Y:S01]  /*1fd20*/  LDL.LU R3, [R1+0x44c] ;  /* 0x00044c0001037983 */ /* 0x001f220000300800 */
[----:B------:R-:W4:Y:S02]  /*1fd30*/  LDL.LU R13, [R1+0x448] ;  /* 0x00044800010d7983 */ /* 0x000f240000300800 */
[----:B------:R-:W4:Y:S02]  /*1fd40*/  LDL.LU R22, [R1+0x3d4] ;  /* 0x0003d40001167983 */ /* 0x000f240000300800 */
[----:B-1----:R-:W4:Y:S01]  /*1fd50*/  LDL.LU R14, [R1+0x3d0] ;  /* 0x0003d000010e7983 */ /* 0x002f220000300800 */
[----:B------:R-:W-:Y:S04]  /*1fd60*/  STS.U16 [R0+0xd500], R23 ;  /* 0x00d5001700007388 */ /* 0x000fe80000000400 */
[----:B--2---:R-:W2:Y:S01]  /*1fd70*/  LDL.LU R15, [R1+0x3cc] ;  /* 0x0003cc00010f7983 */ /* 0x004ea20000300800 */
[----:B------:R0:W-:Y:S03]  /*1fd80*/  STS.U16 [R0+0xd600], R25 ;  /* 0x00d6001900007388 */ /* 0x0001e60000000400 */
[----:B0-----:R-:W2:Y:S04]  /*1fd90*/  LDL.LU R25, [R1+0x3c8] ;  /* 0x0003c80001197983 */ /* 0x001ea80000300800 */
[----:B---3--:R0:W-:Y:S01]  /*1fda0*/  STS.U16 [R0+0xd700], R6 ;  /* 0x00d7000600007388 */ /* 0x0081e20000000400 */
[----:B------:R1:W-:Y:S03]  /*1fdb0*/  STS.U16 [R0+0xf400], R7 ;  /* 0x00f4000700007388 */ /* 0x0003e60000000400 */
[----:B0-----:R-:W3:Y:S01]  /*1fdc0*/  LDL.LU R6, [R1+0x354] ;  /* 0x0003540001067983 */ /* 0x001ee20000300800 */
[----:B-1----:R-:W3:Y:S02]  /*1fdd0*/  LDL.LU R7, [R1+0x350] ;  /* 0x0003500001077983 */ /* 0x002ee40000300800 */
        /* <DEDUP_REMOVED lines=8> */
[----:B------:R-:W3:Y:S02]  /*1fe60*/  LDL.LU R12, [R1+0x150] ;  /* 0x00015000010c7983 */ /* 0x000ee40000300800 */
[----:B------:R1:W-:Y:S02]  /*1fe70*/  STS.U16 [R0+0xf600], R4 ;  /* 0x00f6000400007388 */ /* 0x0003e40000000400 */
[----:B------:R-:W3:Y:S01]  /*1fe80*/  LDL.LU R28, [R1+0x13c] ;  /* 0x00013c00011c7983 */ /* 0x000ee20000300800 */
[----:B------:R1:W-:Y:S04]  /*1fe90*/  STS.U16 [R0+0xf700], R5 ;  /* 0x00f7000500007388 */ /* 0x0003e80000000400 */
[----:B------:R-:W3:Y:S01]  /*1fea0*/  LDL.LU R23, [R1+0x138] ;  /* 0x0001380001177983 */ /* 0x000ee20000300800 */
[----:B------:R1:W-:Y:S02]  /*1feb0*/  STS.U16 [R0+0x11400], R29 ;  /* 0x0114001d00007388 */ /* 0x0003e40000000400 */
[----:B------:R-:W-:Y:S01]  /*1fec0*/  STS.U16 [R0+0x11500], R27 ;  /* 0x0115001b00007388 */ /* 0x000fe20000000400 */
[----:B0-----:R-:W3:Y:S01]  /*1fed0*/  LDL.LU R21, [R1+0x249c] ;  /* 0x00249c0001157983 */ /* 0x001ee20000300800 */
[----:B-1----:R-:W3:Y:S03]  /*1fee0*/  LDL.LU R4, [R1+0x2498] ;  /* 0x0024980001047983 */ /* 0x002ee60000300800 */
[----:B------:R-:W3:Y:S01]  /*1fef0*/  LDL.LU R5, [R1+0x2494] ;  /* 0x0024940001057983 */ /* 0x000ee20000300800 */
[----:B------:R-:W3:Y:S03]  /*1ff00*/  LDL.LU R29, [R1+0xb4] ;  /* 0x0000b400011d7983 */ /* 0x000ee60000300800 */
[----:B----4-:R0:W-:Y:S01]  /*1ff10*/  STS.U16 [R0+0x11600], R3 ;  /* 0x0116000300007388 */ /* 0x0101e20000000400 */
[----:B------:R-:W-:Y:S02]  /*1ff20*/  STS.U16 [R0+0x11700], R13 ;  /* 0x0117000d00007388 */ /* 0x000fe40000000400 */
[----:B------:R-:W-:Y:S02]  /*1ff30*/  STS.U16 [R0+0x13400], R22 ;  /* 0x0134001600007388 */ /* 0x000fe40000000400 */
[----:B------:R1:W-:Y:S01]  /*1ff40*/  STS.U16 [R0+0x13500], R14 ;  /* 0x0135000e00007388 */ /* 0x0003e20000000400 */
[----:B--2---:R2:W-:Y:S04]  /*1ff50*/  STS.U16 [R0+0x13600], R15 ;  /* 0x0136000f00007388 */ /* 0x0045e80000000400 */
[----:B0-----:R-:W4:Y:S01]  /*1ff60*/  LDL.LU R3, [R1+0xb0] ;  /* 0x0000b00001037983 */ /* 0x001f220000300800 */
[----:B-1----:R-:W4:Y:S02]  /*1ff70*/  LDL.LU R14, [R1+0xac] ;  /* 0x0000ac00010e7983 */ /* 0x002f240000300800 */
[----:B------:R-:W4:Y:S02]  /*1ff80*/  LDL.LU R27, [R1+0xa8] ;  /* 0x0000a800011b7983 */ /* 0x000f240000300800 */
[----:B------:R-:W4:Y:S01]  /*1ff90*/  LDL.LU R13, [R1+0x34] ;  /* 0x00003400010d7983 */ /* 0x000f220000300800 */
[----:B------:R-:W4:Y:S04]  /*1ffa0*/  LDL.LU R22, [R1+0x30] ;  /* 0x0000300001167983 */ /* 0x000f280000300800 */
[----:B------:R0:W-:Y:S04]  /*1ffb0*/  STS.U16 [R0+0x13700], R25 ;  /* 0x0137001900007388 */ /* 0x0001e80000000400 */
[----:B--2---:R-:W2:Y:S04]  /*1ffc0*/  LDL.LU R15, [R1+0x2c] ;  /* 0x00002c00010f7983 */ /* 0x004ea80000300800 */
[----:B0-----:R-:W2:Y:S04]  /*1ffd0*/  LDL.LU R25, [R1+0x28] ;  /* 0x0000280001197983 */ /* 0x001ea80000300800 */
[----:B---3--:R0:W-:Y:S01]  /*1ffe0*/  STS.U16 [R0+0x15400], R6 ;  /* 0x0154000600007388 */ /* 0x0081e20000000400 */
[----:B------:R-:W-:Y:S02]  /*1fff0*/  STS.U16 [R0+0x15500], R7 ;  /* 0x0155000700007388 */ /* 0x000fe40000000400 */
[----:B------:R1:W-:Y:S01]  /*20000*/  STS.U16 [R0+0x15600], R2 ;  /* 0x0156000200007388 */ /* 0x0003e20000000400 */
[----:B0-----:R-:W2:Y:S04]  /*20010*/  LDL.LU R6, [R1+0x2490] ;  /* 0x0024900001067983 */ /* 0x001ea80000300800 */
[----:B-1----:R-:W0:Y:S04]  /*20020*/  S2R R2, SR_TID.X ;  /* 0x0000000000027919 */ /* 0x002e280000002100 */
[----:B------:R1:W-:Y:S01]  /*20030*/  STS.U16 [R0+0x15700], R24 ;  /* 0x0157001800007388 */ /* 0x0003e20000000400 */
[----:B------:R1:W-:Y:S02]  /*20040*/  STS.U16 [R0+0x17400], R8 ;  /* 0x0174000800007388 */ /* 0x0003e40000000400 */
[----:B------:R-:W2:Y:S02]  /*20050*/  LDL.LU R7, [R1+0x248c] ;  /* 0x00248c0001077983 */ /* 0x000ea40000300800 */
[----:B------:R1:W-:Y:S01]  /*20060*/  STS.U16 [R0+0x17500], R9 ;  /* 0x0175000900007388 */ /* 0x0003e20000000400 */
[----:B------:R1:W-:Y:S01]  /*20070*/  STS.U16 [R0+0x17600], R10 ;  /* 0x0176000a00007388 */ /* 0x0003e20000000400 */
[----:B------:R1:W-:Y:S02]  /*20080*/  STS.U16 [R0+0x17700], R11 ;  /* 0x0177000b00007388 */ /* 0x0003e40000000400 */
[----:B------:R1:W-:Y:S02]  /*20090*/  STS.U16 [R0+0x19400], R26 ;  /* 0x0194001a00007388 */ /* 0x0003e40000000400 */
[----:B------:R1:W-:Y:S02]  /*200a0*/  STS.U16 [R0+0x19500], R12 ;  /* 0x0195000c00007388 */ /* 0x0003e40000000400 */
[----:B-1----:R-:W2:Y:S01]  /*200b0*/  LDL.LU R24, [R1+0x854] ;  /* 0x0008540001187983 */ /* 0x002ea20000300800 */
[----:B------:R-:W2:Y:S02]  /*200c0*/  LDL.LU R8, [R1+0x850] ;  /* 0x0008500001087983 */ /* 0x000ea40000300800 */
[----:B------:R-:W2:Y:S01]  /*200d0*/  LDL.LU R9, [R1+0x84c] ;  /* 0x00084c0001097983 */ /* 0x000ea20000300800 */
[----:B------:R1:W-:Y:S04]  /*200e0*/  STS.U16 [R0+0x19600], R28 ;  /* 0x0196001c00007388 */ /* 0x0003e80000000400 */
[----:B------:R-:W2:Y:S01]  /*200f0*/  LDL.LU R10, [R1+0x7d8] ;  /* 0x0007d800010a7983 */ /* 0x000ea20000300800 */
[----:B------:R-:W2:Y:S02]  /*20100*/  LDL.LU R11, [R1+0x7d4] ;  /* 0x0007d400010b7983 */ /* 0x000ea40000300800 */
[----:B------:R1:W-:Y:S02]  /*20110*/  STS.U16 [R0+0x19700], R23 ;  /* 0x0197001700007388 */ /* 0x0003e40000000400 */
[----:B------:R-:W2:Y:S01]  /*20120*/  LDL.LU R26, [R1+0x7d0] ;  /* 0x0007d000011a7983 */ /* 0x000ea20000300800 */
[----:B------:R-:W-:Y:S04]  /*20130*/  STS.U16 [R0+0x1b400], R29 ;  /* 0x01b4001d00007388 */ /* 0x000fe80000000400 */
[----:B------:R-:W2:Y:S01]  /*20140*/  LDL.LU R12, [R1+0x7cc] ;  /* 0x0007cc00010c7983 */ /* 0x000ea20000300800 */
[----:B0-----:R-:W-:-:S03]  /*20150*/  LOP3.LUT R2, R2, 0x7f, RZ, 0xc0, !PT ;  /* 0x0000007f02027812 */ /* 0x001fc600078ec0ff */
[----:B-1----:R-:W2:Y:S02]  /*20160*/  LDL.LU R28, [R1+0x754] ;  /* 0x00075400011c7983 */ /* 0x002ea40000300800 */
[----:B------:R-:W-:-:S05]  /*20170*/  IMAD.SHL.U32 R2, R2, 0x2, RZ ;  /* 0x0000000202027824 */ /* 0x000fca00078e00ff */
[----:B------:R-:W-:Y:S01]  /*20180*/  LOP3.LUT R23, R2, 0x60, RZ, 0x3c, !PT ;  /* 0x0000006002177812 */ /* 0x000fe200078e3cff */
[----:B----4-:R0:W-:Y:S01]  /*20190*/  STS.U16 [R0+0x1b500], R3 ;  /* 0x01b5000300007388 */ /* 0x0101e20000000400 */
[----:B------:R1:W-:Y:S02]  /*201a0*/  STS.U16 [R0+0x1b600], R14 ;  /* 0x01b6000e00007388 */ /* 0x0003e40000000400 */
[----:B------:R4:W-:Y:S02]  /*201b0*/  STS.U16 [R0+0x1b700], R27 ;  /* 0x01b7001b00007388 */ /* 0x0009e40000000400 */
[----:B------:R2:W-:Y:S01]  /*201c0*/  STS.U16 [R0+0x1d400], R13 ;  /* 0x01d4000d00007388 */ /* 0x0005e20000000400 */
[----:B------:R2:W-:Y:S02]  /*201d0*/  STS.U16 [R0+0x1d500], R22 ;  /* 0x01d5001600007388 */ /* 0x0005e40000000400 */
[----:B--2---:R2:W-:Y:S02]  /*201e0*/  STS.U16 [R0+0x1d600], R15 ;  /* 0x01d6000f00007388 */ /* 0x0045e40000000400 */
[----:B0-----:R-:W3:Y:S01]  /*201f0*/  LDL.LU R3, [R1+0x750] ;  /* 0x0007500001037983 */ /* 0x001ee20000300800 */
[----:B-1----:R-:W3:Y:S02]  /*20200*/  LDL.LU R14, [R1+0x74c] ;  /* 0x00074c00010e7983 */ /* 0x002ee40000300800 */
[----:B------:R-:W3:Y:S02]  /*20210*/  LDL.LU R29, [R1+0x748] ;  /* 0x00074800011d7983 */ /* 0x000ee40000300800 */
[----:B----4-:R-:W4:Y:S01]  /*20220*/  LDL.LU R27, [R1+0x6d4] ;  /* 0x0006d400011b7983 */ /* 0x010f220000300800 */
[----:B------:R-:W3:Y:S01]  /*20230*/  LDL.LU R13, [R1+0x6d0] ;  /* 0x0006d000010d7983 */ /* 0x000ee20000300800 */
[----:B------:R-:W3:Y:S03]  /*20240*/  LDL.LU R22, [R1+0x6cc] ;  /* 0x0006cc0001167983 */ /* 0x000ee60000300800 */
[----:B------:R0:W-:Y:S01]  /*20250*/  STS.U16 [R0+0x1d700], R25 ;  /* 0x01d7001900007388 */ /* 0x0001e20000000400 */
[----:B--2---:R-:W2:Y:S03]  /*20260*/  LDL.LU R15, [R1+0x6c8] ;  /* 0x0006c800010f7983 */ /* 0x004ea60000300800 */
[----:B0-----:R-:W2:Y:S01]  /*20270*/  LDL.LU R25, [R1+0x648] ;  /* 0x0006480001197983 */ /* 0x001ea20000300800 */
[----:B------:R-:W2:Y:S03]  /*20280*/  LDL.LU R2, [R1+0x858] ;  /* 0x0008580001027983 */ /* 0x000ea60000300800 */
[----:B------:R-:W-:Y:S01]  /*20290*/  STS.U16 [R0+0x1f400], R7 ;  /* 0x01f4000700007388 */ /* 0x000fe20000000400 */
[----:B------:R-:W-:Y:S02]  /*202a0*/  STS.U16 [R0+0x1f500], R6 ;  /* 0x01f5000600007388 */ /* 0x000fe40000000400 */
[----:B------:R-:W-:Y:S02]  /*202b0*/  STS.U16 [R0+0x1f600], R5 ;  /* 0x01f6000500007388 */ /* 0x000fe40000000400 */
[----:B------:R0:W-:Y:S01]  /*202c0*/  STS.U16 [R0+0x1f700], R4 ;  /* 0x01f7000400007388 */ /* 0x0001e20000000400 */
[----:B------:R1:W-:Y:S01]  /*202d0*/  STL [R1+0x2428], R0 ;  /* 0x0024280001007387 */ /* 0x0003e20000100800 */
[----:B0-----:R-:W-:-:S03]  /*202e0*/  PRMT R4, RZ, 0x7610, R4 ;  /* 0x00007610ff047816 */ /* 0x001fc60000000004 */
[----:B-1----:R-:W3:Y:S04]  /*202f0*/  LDL R0, [R1+0x1910] ;  /* 0x0019100001007983 */ /* 0x002ee80000100800 */
[----:B--2---:R0:W-:Y:S01]  /*20300*/  STS.U16 [R23+0x1800], R2 ;  /* 0x0018000217007388 */ /* 0x0041e20000000400 */
[----:B------:R-:W-:Y:S02]  /*20310*/  STS.U16 [R23+0x1900], R24 ;  /* 0x0019001817007388 */ /* 0x000fe40000000400 */
[----:B------:R1:W-:Y:S02]  /*20320*/  STS.U16 [R23+0x1a00], R8 ;  /* 0x001a000817007388 */ /* 0x0003e40000000400 */
[----:B------:R2:W-:Y:S01]  /*20330*/  STS.U16 [R23+0x1b00], R9 ;  /* 0x001b000917007388 */ /* 0x0005e20000000400 */
[----:B0-----:R-:W4:Y:S04]  /*20340*/  LDL R2, [R1+0x18e8] ;  /* 0x0018e80001027983 */ /* 0x001f280000100800 */
[----:B-1----:R-:W4:Y:S04]  /*20350*/  LDL R8, [R1+0x18fc] ;  /* 0x0018fc0001087983 */ /* 0x002f280000100800 */
[----:B--2---:R-:W4:Y:S04]  /*20360*/  LDL R9, [R1+0x18f0] ;  /* 0x0018f00001097983 */ /* 0x004f280000100800 */
[----:B------:R0:W-:Y:S01]  /*20370*/  STS.U16 [R23+0x3800], R10 ;  /* 0x0038000a17007388 */ /* 0x0001e20000000400 */
[----:B------:R1:W-:Y:S02]  /*20380*/  STS.U16 [R23+0x3900], R11 ;  /* 0x0039000b17007388 */ /* 0x0003e40000000400 */
[----:B------:R-:W-:Y:S02]  /*20390*/  STS.U16 [R23+0x3a00], R26 ;  /* 0x003a001a17007388 */ /* 0x000fe40000000400 */
[----:B------:R2:W-:Y:S01]  /*203a0*/  STS.U16 [R23+0x3b00], R12 ;  /* 0x003b000c17007388 */ /* 0x0005e20000000400 */
[----:B------:R-:W-:Y:S01]  /*203b0*/  STS.U16 [R23+0x5800], R28 ;  /* 0x0058001c17007388 */ /* 0x000fe20000000400 */
[----:B---3--:R3:W-:Y:S03]  /*203c0*/  STS.U16 [R23+0x5900], R3 ;  /* 0x0059000317007388 */ /* 0x0087e60000000400 */
[----:B0-----:R-:W4:Y:S04]  /*203d0*/  LDL R10, [R1+0x190c] ;  /* 0x00190c00010a7983 */ /* 0x001f280000100800 */
[----:B-1----:R-:W4:Y:S04]  /*203e0*/  LDL R11, [R1+0x18ec] ;  /* 0x0018ec00010b7983 */ /* 0x002f280000100800 */
[----:B--2---:R-:W2:Y:S04]  /*203f0*/  LDL R12, [R1+0x1914] ;  /* 0x00191400010c7983 */ /* 0x004ea80000100800 */
[----:B---3--:R-:W3:Y:S01]  /*20400*/  LDL R3, [R1+0x1908] ;  /* 0x0019080001037983 */ /* 0x008ee20000100800 */
[----:B------:R0:W-:Y:S03]  /*20410*/  STS.U16 [R23+0x5a00], R14 ;  /* 0x005a000e17007388 */ /* 0x0001e60000000400 */
[----:B0-----:R-:W2:Y:S04]  /*20420*/  LDL R14, [R1+0x18f4] ;  /* 0x0018f400010e7983 */ /* 0x001ea80000100800 */
[----:B----4-:R3:W4:Y:S01]  /*20430*/  @!P0 LDG.E.U16 R4, [R8.64] ;  /* 0x0000000808048981 */ /* 0x010722000c1e1500 */
[----:B------:R-:W-:Y:S02]  /*20440*/  STS.U16 [R23+0x5b00], R29 ;  /* 0x005b001d17007388 */ /* 0x000fe40000000400 */
[----:B------:R-:W-:Y:S02]  /*20450*/  STS.U16 [R23+0x7800], R27 ;  /* 0x0078001b17007388 */ /* 0x000fe40000000400 */
[----:B------:R0:W-:Y:S02]  /*20460*/  STS.U16 [R23+0x7900], R13 ;  /* 0x0079000d17007388 */ /* 0x0001e40000000400 */
[----:B0-----:R-:W4:Y:S01]  /*20470*/  LDL R13, [R1+0x18e0] ;  /* 0x0018e000010d7983 */ /* 0x001f220000100800 */
[----:B---3--:R-:W-:Y:S01]  /*20480*/  @!P0 IMAD.MOV.U32 R8, RZ, RZ, R3 ;  /* 0x000000ffff088224 */ /* 0x008fe200078e0003 */
[----:B------:R-:W-:-:S02]  /*20490*/  PRMT R5, RZ, 0x7610, R5 ;  /* 0x00007610ff057816 */ /* 0x000fc40000000005 */
[----:B------:R-:W-:Y:S01]  /*204a0*/  PRMT R6, RZ, 0x7610, R6 ;  /* 0x00007610ff067816 */ /* 0x000fe20000000006 */
[----:B--2---:R-:W-:-:S05]  /*204b0*/  @!P0 IMAD.MOV.U32 R9, RZ, RZ, R14 ;  /* 0x000000ffff098224 */ /* 0x004fca00078e000e */
[----:B------:R0:W2:Y:S02]  /*204c0*/  @!P0 LDG.E.U16 R5, [R8.64] ;  /* 0x0000000808058981 */ /* 0x0000a4000c1e1500 */
[----:B0-----:R-:W-:Y:S02]  /*204d0*/  @!P0 IMAD.MOV.U32 R8, RZ, RZ, R10 ;  /* 0x000000ffff088224 */ /* 0x001fe400078e000a */
[----:B------:R-:W-:-:S05]  /*204e0*/  @!P0 IMAD.MOV.U32 R9, RZ, RZ, R11 ;  /* 0x000000ffff098224 */ /* 0x000fca00078e000b */
[----:B------:R0:W3:Y:S04]  /*204f0*/  @!P0 LDG.E.U16 R6, [R8.64] ;  /* 0x0000000808068981 */ /* 0x0000e8000c1e1500 */
[----:B----4-:R1:W-:Y:S01]  /*20500*/  STL [R1+0x242c], R4 ;  /* 0x00242c0401007387 */ /* 0x0103e20000100800 */
[----:B------:R-:W4:Y:S03]  /*20510*/  LDL R3, [R1+0x1918] ;  /* 0x0019180001037983 */ /* 0x000f260000100800 */
[----:B-1----:R-:W4:Y:S01]  /*20520*/  LDL R4, [R1+0x18f8] ;  /* 0x0018f80001047983 */ /* 0x002f220000100800 */
[----:B------:R-:W-:Y:S01]  /*20530*/  PRMT R7, RZ, 0x7610, R7 ;  /* 0x00007610ff077816 */ /* 0x000fe20000000007 */
[----:B------:R-:W-:-:S02]  /*20540*/  @!P0 IMAD.MOV.U32 R10, RZ, RZ, R0 ;  /* 0x000000ffff0a8224 */ /* 0x000fc400078e0000 */
[----:B------:R-:W-:Y:S01]  /*20550*/  @!P0 IMAD.MOV.U32 R11, RZ, RZ, R2 ;  /* 0x000000ffff0b8224 */ /* 0x000fe200078e0002 */
[----:B0-----:R-:W-:-:S04]  /*20560*/  PRMT R8, RZ, 0x7610, R8 ;  /* 0x00007610ff087816 */ /* 0x001fc80000000008 */
[----:B------:R0:W4:Y:S02]  /*20570*/  @!P0 LDG.E.U16 R7, [R10.64] ;  /* 0x000000080a078981 */ /* 0x000124000c1e1500 */
[----:B0-----:R-:W-:Y:S02]  /*20580*/  @!P0 IMAD.MOV.U32 R10, RZ, RZ, R12 ;  /* 0x000000ffff0a8224 */ /* 0x001fe400078e000c */
[----:B------:R-:W-:-:S05]  /*20590*/  @!P0 IMAD.MOV.U32 R11, RZ, RZ, R13 ;  /* 0x000000ffff0b8224 */ /* 0x000fca00078e000d */
[----:B------:R-:W4:Y:S01]  /*205a0*/  @!P0 LDG.E.U16 R8, [R10.64] ;  /* 0x000000080a088981 */ /* 0x000f22000c1e1500 */
[----:B------:R-:W-:-:S03]  /*205b0*/  PRMT R9, RZ, 0x7610, R9 ;  /* 0x00007610ff097816 */ /* 0x000fc60000000009 */
[----:B--2---:R-:W-:Y:S04]  /*205c0*/  STL [R1+0x2430], R5 ;  /* 0x0024300501007387 */ /* 0x004fe80000100800 */
[----:B---3--:R-:W-:Y:S01]  /*205d0*/  STL [R1+0x2434], R6 ;  /* 0x0024340601007387 */ /* 0x008fe20000100800 */
[----:B------:R-:W2:Y:S02]  /*205e0*/  LDL R2, [R1+0x18dc] ;  /* 0x0018dc0001027983 */ /* 0x000ea40000100800 */
[----:B------:R-:W3:Y:S02]  /*205f0*/  LDL R0, [R1+0x191c] ;  /* 0x00191c0001007983 */ /* 0x000ee40000100800 */
[----:B----4-:R-:W-:Y:S02]  /*20600*/  @!P0 IMAD.MOV.U32 R12, RZ, RZ, R3 ;  /* 0x000000ffff0c8224 */ /* 0x010fe400078e0003 */
[----:B------:R-:W-:-:S05]  /*20610*/  @!P0 IMAD.MOV.U32 R13, RZ, RZ, R4 ;  /* 0x000000ffff0d8224 */ /* 0x000fca00078e0004 */
[----:B------:R2:W4:Y:S04]  /*20620*/  @!P0 LDG.E.U16 R9, [R12.64] ;  /* 0x000000080c098981 */ /* 0x000528000c1e1500 */
[----:B------:R-:W-:Y:S01]  /*20630*/  STS.U16 [R23+0x7a00], R22 ;  /* 0x007a001617007388 */ /* 0x000fe20000000400 */
[----:B------:R0:W-:Y:S03]  /*20640*/  STS.U16 [R23+0x7b00], R15 ;  /* 0x007b000f17007388 */ /* 0x0001e60000000400 */
[----:B------:R1:W-:Y:S01]  /*20650*/  STL [R1+0x2438], R7 ;  /* 0x0024380701007387 */ /* 0x0003e20000100800 */
[----:B------:R-:W4:Y:S03]  /*20660*/  LDL R14, [R1+0x1920] ;  /* 0x00192000010e7983 */ /* 0x000f260000100800 */
[----:B0-----:R-:W4:Y:S04]  /*20670*/  LDL R15, [R1+0x1904] ;  /* 0x00190400010f7983 */ /* 0x001f280000100800 */
[----:B------:R0:W-:Y:S01]  /*20680*/  STL [R1+0x243c], R8 ;  /* 0x00243c0801007387 */ /* 0x0001e20000100800 */
[----:B-1----:R-:W4:Y:S02]  /*20690*/  LDL R7, [R1+0x1924] ;  /* 0x0019240001077983 */ /* 0x002f240000100800 */
[----:B------:R-:W4:Y:S02]  /*206a0*/  LDL R6, [R1+0x18d8] ;  /* 0x0018d80001067983 */ /* 0x000f240000100800 */
[----:B------:R-:W4:Y:S01]  /*206b0*/  LDL R5, [R1+0x192c] ;  /* 0x00192c0001057983 */ /* 0x000f220000100800 */
[----:B0-----:R-:W4:Y:S01]  /*206c0*/  LDL R8, [R1+0x1900] ;  /* 0x0019000001087983 */ /* 0x001f220000100800 */
[----:B--2---:R-:W-:-:S02]  /*206d0*/  @!P0 IMAD.MOV.U32 R13, RZ, RZ, R2 ;  /* 0x000000ffff0d8224 */ /* 0x004fc400078e0002 */
[----:B---3--:R-:W-:Y:S01]  /*206e0*/  @!P0 IMAD.MOV.U32 R12, RZ, RZ, R0 ;  /* 0x000000ffff0c8224 */ /* 0x008fe200078e0000 */
[----:B----4-:R-:W-:Y:S01]  /*206f0*/  STL [R1+0x2440], R9 ;  /* 0x0024400901007387 */ /* 0x010fe20000100800 */
[----:B------:R-:W2:Y:S02]  /*20700*/  LDL R4, [R1+0x18d4] ;  /* 0x0018d40001047983 */ /* 0x000ea40000100800 */
[----:B------:R-:W3:Y:S02]  /*20710*/  LDL R3, [R1+0x1928] ;  /* 0x0019280001037983 */ /* 0x000ee40000100800 */
[----:B------:R-:W4:Y:S01]  /*20720*/  LDL R2, [R1+0x18cc] ;  /* 0x0018cc0001027983 */ /* 0x000f220000100800 */
[----:B------:R-:W4:Y:S01]  /*20730*/  LDL R0, [R1+0x18d0] ;  /* 0x0018d00001007983 */ /* 0x000f220000100800 */
[----:B------:R-:W-:Y:S02]  /*20740*/  PRMT R10, RZ, 0x7610, R10 ;  /* 0x00007610ff0a7816 */ /* 0x000fe4000000000a */
[----:B------:R-:W-:-:S04]  /*20750*/  PRMT R11, RZ, 0x7610, R11 ;  /* 0x00007610ff0b7816 */ /* 0x000fc8000000000b */
[----:B------:R0:W4:Y:S04]  /*20760*/  @!P0 LDG.E.U16 R10, [R12.64] ;  /* 0x000000080c0a8981 */ /* 0x000128000c1e1500 */
[----:B------:R1:W4:Y:S01]  /*20770*/  @!P0 LDG.E.U16 R11, [R14.64] ;  /* 0x000000080e0b8981 */ /* 0x000322000c1e1500 */
[----:B0-----:R-:W-:Y:S01]  /*20780*/  PRMT R12, RZ, 0x7610, R12 ;  /* 0x00007610ff0c7816 */ /* 0x001fe2000000000c */
[----:B-1----:R-:W-:Y:S01]  /*20790*/  @!P0 IMAD.MOV.U32 R14, RZ, RZ, R7 ;  /* 0x000000ffff0e8224 */ /* 0x002fe200078e0007 */
[----:B------:R-:W-:Y:S01]  /*207a0*/  PRMT R13, RZ, 0x7610, R13 ;  /* 0x00007610ff0d7816 */ /* 0x000fe2000000000d */
[----:B------:R-:W-:-:S05]  /*207b0*/  @!P0 IMAD.MOV.U32 R15, RZ, RZ, R8 ;  /* 0x000000ffff0f8224 */ /* 0x000fca00078e0008 */
[----:B------:R0:W4:Y:S01]  /*207c0*/  @!P0 LDG.E.U16 R12, [R14.64] ;  /* 0x000000080e0c8981 */ /* 0x000122000c1e1500 */
[----:B------:R-:W-:Y:S01]  /*207d0*/  PRMT R16, RZ, 0x7610, R16 ;  /* 0x00007610ff107816 */ /* 0x000fe20000000010 */
[----:B0-----:R-:W-:Y:S02]  /*207e0*/  @!P0 IMAD.MOV.U32 R14, RZ, RZ, R5 ;  /* 0x000000ffff0e8224 */ /* 0x001fe400078e0005 */
[----:B------:R-:W-:-:S05]  /*207f0*/  @!P0 IMAD.MOV.U32 R15, RZ, RZ, R6 ;  /* 0x000000ffff0f8224 */ /* 0x000fca00078e0006 */
[----:B------:R2:W4:Y:S01]  /*20800*/  @!P0 LDG.E.U16 R13, [R14.64] ;  /* 0x000000080e0d8981 */ /* 0x000522000c1e1500 */
[----:B------:R-:W-:Y:S01]  /*20810*/  PRMT R17, RZ, 0x7610, R17 ;  /* 0x00007610ff117816 */ /* 0x000fe20000000011 */
[----:B--2---:R-:W-:Y:S02]  /*20820*/  @!P0 IMAD.MOV.U32 R15, RZ, RZ, R4 ;  /* 0x000000ffff0f8224 */ /* 0x004fe400078e0004 */
[----:B---3--:R-:W-:-:S05]  /*20830*/  @!P0 IMAD.MOV.U32 R14, RZ, RZ, R3 ;  /* 0x000000ffff0e8224 */ /* 0x008fca00078e0003 */
[----:B------:R4:W2:Y:S02]  /*20840*/  @!P0 LDG.E.U16 R16, [R14.64] ;  /* 0x000000080e108981 */ /* 0x0008a4000c1e1500 */
[----:B----4-:R-:W-:Y:S02]  /*20850*/  @!P0 IMAD.MOV.U32 R14, RZ, RZ, R0 ;  /* 0x000000ffff0e8224 */ /* 0x010fe400078e0000 */
[----:B------:R-:W-:-:S05]  /*20860*/  @!P0 IMAD.MOV.U32 R15, RZ, RZ, R2 ;  /* 0x000000ffff0f8224 */ /* 0x000fca00078e0002 */
[----:B------:R0:W3:Y:S04]  /*20870*/  @!P0 LDG.E.U16 R17, [R14.64] ;  /* 0x000000080e118981 */ /* 0x0000e8000c1e1500 */
[----:B------:R-:W-:Y:S01]  /*20880*/  STL [R1+0x2444], R10 ;  /* 0x0024440a01007387 */ /* 0x000fe20000100800 */
[----:B------:R-:W-:Y:S03]  /*20890*/  STL [R1+0x2448], R11 ;  /* 0x0024480b01007387 */ /* 0x000fe60000100800 */
[----:B------:R-:W-:Y:S04]  /*208a0*/  STL [R1+0x244c], R12 ;  /* 0x00244c0c01007387 */ /* 0x000fe80000100800 */
[----:B------:R1:W-:Y:S04]  /*208b0*/  STL [R1+0x2450], R13 ;  /* 0x0024500d01007387 */ /* 0x0003e80000100800 */
[----:B------:R-:W-:Y:S04]  /*208c0*/  STS.U16 [R23+0x9800], R25 ;  /* 0x0098001917007388 */ /* 0x000fe80000000400 */
[----:B--2---:R2:W-:Y:S01]  /*208d0*/  STL [R1+0x2454], R16 ;  /* 0x0024541001007387 */ /* 0x0045e20000100800 */
[----:B-1----:R-:W4:Y:S02]  /*208e0*/  LDL R13, [R1+0x8d8] ;  /* 0x0008d800010d7983 */ /* 0x002f240000100800 */
[----:B------:R-:W4:Y:S02]  /*208f0*/  LDL R12, [R1+0x8dc] ;  /* 0x0008dc00010c7983 */ /* 0x000f240000100800 */
[----:B------:R-:W4:Y:S01]  /*20900*/  LDL R11, [R1+0x8d0] ;  /* 0x0008d000010b7983 */ /* 0x000f220000100800 */
[----:B------:R-:W4:Y:S04]  /*20910*/  LDL R10, [R1+0x8d4] ;  /* 0x0008d400010a7983 */ /* 0x000f280000100800 */
[----:B--2---:R-:W2:Y:S01]  /*20920*/  LDL R16, [R1+0x18b8] ;  /* 0x0018b80001107983 */ /* 0x004ea20000100800 */
        /* <DEDUP_REMOVED lines=16> */
[----:B0-----:R-:W2:Y:S02]  /*20a30*/  LDL R14, [R1+0x18bc] ;  /* 0x0018bc00010e7983 */ /* 0x001ea40000100800 */
[----:B------:R-:W2:Y:S01]  /*20a40*/  LDL R15, [R1+0x18c8] ;  /* 0x0018c800010f7983 */ /* 0x000ea20000100800 */
[----:B---3--:R0:W-:Y:S04]  /*20a50*/  STL [R1+0x2458], R17 ;  /* 0x0024581101007387 */ /* 0x0081e80000100800 */
[----:B0-----:R-:W3:Y:S01]  /*20a60*/  LDL R17, [R1+0x8e0] ;  /* 0x0008e00001117983 */ /* 0x001ee20000100800 */
[----:B------:R-:W-:-:S02]  /*20a70*/  PRMT R18, RZ, 0x7610, R18 ;  /* 0x00007610ff127816 */ /* 0x000fc40000000012 */
[----:B------:R-:W-:Y:S02]  /*20a80*/  PRMT R19, RZ, 0x7610, R19 ;  /* 0x00007610ff137816 */ /* 0x000fe40000000013 */
[----:B------:R-:W-:Y:S02]  /*20a90*/  PRMT R20, RZ, 0x7610, R20 ;  /* 0x00007610ff147816 */ /* 0x000fe40000000014 */
[----:B------:R-:W-:Y:S02]  /*20aa0*/  PRMT R21, RZ, 0x7610, R21 ;  /* 0x00007610ff157816 */ /* 0x000fe40000000015 */
[----:B--2---:R-:W-:-:S04]  /*20ab0*/  @!P0 LOP3.LUT R15, R15, R14, RZ, 0x3c, !PT ;  /* 0x0000000e0f0f8212 */ /* 0x004fc800078e3cff */
[----:B------:R-:W-:-:S04]  /*20ac0*/  @!P0 LOP3.LUT R14, R15, R14, RZ, 0x3c, !PT ;  /* 0x0000000e0f0e8212 */ /* 0x000fc800078e3cff */
[----:B------:R-:W-:-:S05]  /*20ad0*/  @!P0 LOP3.LUT R15, R15, R14, RZ, 0x3c, !PT ;  /* 0x0000000e0f0f8212 */ /* 0x000fca00078e3cff */
[----:B------:R0:W2:Y:S02]  /*20ae0*/  @!P0 LDG.E.U16 R18, [R14.64] ;  /* 0x000000080e128981 */ /* 0x0000a4000c1e1500 */
[----:B0-----:R-:W-:Y:S02]  /*20af0*/  @!P0 IMAD.MOV.U32 R14, RZ, RZ, R16 ;  /* 0x000000ffff0e8224 */ /* 0x001fe400078e0010 */
[----:B---3--:R-:W-:-:S05]  /*20b00*/  @!P0 IMAD.MOV.U32 R15, RZ, RZ, R17 ;  /* 0x000000ffff0f8224 */ /* 0x008fca00078e0011 */
[----:B------:R4:W3:Y:S02]  /*20b10*/  @!P0 LDG.E.U16 R19, [R14.64] ;  /* 0x000000080e138981 */ /* 0x0008e4000c1e1500 */
[----:B----4-:R-:W-:Y:S02]  /*20b20*/  @!P0 IMAD.MOV.U32 R14, RZ, RZ, R12 ;  /* 0x000000ffff0e8224 */ /* 0x010fe400078e000c */
[----:B------:R-:W-:-:S05]  /*20b30*/  @!P0 IMAD.MOV.U32 R15, RZ, RZ, R13 ;  /* 0x000000ffff0f8224 */ /* 0x000fca00078e000d */
[----:B------:R0:W4:Y:S02]  /*20b40*/  @!P0 LDG.E.U16 R20, [R14.64] ;  /* 0x000000080e148981 */ /* 0x000124000c1e1500 */
[----:B0-----:R-:W-:Y:S02]  /*20b50*/  @!P0 IMAD.MOV.U32 R14, RZ, RZ, R10 ;  /* 0x000000ffff0e8224 */ /* 0x001fe400078e000a */
[----:B------:R-:W-:-:S05]  /*20b60*/  @!P0 IMAD.MOV.U32 R15, RZ, RZ, R11 ;  /* 0x000000ffff0f8224 */ /* 0x000fca00078e000b */
[----:B------:R-:W4:Y:S04]  /*20b70*/  @!P0 LDG.E.U16 R21, [R14.64] ;  /* 0x000000080e158981 */ /* 0x000f28000c1e1500 */
        /* <DEDUP_REMOVED lines=15> */
[----:B--2---:R-:W-:Y:S04]  /*20c70*/  STL [R1+0x245c], R18 ;  /* 0x00245c1201007387 */ /* 0x004fe80000100800 */
[----:B---3--:R-:W-:Y:S04]  /*20c80*/  STL [R1+0x2460], R19 ;  /* 0x0024601301007387 */ /* 0x008fe80000100800 */
[----:B----4-:R-:W-:Y:S04]  /*20c90*/  STL [R1+0x2464], R20 ;  /* 0x0024641401007387 */ /* 0x010fe80000100800 */
[----:B------:R-:W-:Y:S01]  /*20ca0*/  STL [R1+0x2468], R21 ;  /* 0x0024681501007387 */ /* 0x000fe20000100800 */
[----:B0-----:R-:W2:Y:S02]  /*20cb0*/  LDL.LU R3, [R1+0x4b8] ;  /* 0x0004b80001037983 */ /* 0x001ea40000300800 */
[----:B------:R-:W3:Y:S02]  /*20cc0*/  LDL.LU R2, [R1+0x440] ;  /* 0x0004400001027983 */ /* 0x000ee40000300800 */
[----:B---3--:R0:W-:Y:S04]  /*20cd0*/  STL [R1+0x2484], R2 ;  /* 0x0024840201007387 */ /* 0x0081e80000100800 */
[----:B0-----:R-:W3:Y:S01]  /*20ce0*/  LDL.LU R2, [R1+0x4a8] ;  /* 0x0004a80001027983 */ /* 0x001ee20000300800 */
[----:B------:R-:W-:Y:S03]  /*20cf0*/  STS.U16 [R23+0x11800], R25 ;  /* 0x0118001917007388 */ /* 0x000fe60000000400 */
[----:B---3--:R0:W-:Y:S04]  /*20d00*/  STL [R1+0x2488], R2 ;  /* 0x0024880201007387 */ /* 0x0081e80000100800 */
[----:B0-----:R-:W3:Y:S01]  /*20d10*/  LDL.LU R2, [R1+0x4b0] ;  /* 0x0004b00001027983 */ /* 0x001ee20000300800 */
        /* <DEDUP_REMOVED lines=24> */
[----:B------:R-:W4:Y:S03]  /*20ea0*/  LDL.LU R22, [R1+0x10] ;  /* 0x0000100001167983 */ /* 0x000f260000300800 */
[----:B--2---:R0:W-:Y:S01]  /*20eb0*/  STS.U16 [R23+0x11900], R3 ;  /* 0x0119000317007388 */ /* 0x0041e20000000400 */
[----:B------:R-:W2:Y:S03]  /*20ec0*/  LDL.LU R25, [R1+0xc] ;  /* 0x00000c0001197983 */ /* 0x000ea60000300800 */
[----:B0-----:R-:W2:Y:S04]  /*20ed0*/  LDL.LU R3, [R1+0x8] ;  /* 0x0000080001037983 */ /* 0x001ea80000300800 */
[----:B---3--:R0:W-:Y:S04]  /*20ee0*/  STS.U16 [R23+0x11a00], R2 ;  /* 0x011a000217007388 */ /* 0x0081e80000000400 */
[----:B0-----:R-:W3:Y:S04]  /*20ef0*/  LDL.LU R2, [R1+0x2488] ;  /* 0x0024880001027983 */ /* 0x001ee80000300800 */
[----:B---3--:R0:W-:Y:S04]  /*20f00*/  STS.U16 [R23+0x11b00], R2 ;  /* 0x011b000217007388 */ /* 0x0081e80000000400 */
[----:B0-----:R-:W3:Y:S04]  /*20f10*/  LDL.LU R2, [R1+0x2484] ;  /* 0x0024840001027983 */ /* 0x001ee80000300800 */
[----:B---3--:R0:W-:Y:S04]  /*20f20*/  STS.U16 [R23+0x13800], R2 ;  /* 0x0138000217007388 */ /* 0x0081e80000000400 */
[----:B0-----:R-:W0:Y:S01]  /*20f30*/  S2R R2, SR_TID.X ;  /* 0x0000000000027919 */ /* 0x001e220000002100 */
[----:B----4-:R-:W-:Y:S02]  /*20f40*/  STS.U16 [R23+0x13900], R21 ;  /* 0x0139001517007388 */ /* 0x010fe40000000400 */
[----:B------:R1:W-:Y:S01]  /*20f50*/  STS.U16 [R23+0x13a00], R14 ;  /* 0x013a000e17007388 */ /* 0x0003e20000000400 */
[----:B0-----:R-:W-:-:S05]  /*20f60*/  LOP3.LUT R2, R2, 0x7f, RZ, 0xc0, !PT ;  /* 0x0000007f02027812 */ /* 0x001fca00078ec0ff */
[----:B------:R-:W-:-:S05]  /*20f70*/  IMAD.SHL.U32 R2, R2, 0x2, RZ ;  /* 0x0000000202027824 */ /* 0x000fca00078e00ff */
[----:B-1----:R-:W-:Y:S02]  /*20f80*/  LOP3.LUT R14, R2, 0x70, RZ, 0x3c, !PT ;  /* 0x00000070020e7812 */ /* 0x002fe400078e3cff */
[----:B------:R-:W3:Y:S04]  /*20f90*/  LDL.LU R2, [R1+0x89c] ;  /* 0x00089c0001027983 */ /* 0x000ee80000300800 */
[----:B---3--:R0:W-:Y:S04]  /*20fa0*/  STL [R1+0x247c], R2 ;  /* 0x00247c0201007387 */ /* 0x0081e80000100800 */
[----:B0-----:R-:W3:Y:S04]  /*20fb0*/  LDL.LU R2, [R1+0x8ac] ;  /* 0x0008ac0001027983 */ /* 0x001ee80000300800 */
        /* <DEDUP_REMOVED lines=28> */
[----:B------:R0:W-:Y:S01]  /*21180*/  STS.U16 [R23+0x1b800], R6 ;  /* 0x01b8000617007388 */ /* 0x0001e20000000400 */
[----:B------:R-:W4:Y:S02]  /*21190*/  LDL.LU R7, [R1+0x69c] ;  /* 0x00069c0001077983 */ /* 0x000f240000300800 */
[----:B------:R1:W-:Y:S02]  /*211a0*/  STS.U16 [R23+0x1b900], R5 ;  /* 0x01b9000517007388 */ /* 0x0003e40000000400 */
[----:B------:R1:W-:Y:S01]  /*211b0*/  STS.U16 [R23+0x1ba00], R4 ;  /* 0x01ba000417007388 */ /* 0x0003e20000000400 */
[----:B------:R2:W-:Y:S01]  /*211c0*/  STS.U16 [R23+0x1bb00], R0 ;  /* 0x01bb000017007388 */ /* 0x0005e20000000400 */
[----:B------:R2:W-:Y:S02]  /*211d0*/  STS.U16 [R23+0x1d800], R24 ;  /* 0x01d8001817007388 */ /* 0x0005e40000000400 */
[----:B------:R2:W-:Y:S01]  /*211e0*/  STS.U16 [R23+0x1d900], R26 ;  /* 0x01d9001a17007388 */ /* 0x0005e20000000400 */
[----:B0-----:R-:W4:Y:S01]  /*211f0*/  LDL.LU R6, [R1+0x694] ;  /* 0x0006940001067983 */ /* 0x001f220000300800 */
[----:B-1----:R-:W4:Y:S02]  /*21200*/  LDL.LU R5, [R1+0x68c] ;  /* 0x00068c0001057983 */ /* 0x002f240000300800 */
[----:B------:R-:W4:Y:S01]  /*21210*/  LDL.LU R4, [R1+0x620] ;  /* 0x0006200001047983 */ /* 0x000f220000300800 */
[----:B--2---:R-:W2:Y:S01]  /*21220*/  LDL.LU R0, [R1+0x618] ;  /* 0x0006180001007983 */ /* 0x004ea20000300800 */
[----:B------:R-:W2:Y:S02]  /*21230*/  LDL.LU R24, [R1+0x610] ;  /* 0x0006100001187983 */ /* 0x000ea40000300800 */
[----:B------:R0:W-:Y:S02]  /*21240*/  STS.U16 [R23+0x1da00], R28 ;  /* 0x01da001c17007388 */ /* 0x0001e40000000400 */
[----:B------:R-:W2:Y:S01]  /*21250*/  LDL.LU R26, [R1+0x608] ;  /* 0x00060800011a7983 */ /* 0x000ea20000300800 */
[----:B------:R1:W-:Y:S01]  /*21260*/  STS.U16 [R23+0x1db00], R29 ;  /* 0x01db001d17007388 */ /* 0x0003e20000000400 */
[----:B------:R1:W-:Y:S02]  /*21270*/  STS.U16 [R23+0x1f800], R27 ;  /* 0x01f8001b17007388 */ /* 0x0003e40000000400 */
[----:B------:R1:W-:Y:S02]  /*21280*/  STS.U16 [R23+0x1f900], R22 ;  /* 0x01f9001617007388 */ /* 0x0003e40000000400 */
[----:B------:R1:W-:Y:S01]  /*21290*/  STS.U16 [R23+0x1fa00], R25 ;  /* 0x01fa001917007388 */ /* 0x0003e20000000400 */
[----:B------:R1:W-:Y:S04]  /*212a0*/  STS.U16 [R23+0x1fb00], R3 ;  /* 0x01fb000317007388 */ /* 0x0003e80000000400 */
[----:B0-----:R-:W2:Y:S01]  /*212b0*/  LDL.LU R28, [R1+0x5a0] ;  /* 0x0005a000011c7983 */ /* 0x001ea20000300800 */
[----:B-1----:R-:W2:Y:S03]  /*212c0*/  LDL.LU R29, [R1+0x598] ;  /* 0x00059800011d7983 */ /* 0x002ea60000300800 */
[----:B------:R-:W2:Y:S04]  /*212d0*/  LDL.LU R27, [R1+0x590] ;  /* 0x00059000011b7983 */ /* 0x000ea80000300800 */
[----:B------:R-:W2:Y:S01]  /*212e0*/  LDL.LU R22, [R1+0x588] ;  /* 0x0005880001167983 */ /* 0x000ea20000300800 */
[----:B------:R-:W2:Y:S02]  /*212f0*/  LDL.LU R25, [R1+0x520] ;  /* 0x0005200001197983 */ /* 0x000ea40000300800 */
[----:B------:R-:W2:Y:S02]  /*21300*/  LDL.LU R3, [R1+0x518] ;  /* 0x0005180001037983 */ /* 0x000ea40000300800 */
[----:B------:R0:W-:Y:S02]  /*21310*/  STL [R1+0x246c], R23 ;  /* 0x00246c1701007387 */ /* 0x0001e40000100800 */
[----:B0-----:R-:W2:Y:S04]  /*21320*/  LDL.LU R23, [R1+0x8a4] ;  /* 0x0008a40001177983 */ /* 0x001ea80000300800 */
[----:B---3--:R0:W-:Y:S04]  /*21330*/  STS.U16 [R14+0x1c00], R2 ;  /* 0x001c00020e007388 */ /* 0x0081e80000000400 */
[----:B0-----:R-:W3:Y:S04]  /*21340*/  LDL.LU R2, [R1+0x2480] ;  /* 0x0024800001027983 */ /* 0x001ee80000300800 */
[----:B---3--:R0:W-:Y:S01]  /*21350*/  STS.U16 [R14+0x1d00], R2 ;  /* 0x001d00020e007388 */ /* 0x0081e20000000400 */
[----:B--2---:R1:W-:Y:S03]  /*21360*/  STS.U16 [R14+0x1e00], R23 ;  /* 0x001e00170e007388 */ /* 0x0043e60000000400 */
[----:B0-----:R-:W2:Y:S01]  /*21370*/  LDL.LU R2, [R1+0x247c] ;  /* 0x00247c0001027983 */ /* 0x001ea20000300800 */
[----:B-1----:R-:W3:Y:S03]  /*21380*/  LDL.LU R23, [R1+0x498] ;  /* 0x0004980001177983 */ /* 0x002ee60000300800 */
[----:B---3--:R0:W-:Y:S04]  /*21390*/  STL [R1+0x2470], R23 ;  /* 0x0024701701007387 */ /* 0x0081e80000100800 */
[----:B0-----:R-:W3:Y:S04]  /*213a0*/  LDL.LU R23, [R1+0x4a0] ;  /* 0x0004a00001177983 */ /* 0x001ee80000300800 */
[----:B---3--:R0:W-:Y:S04]  /*213b0*/  STL [R1+0x2474], R23 ;  /* 0x0024741701007387 */ /* 0x0081e80000100800 */
[----:B0-----:R-:W3:Y:S04]  /*213c0*/  LDL.LU R23, [R1+0x508] ;  /* 0x0005080001177983 */ /* 0x001ee80000300800 */
[----:B--2---:R-:W-:Y:S01]  /*213d0*/  STS.U16 [R14+0x1f00], R2 ;  /* 0x001f00020e007388 */ /* 0x004fe20000000400 */
[----:B----4-:R-:W-:Y:S02]  /*213e0*/  STS.U16 [R14+0x3c00], R21 ;  /* 0x003c00150e007388 */ /* 0x010fe40000000400 */
        /* <DEDUP_REMOVED lines=12> */
[----:B------:R-:W-:Y:S01]  /*214b0*/  STS.U16 [R14+0x9d00], R7 ;  /* 0x009d00070e007388 */ /* 0x000fe20000000400 */
[----:B---3--:R0:W-:Y:S04]  /*214c0*/  STL [R1+0x2478], R23 ;  /* 0x0024781701007387 */ /* 0x0081e80000100800 */
        /* <DEDUP_REMOVED lines=12> */
[----:B------:R0:W-:Y:S04]  /*21590*/  STS.U16 [R14+0x9e00], R6 ;  /* 0x009e00060e007388 */ /* 0x0001e80000000400 */
[----:B------:R-:W3:Y:S01]  /*215a0*/  LDL.LU R8, [R1+0x238] ;  /* 0x0002380001087983 */ /* 0x000ee20000300800 */
[----:B------:R1:W-:Y:S02]  /*215b0*/  STS.U16 [R14+0x9f00], R5 ;  /* 0x009f00050e007388 */ /* 0x0003e40000000400 */
[----:B------:R-:W3:Y:S02]  /*215c0*/  LDL.LU R7, [R1+0x230] ;  /* 0x0002300001077983 */ /* 0x000ee40000300800 */
[----:B------:R1:W-:Y:S01]  /*215d0*/  STS.U16 [R14+0xbc00], R4 ;  /* 0x00bc00040e007388 */ /* 0x0003e20000000400 */
[----:B------:R1:W-:Y:S01]  /*215e0*/  STS.U16 [R14+0xbd00], R0 ;  /* 0x00bd00000e007388 */ /* 0x0003e20000000400 */
[----:B------:R1:W-:Y:S02]  /*215f0*/  STS.U16 [R14+0xbe00], R24 ;  /* 0x00be00180e007388 */ /* 0x0003e40000000400 */
[----:B------:R1:W-:Y:S01]  /*21600*/  STS.U16 [R14+0xbf00], R26 ;  /* 0x00bf001a0e007388 */ /* 0x0003e20000000400 */
[----:B0-----:R-:W3:Y:S01]  /*21610*/  LDL.LU R6, [R1+0x228] ;  /* 0x0002280001067983 */ /* 0x001ee20000300800 */
[----:B-1----:R-:W3:Y:S03]  /*21620*/  LDL.LU R5, [R1+0x1a0] ;  /* 0x0001a00001057983 */ /* 0x002ee60000300800 */
[----:B------:R0:W-:Y:S04]  /*21630*/  STS.U16 [R14+0xdc00], R28 ;  /* 0x00dc001c0e007388 */ /* 0x0001e80000000400 */
[----:B------:R-:W3:Y:S01]  /*21640*/  LDL.LU R4, [R1+0x198] ;  /* 0x0001980001047983 */ /* 0x000ee20000300800 */
[----:B------:R-:W3:Y:S02]  /*21650*/  LDL.LU R0, [R1+0x190] ;  /* 0x0001900001007983 */ /* 0x000ee40000300800 */
[----:B------:R-:W3:Y:S02]  /*21660*/  LDL.LU R24, [R1+0x188] ;  /* 0x0001880001187983 */ /* 0x000ee40000300800 */
[----:B------:R1:W-:Y:S01]  /*21670*/  STS.U16 [R14+0xdd00], R29 ;  /* 0x00dd001d0e007388 */ /* 0x0003e20000000400 */
[----:B------:R-:W3:Y:S04]  /*21680*/  LDL.LU R26, [R1+0x100] ;  /* 0x00010000011a7983 */ /* 0x000ee80000300800 */
[----:B------:R-:W-:Y:S04]  /*21690*/  STS.U16 [R14+0xde00], R27 ;  /* 0x00de001b0e007388 */ /* 0x000fe80000000400 */
[----:B0-----:R-:W3:Y:S01]  /*216a0*/  LDL.LU R28, [R1+0xf8] ;  /* 0x0000f800011c7983 */ /* 0x001ee20000300800 */
[----:B------:R0:W-:Y:S02]  /*216b0*/  STS.U16 [R14+0xdf00], R22 ;  /* 0x00df00160e007388 */ /* 0x0001e40000000400 */
[----:B------:R0:W-:Y:S02]  /*216c0*/  STS.U16 [R14+0xfc00], R25 ;  /* 0x00fc00190e007388 */ /* 0x0001e40000000400 */
[----:B------:R0:W-:Y:S01]  /*216d0*/  STS.U16 [R14+0xfd00], R3 ;  /* 0x00fd00030e007388 */ /* 0x0001e20000000400 */
[----:B-1----:R-:W3:Y:S04]  /*216e0*/  LDL.LU R29, [R1+0xf0] ;  /* 0x0000f000011d7983 */ /* 0x002ee80000300800 */
[----:B0-----:R-:W3:Y:S01]  /*216f0*/  LDL.LU R22, [R1+0xe8] ;  /* 0x0000e80001167983 */ /* 0x001ee20000300800 */
[----:B------:R-:W3:Y:S02]  /*21700*/  LDL.LU R25, [R1+0x70] ;  /* 0x0000700001197983 */ /* 0x000ee40000300800 */
[----:B------:R-:W3:Y:S02]  /*21710*/  LDL.LU R3, [R1+0x68] ;  /* 0x0000680001037983 */ /* 0x000ee40000300800 */
[----:B------:R-:W3:Y:S01]  /*21720*/  LDL.LU R2, [R1+0x50] ;  /* 0x0000500001027983 */ /* 0x000ee20000300800 */
[----:B------:R-:W3:Y:S01]  /*21730*/  LDL.LU R15, [R1+0x48] ;  /* 0x00004800010f7983 */ /* 0x000ee20000300800 */
[----:B------:R-:W3:Y:S03]  /*21740*/  LDL.LU R27, [R1+0x4] ;  /* 0x00000400011b7983 */ /* 0x000ee60000300800 */
        /* <DEDUP_REMOVED lines=11> */
[----:B------:R3:W-:Y:S03]  /*21800*/  STS.U16 [R14+0x13e00], R17 ;  /* 0x013e00110e007388 */ /* 0x0007e60000000400 */
[----:B0-----:R-:W4:Y:S01]  /*21810*/  LDL.LU R23, [R1+0x246c] ;  /* 0x00246c0001177983 */ /* 0x001f220000300800 */
[----:B-1----:R-:W4:Y:S02]  /*21820*/  LDL.LU R21, [R1+0x2468] ;  /* 0x0024680001157983 */ /* 0x002f240000300800 */
[----:B--2---:R-:W2:Y:S02]  /*21830*/  LDL.LU R20, [R1+0x2464] ;  /* 0x0024640001147983 */ /* 0x004ea40000300800 */
[----:B---3--:R-:W3:Y:S01]  /*21840*/  LDL.LU R19, [R1+0x2460] ;  /* 0x0024600001137983 */ /* 0x008ee20000300800 */
[----:B------:R-:W2:Y:S01]  /*21850*/  LDL.LU R18, [R1+0x245c] ;  /* 0x00245c0001127983 */ /* 0x000ea20000300800 */
[----:B------:R-:W2:Y:S03]  /*21860*/  LDL.LU R17, [R1+0x2458] ;  /* 0x0024580001117983 */ /* 0x000ea60000300800 */
[----:B------:R0:W-:Y:S01]  /*21870*/  STS.U16 [R14+0x13f00], R16 ;  /* 0x013f00100e007388 */ /* 0x0001e20000000400 */
[----:B------:R1:W-:Y:S02]  /*21880*/  STS.U16 [R14+0x15c00], R13 ;  /* 0x015c000d0e007388 */ /* 0x0003e40000000400 */
[----:B------:R1:W-:Y:S02]  /*21890*/  STS.U16 [R14+0x15d00], R12 ;  /* 0x015d000c0e007388 */ /* 0x0003e40000000400 */
[----:B------:R1:W-:Y:S01]  /*218a0*/  STS.U16 [R14+0x15e00], R11 ;  /* 0x015e000b0e007388 */ /* 0x0003e20000000400 */
[----:B------:R1:W-:Y:S01]  /*218b0*/  STS.U16 [R14+0x15f00], R10 ;  /* 0x015f000a0e007388 */ /* 0x0003e20000000400 */
[----:B------:R1:W-:Y:S03]  /*218c0*/  STS.U16 [R14+0x17c00], R9 ;  /* 0x017c00090e007388 */ /* 0x0003e60000000400 */
[----:B0-----:R-:W2:Y:S01]  /*218d0*/  LDL.LU R16, [R1+0x2454] ;  /* 0x0024540001107983 */ /* 0x001ea20000300800 */
[----:B-1----:R-:W2:Y:S03]  /*218e0*/  LDL.LU R13, [R1+0x2450] ;  /* 0x00245000010d7983 */ /* 0x002ea60000300800 */
[----:B------:R-:W2:Y:S01]  /*218f0*/  LDL.LU R12, [R1+0x244c] ;  /* 0x00244c00010c7983 */ /* 0x000ea20000300800 */
[----:B------:R-:W2:Y:S03]  /*21900*/  LDL.LU R11, [R1+0x2448] ;  /* 0x00244800010b7983 */ /* 0x000ea60000300800 */
[----:B------:R-:W4:Y:S01]  /*21910*/  LDL.LU R10, [R1+0x2444] ;  /* 0x00244400010a7983 */ /* 0x000f220000300800 */
        /* <DEDUP_REMOVED lines=25> */
[----:B------:R0:W-:Y:S04]  /*21ab0*/  STS.U16 [R14+0x1dd00], R3 ;  /* 0x01dd00030e007388 */ /* 0x0001e80000000400 */
[----:B0-----:R-:W2:Y:S01]  /*21ac0*/  LDL.LU R3, [R1+0x240c] ;  /* 0x00240c0001037983 */ /* 0x001ea20000300800 */
[----:B------:R0:W-:Y:S02]  /*21ad0*/  STS.U16 [R14+0x1de00], R2 ;  /* 0x01de00020e007388 */ /* 0x0001e40000000400 */
[----:B------:R-:W-:Y:S02]  /*21ae0*/  STS.U16 [R14+0x1df00], R15 ;  /* 0x01df000f0e007388 */ /* 0x000fe40000000400 */
[----:B------:R-:W-:Y:S01]  /*21af0*/  STS.U16 [R14+0x1fc00], R27 ;  /* 0x01fc001b0e007388 */ /* 0x000fe20000000400 */
[----:B0-----:R-:W0:Y:S02]  /*21b00*/  S2R R2, SR_TID.X ;  /* 0x0000000000027919 */ /* 0x001e240000002100 */
[----:B0-----:R-:W-:-:S05]  /*21b10*/  LOP3.LUT R2, R2, 0x7f, RZ, 0xc0, !PT ;  /* 0x0000007f02027812 */ /* 0x001fca00078ec0ff */
[----:B------:R-:W-:Y:S01]  /*21b20*/  IMAD.SHL.U32 R2, R2, 0x2, RZ ;  /* 0x0000000202027824 */ /* 0x000fe200078e00ff */
[----:B--2---:R0:W-:Y:S04]  /*21b30*/  STS.U16 [R14+0x1fd00], R3 ;  /* 0x01fd00030e007388 */ /* 0x0041e80000000400 */
[----:B0-----:R-:W2:Y:S01]  /*21b40*/  LDL.LU R3, [R1+0x2408] ;  /* 0x0024080001037983 */ /* 0x001ea20000300800 */
        /* <DEDUP_REMOVED lines=13> */
[----:B---3--:R0:W-:Y:S02]  /*21c20*/  STS.U16 [R0+0x20d00], R19 ;  /* 0x020d001300007388 */ /* 0x0081e40000000400 */
[----:B0-----:R-:W0:Y:S01]  /*21c30*/  S2R R0, SR_TID.X ;  /* 0x0000000000007919 */ /* 0x001e220000002100 */
[----:B----4-:R-:W-:Y:S02]  /*21c40*/  STS.U16 [R23+0x20600], R10 ;  /* 0x0206000a17007388 */ /* 0x010fe40000000400 */
[----:B------:R-:W-:Y:S02]  /*21c50*/  STS.U16 [R23+0x20e00], R20 ;  /* 0x020e001417007388 */ /* 0x000fe40000000400 */
[----:B------:R-:W-:Y:S01]  /*21c60*/  STS.U16 [R14+0x20700], R11 ;  /* 0x0207000b0e007388 */ /* 0x000fe20000000400 */
[----:B------:R-:W-:Y:S01]  /*21c70*/  STS.U16 [R14+0x20f00], R21 ;  /* 0x020f00150e007388 */ /* 0x000fe20000000400 */
[----:B------:R-:W-:Y:S02]  /*21c80*/  BAR.SYNC.DEFER_BLOCKING 0x0 ;  /* 0x0000000000007b1d */ /* 0x000fe40000010000 */
[C---:B0-----:R-:W-:Y:S01]  /*21c90*/  IMAD.SHL.U32 R28, R0.reuse, 0x2, RZ ;  /* 0x00000002001c7824 */ /* 0x041fe200078e00ff */
[----:B------:R-:W-:-:S05]  /*21ca0*/  LOP3.LUT R0, R0, 0x7, RZ, 0xc0, !PT ;  /* 0x0000000700007812 */ /* 0x000fca00078ec0ff */
[----:B------:R-:W-:-:S05]  /*21cb0*/  IMAD R0, R0, 0x110, RZ ;  /* 0x0000011000007824 */ /* 0x000fca00078e02ff */
[----:B------:R-:W-:-:S05]  /*21cc0*/  LOP3.LUT R0, R0, 0x30, R28, 0x78, !PT ;  /* 0x0000003000007812 */ /* 0x000fca00078e781c */
[----:B------:R-:W-:Y:S04]  /*21cd0*/  LDSM.16.M88.4 R12, [R0+0x20000] ;  /* 0x02000000000c783b */ /* 0x000fe80000000200 */
[----:B------:R-:W-:Y:S04]  /*21ce0*/  LDSM.16.M88.4 R20, [R0+0x20800] ;  /* 0x020800000014783b */ /* 0x000fe80000000200 */
[----:B--2---:R-:W0:Y:S04]  /*21cf0*/  LDSM.16.MT88.4 R16, [R3] ;  /* 0x000000000310783b */ /* 0x004e280000004200 */
[----:B------:R-:W-:Y:S04]  /*21d00*/  LDSM.16.MT88.4 R4, [R3+0x80] ;  /* 0x000080000304783b */ /* 0x000fe80000004200 */
[----:B------:R-:W-:Y:S04]  /*21d10*/  LDSM.16.MT88.4 R8, [R3+0x100] ;  /* 0x000100000308783b */ /* 0x000fe80000004200 */
[----:B0-----:R-:W-:Y:S01]  /*21d20*/  STL.64 [R1+0x2400], R18 ;  /* 0x0024001201007387 */ /* 0x001fe20000100a00 */
[----:B------:R-:W-:Y:S02]  /*21d30*/  STL.64 [R1+0x23f8], R16 ;  /* 0x0023f81001007387 */ /* 0x000fe40000100a00 */
[----:B------:R-:W-:Y:S02]  /*21d40*/  STL [R1+0x2374], R14 ;  /* 0x0023740e01007387 */ /* 0x000fe40000100800 */
[----:B------:R-:W-:Y:S01]  /*21d50*/  STL [R1+0x2370], R15 ;  /* 0x0023700f01007387 */ /* 0x000fe20000100800 */
[----:B------:R-:W2:Y:S01]  /*21d60*/  LDL.LU.64 R24, [R1+0x2e0] ;  /* 0x0002e00001187983 */ /* 0x000ea20000300a00 */
[----:B------:R-:W3:Y:S03]  /*21d70*/  LDL.LU.64 R26, [R1+0x2e8] ;  /* 0x0002e800011a7983 */ /* 0x000ee60000300a00 */
[----:B------:R-:W0:Y:S04]  /*21d80*/  LDSM.16.MT88.4 R16, [R3+0x180] ;  /* 0x000180000310783b */ /* 0x000e280000004200 */
[----:B---3--:R-:W-:Y:S01]  /*21d90*/  STL.64 [R1+0x23d0], R26 ;  /* 0x0023d01a01007387 */ /* 0x008fe20000100a00 */
[----:B--2---:R1:W-:Y:S03]  /*21da0*/  STL.64 [R1+0x23c8], R24 ;  /* 0x0023c81801007387 */ /* 0x0043e60000100a00 */
[----:B-1----:R-:W2:Y:S01]  /*21db0*/  LDL.LU.64 R24, [R1+0x2f0] ;  /* 0x0002f00001187983 */ /* 0x002ea20000300a00 */
[----:B------:R-:W3:Y:S03]  /*21dc0*/  LDL.LU.64 R26, [R1+0x2f8] ;  /* 0x0002f800011a7983 */ /* 0x000ee60000300a00 */
[----:B---3--:R-:W-:Y:S01]  /*21dd0*/  STL.64 [R1+0x23e0], R26 ;  /* 0x0023e01a01007387 */ /* 0x008fe20000100a00 */
[----:B--2---:R1:W-:Y:S03]  /*21de0*/  STL.64 [R1+0x23d8], R24 ;  /* 0x0023d81801007387 */ /* 0x0043e60000100a00 */
[----:B-1----:R-:W2:Y:S01]  /*21df0*/  LDL.LU.64 R24, [R1+0x300] ;  /* 0x0003000001187983 */ /* 0x002ea20000300a00 */
[----:B------:R-:W3:Y:S03]  /*21e00*/  LDL.LU.64 R26, [R1+0x308] ;  /* 0x00030800011a7983 */ /* 0x000ee60000300a00 */
[----:B---3--:R-:W-:Y:S01]  /*21e10*/  STL.64 [R1+0x23f0], R26 ;  /* 0x0023f01a01007387 */ /* 0x008fe20000100a00 */
[----:B--2---:R1:W-:Y:S03]  /*21e20*/  STL.64 [R1+0x23e8], R24 ;  /* 0x0023e81801007387 */ /* 0x0043e60000100a00 */
[----:B-1----:R-:W2:Y:S01]  /*21e30*/  LDL.LU.64 R24, [R1+0x2c0] ;  /* 0x0002c00001187983 */ /* 0x002ea20000300a00 */
[----:B------:R-:W2:Y:S02]  /*21e40*/  LDL.LU.64 R26, [R1+0x2c8] ;  /* 0x0002c800011a7983 */ /* 0x000ea40000300a00 */
[----:B------:R-:W-:Y:S02]  /*21e50*/  STL [R1+0x2390], R22 ;  /* 0x0023901601007387 */ /* 0x000fe40000100800 */
[----:B------:R-:W-:Y:S01]  /*21e60*/  STL [R1+0x2378], R23 ;  /* 0x0023781701007387 */ /* 0x000fe20000100800 */
[----:B0-----:R-:W-:Y:S01]  /*21e70*/  STL.64 [R1+0x40], R16 ;  /* 0x0000401001007387 */ /* 0x001fe20000100a00 */
[----:B------:R-:W-:Y:S02]  /*21e80*/  STL.64 [R1+0x48], R18 ;  /* 0x0000481201007387 */ /* 0x000fe40000100a00 */
[----:B------:R-:W0:Y:S02]  /*21e90*/  LDSM.16.MT88.4 R16, [R3+0x200] ;  /* 0x000200000310783b */ /* 0x000e240000004200 */
[----:B0-----:R-:W-:Y:S02]  /*21ea0*/  STL.64 [R1+0x30], R16 ;  /* 0x0000301001007387 */ /* 0x001fe40000100a00 */
[----:B------:R0:W-:Y:S02]  /*21eb0*/  STL.64 [R1+0x38], R18 ;  /* 0x0000381201007387 */ /* 0x0001e40000100a00 */
[----:B0-----:R-:W2:Y:S01]  /*21ec0*/  LDL.LU.64 R18, [R1+0x2400] ;  /* 0x0024000001127983 */ /* 0x001ea20000300a00 */
[----:B------:R-:W2:Y:S02]  /*21ed0*/  LDL.LU.64 R16, [R1+0x23f8] ;  /* 0x0023f80001107983 */ /* 0x000ea40000300a00 */
[----:B--2---:R-:W-:Y:S11]  /*21ee0*/  HMMA.16816.F32 R24, R16, R12, R24 ;  /* 0x0000000c1018723c */ /* 0x004ff60000001818 */
[----:B------:R-:W-:Y:S11]  /*21ef0*/  @!UPT UIADD3 URZ, URZ, URZ, URZ ;  /* 0x0000003f3f3ff290 */ /* 0x000ff6000fffe03f */
[----:B------:R-:W-:Y:S01]  /*21f00*/  @!UPT UIADD3 URZ, URZ, URZ, URZ ;  /* 0x0000003f3f3ff290 */ /* 0x000fe2000fffe03f */
[----:B------:R-:W-:Y:S01]  /*21f10*/  STL.64 [R1+0xe0], R24 ;  /* 0x0000e01801007387 */ /* 0x000fe20000100a00 */
[----:B------:R-:W-:Y:S02]  /*21f20*/  STL.64 [R1+0xe8], R26 ;  /* 0x0000e81a01007387 */ /* 0x000fe40000100a00 */
[----:B------:R-:W0:Y:S02]  /*21f30*/  LDSM.16.MT88.4 R24, [R3+0x280] ;  /* 0x000280000318783b */ /* 0x000e240000004200 */
[----:B0-----:R-:W-:Y:S02]  /*21f40*/  STL.64 [R1+0x20], R24 ;  /* 0x0000201801007387 */ /* 0x001fe40000100a00 */
[----:B------:R-:W-:Y:S02]  /*21f50*/  STL.64 [R1+0x28], R26 ;  /* 0x0000281a01007387 */ /* 0x000fe40000100a00 */
[----:B------:R-:W0:Y:S04]  /*21f60*/  LDSM.16.MT88.4 R24, [R3+0x300] ;  /* 0x000300000318783b */ /* 0x000e280000004200 */
[----:B0-----:R-:W-:Y:S01]  /*21f70*/  IMAD.MOV.U32 R28, RZ, RZ, R26 ;  /* 0x000000ffff1c7224 */ /* 0x001fe200078e001a */
[----:B------:R-:W-:Y:S01]  /*21f80*/  STL.64 [R1+0x10], R24 ;  /* 0x0000101801007387 */ /* 0x000fe20000100a00 */
[----:B------:R-:W-:-:S02]  /*21f90*/  IMAD.MOV.U32 R2, RZ, RZ, R27 ;  /* 0x000000ffff027224 */ /* 0x000fc400078e001b */
[----:B------:R-:W0:Y:S02]  /*21fa0*/  LDSM.16.MT88.4 R24, [R3+0x380] ;  /* 0x000380000318783b */ /* 0x000e240000004200 */
[----:B0-----:R-:W-:Y:S02]  /*21fb0*/  STL.64 [R1], R24 ;  /* 0x0000001801007387 */ /* 0x001fe40000100a00 */
[----:B------:R0:W-:Y:S02]  /*21fc0*/  STL.64 [R1+0x8], R26 ;  /* 0x0000081a01007387 */ /* 0x0001e40000100a00 */
[----:B0-----:R-:W2:Y:S01]  /*21fd0*/  LDL.LU.64 R26, [R1+0x23f0] ;  /* 0x0023f000011a7983 */ /* 0x001ea20000300a00 */
[----:B------:R-:W2:Y:S02]  /*21fe0*/  LDL.LU.64 R24, [R1+0x23e8] ;  /* 0x0023e80001187983 */ /* 0x000ea40000300a00 */
[----:B--2---:R-:W-:Y:S01]  /*21ff0*/  HMMA.16816.F32 R24, R16, R20, R24 ;  /* 0x000000141018723c */ /* 0x004fe20000001818 */
[----:B------:R-:W2:Y:S01]  /*22000*/  LDL.LU.64 R16, [R1+0x2a0] ;  /* 0x0002a00001107983 */ /* 0x000ea20000300a00 */
[----:B------:R-:W2:Y:S11]  /*22010*/  LDL.LU.64 R18, [R1+0x2a8] ;  /* 0x0002a80001127983 */ /* 0x000eb60000300a00 */
[----:B------:R-:W-:Y:S10]  /*22020*/  @!UPT UIADD3 URZ, URZ, URZ, URZ ;  /* 0x0000003f3f3ff290 */ /* 0x000ff4000fffe03f */
[----:B------:R-:W-:Y:S01]  /*22030*/  STL.64 [R1+0xd0], R24 ;  /* 0x0000d01801007387 */ /* 0x000fe20000100a00 */
[----:B------:R-:W-:Y:S02]  /*22040*/  STL.64 [R1+0xd8], R26 ;  /* 0x0000d81a01007387 */ /* 0x000fe40000100a00 */
[----:B------:R-:W0:Y:S02]  /*22050*/  LDSM.16.MT88.4 R24, [R3+0x4000] ;  /* 0x004000000318783b */ /* 0x000e240000004200 */
[----:B0-----:R-:W-:Y:S02]  /*22060*/  STL.64 [R1+0x50], R24 ;  /* 0x0000501801007387 */ /* 0x001fe40000100a00 */
[----:B------:R0:W-:Y:S02]  /*22070*/  STL [R1+0x58], R26 ;  /* 0x0000581a01007387 */ /* 0x0001e40000100800 */
[----:B------:R-:W-:Y:S02]  /*22080*/  IMAD.MOV.U32 R0, RZ, RZ, R27 ;  /* 0x000000ffff007224 */ /* 0x000fe400078e001b */
[----:B0-----:R-:W3:Y:S01]  /*22090*/  LDL.LU.64 R26, [R1+0x23e0] ;  /* 0x0023e000011a7983 */ /* 0x001ee20000300a00 */
[----:B------:R-:W3:Y:S02]  /*220a0*/  LDL.LU.64 R24, [R1+0x23d8] ;  /* 0x0023d80001187983 */ /* 0x000ee40000300a00 */
[C---:B---3--:R-:W-:Y:S11]  /*220b0*/  HMMA.16816.F32 R24, R4.reuse, R12, R24 ;  /* 0x0000000c0418723c */ /* 0x048ff60000001818 */
[----:B------:R-:W-:Y:S11]  /*220c0*/  @!UPT UIADD3 URZ, URZ, URZ, URZ ;  /* 0x0000003f3f3ff290 */ /* 0x000ff6000fffe03f */
[----:B------:R-:W-:Y:S01]  /*220d0*/  @!UPT UIADD3 URZ, URZ, URZ, URZ ;  /* 0x0000003f3f3ff290 */ /* 0x000fe2000fffe03f */
[----:B------:R-:W-:Y:S01]  /*220e0*/  STL.64 [R1+0xf0], R24 ;  /* 0x0000f01801007387 */ /* 0x000fe20000100a00 */
[----:B------:R0:W-:Y:S02]  /*220f0*/  STL [R1+0xf8], R26 ;  /* 0x0000f81a01007387 */ /* 0x0001e40000100800 */
[----:B------:R-:W-:Y:S02]  /*22100*/  IMAD.MOV.U32 R22, RZ, RZ, R27 ;  /* 0x000000ffff167224 */ /* 0x000fe400078e001b */
[----:B0-----:R-:W3:Y:S01]  /*22110*/  LDL.LU.64 R26, [R1+0x23d0] ;  /* 0x0023d000011a7983 */ /* 0x001ee20000300a00 */
[----:B------:R-:W3:Y:S01]  /*22120*/  LDL.LU.64 R24, [R1+0x23c8] ;  /* 0x0023c80001187983 */ /* 0x000ee20000300a00 */
[----:B--2---:R-:W-:Y:S11]  /*22130*/  HMMA.16816.F32 R4, R4, R20, R16 ;  /* 0x000000140404723c */ /* 0x004ff60000001810 */
[----:B------:R-:W-:Y:S11]  /*22140*/  @!UPT UIADD3 URZ, URZ, URZ, URZ ;  /* 0x0000003f3f3ff290 */ /* 0x000ff6000fffe03f */
[----:B------:R-:W-:Y:S01]  /*22150*/  @!UPT UIADD3 URZ, URZ, URZ, URZ ;  /* 0x0000003f3f3ff290 */ /* 0x000fe2000fffe03f */
[----:B------:R-:W-:Y:S01]  /*22160*/  STL.64 [R1+0xc0], R4 ;  /* 0x0000c00401007387 */ /* 0x000fe20000100a00 */
[----:B------:R-:W-:Y:S02]  /*22170*/  STL.64 [R1+0xc8], R6 ;  /* 0x0000c80601007387 */ /* 0x000fe40000100a00 */
[----:B------:R-:W-:Y:S01]  /*22180*/  LDSM.16.MT88.4 R4, [R3+0x4100] ;  /* 0x004100000304783b */ /* 0x000fe20000004200 */
[----:B---3--:R-:W-:Y:S01]  /*22190*/  HMMA.16816.F32 R16, R8, R12, R24 ;  /* 0x0000000c0810723c */ /* 0x008fe20000001818 */
[----:B------:R-:W0:Y:S04]  /*221a0*/  LDSM.16.MT88.4 R24, [R3+0x4080] ;  /* 0x004080000318783b */ /* 0x000e280000004200 */
[----:B0-----:R-:W-:Y:S01]  /*221b0*/  STL.64 [R1+0x2320], R26 ;  /* 0x0023201a01007387 */ /* 0x001fe20000100a00 */
[----:B------:R0:W-:Y:S03]  /*221c0*/  STL.64 [R1+0x2318], R24 ;  /* 0x0023181801007387 */ /* 0x0001e60000100a00 */
[----:B0-----:R-:W2:Y:S01]  /*221d0*/  LDL.LU.64 R24, [R1+0x320] ;  /* 0x0003200001187983 */ /* 0x001ea20000300a00 */
[----:B------:R-:W2:Y:S02]  /*221e0*/  LDL.LU.64 R26, [R1+0x328] ;  /* 0x00032800011a7983 */ /* 0x000ea40000300a00 */
[----:B------:R-:W-:Y:S02]  /*221f0*/  STL.64 [R1+0x2300], R6 ;  /* 0x0023000601007387 */ /* 0x000fe40000100a00 */
[----:B------:R0:W-:Y:S02]  /*22200*/  STL.64 [R1+0x22f8], R4 ;  /* 0x0022f80401007387 */ /* 0x0001e40000100a00 */
[----:B0-----:R-:W3:Y:S01]  /*22210*/  LDL.LU R4, [R1+0x20] ;  /* 0x0000200001047983 */ /* 0x001ee20000300800 */
[----:B------:R-:W3:Y:S02]  /*22220*/  LDL.LU R5, [R1+0x24] ;  /* 0x0000240001057983 */ /* 0x000ee40000300800 */
[----:B------:R-:W4:Y:S02]  /*22230*/  LDL.LU R6, [R1+0x28] ;  /* 0x0000280001067983 */ /* 0x000f240000300800 */
[----:B------:R-:W4:Y:S03]  /*22240*/  LDL.LU R7, [R1+0x2c] ;  /* 0x00002c0001077983 */ /* 0x000f260000300800 */
[----:B------:R-:W-:-:S02]  /*22250*/  IMAD.MOV.U32 R23, RZ, RZ, R16 ;  /* 0x000000ffff177224 */ /* 0x000fc400078e0010 */
[----:B------:R-:W-:Y:S02]  /*22260*/  IMAD.MOV.U32 R14, RZ, RZ, R17 ;  /* 0x000000ffff0e7224 */ /* 0x000fe400078e0011 */
[----:B------:R-:W-:Y:S02]  /*22270*/  IMAD.MOV.U32 R15, RZ, RZ, R18 ;  /* 0x000000ffff0f7224 */ /* 0x000fe400078e0012 */
[----:B------:R-:W-:Y:S02]  /*22280*/  IMAD.MOV.U32 R29, RZ, RZ, R19 ;  /* 0x000000ffff1d7224 */ /* 0x000fe400078e0013 */
[----:B------:R-:W0:Y:S04]  /*22290*/  LDSM.16.MT88.4 R16, [R3+0x4180] ;  /* 0x004180000310783b */ /* 0x000e280000004200 */
[----:B----4-:R-:W-:Y:S01]  /*222a0*/  STL.64 [R1+0x23a0], R6 ;  /* 0x0023a00601007387 */ /* 0x010fe20000100a00 */
[----:B---3--:R1:W-:Y:S03]  /*222b0*/  STL.64 [R1+0x2398], R4 ;  /* 0x0023980401007387 */ /* 0x0083e60000100a00 */
[----:B-1----:R-:W3:Y:S01]  /*222c0*/  LDL.LU.64 R4, [R1+0x2b0] ;  /* 0x0002b00001047983 */ /* 0x002ee20000300a00 */
[----:B------:R-:W4:Y:S03]  /*222d0*/  LDL.LU.64 R6, [R1+0x2b8] ;  /* 0x0002b80001067983 */ /* 0x000f260000300a00 */
[----:B----4-:R-:W-:Y:S01]  /*222e0*/  STL.64 [R1+0x23b0], R6 ;  /* 0x0023b00601007387 */ /* 0x010fe20000100a00 */
[----:B---3--:R-:W-:Y:S02]  /*222f0*/  STL.64 [R1+0x23a8], R4 ;  /* 0x0023a80401007387 */ /* 0x008fe40000100a00 */
[----:B0-----:R-:W-:Y:S02]  /*22300*/  STL.64 [R1+0x22e0], R18 ;  /* 0x0022e01201007387 */ /* 0x001fe40000100a00 */
[----:B------:R2:W-:Y:S02]  /*22310*/  STL.64 [R1+0x22d8], R16 ;  /* 0x0022d81001007387 */ /* 0x0005e40000100a00 */
[----:B--2---:R-:W-:Y:S01]  /*22320*/  HMMA.16816.F32 R16, R8, R20, R24 ;  /* 0x000000140810723c */ /* 0x004fe20000001818 */
[----:B------:R-:W0:Y:S04]  /*22330*/  LDSM.16.MT88.4 R8, [R3+0x4200] ;  /* 0x004200000308783b */ /* 0x000e280000004200 */
[----:B------:R-:W-:Y:S01]  /*22340*/  STL.64 [R1+0x23c0], R22 ;  /* 0x0023c01601007387 */ /* 0x000fe20000100a00 */
[----:B------:R1:W-:Y:S03]  /*22350*/  STL.64 [R1+0x23b8], R20 ;  /* 0x0023b81401007387 */ /* 0x0003e60000100a00 */
[----:B-1----:R-:W2:Y:S01]  /*22360*/  LDL.LU.64 R20, [R1+0x310] ;  /* 0x0003100001147983 */ /* 0x002ea20000300a00 */
[----:B------:R-:W2:Y:S02]  /*22370*/  LDL.LU.64 R22, [R1+0x318] ;  /* 0x0003180001167983 */ /* 0x000ea40000300a00 */
[----:B------:R-:W3:Y:S02]  /*22380*/  LDL.LU.64 R4, [R1+0x2d0] ;  /* 0x0002d00001047983 */ /* 0x000ee40000300a00 */
[----:B------:R-:W3:Y:S01]  /*22390*/  LDL.LU.64 R6, [R1+0x2d8] ;  /* 0x0002d80001067983 */ /* 0x000ee20000300a00 */
[----:B------:R-:W4:Y:S01]  /*223a0*/  LDL.LU.64 R24, [R1+0x280] ;  /* 0x0002800001187983 */ /* 0x000f220000300a00 */
[----:B------:R-:W4:Y:S07]  /*223b0*/  LDL.LU.64 R26, [R1+0x288] ;  /* 0x00028800011a7983 */ /* 0x000f2e0000300a00 */
[----:B------:R-:W-:Y:S01]  /*223c0*/  STL.64 [R1+0x22f0], R18 ;  /* 0x0022f01201007387 */ /* 0x000fe20000100a00 */
[----:B------:R1:W-:Y:S03]  /*223d0*/  STL.64 [R1+0x22e8], R16 ;  /* 0x0022e81001007387 */ /* 0x0003e60000100a00 */
[----:B-1----:R-:W2:Y:S01]  /*223e0*/  LDL.LU R16, [R1+0x30] ;  /* 0x0000300001107983 */ /* 0x002ea20000300800 */
[----:B------:R-:W2:Y:S02]  /*223f0*/  LDL.LU R17, [R1+0x34] ;  /* 0x0000340001117983 */ /* 0x000ea40000300800 */
[----:B------:R-:W2:Y:S02]  /*22400*/  LDL.LU R18, [R1+0x38] ;  /* 0x0000380001127983 */ /* 0x000ea40000300800 */
[----:B------:R-:W2:Y:S01]  /*22410*/  LDL.LU R19, [R1+0x3c] ;  /* 0x00003c0001137983 */ /* 0x000ea20000300800 */
[----:B0-----:R0:W-:Y:S01]  /*22420*/  STL [R1+0x22d0], R8 ;  /* 0x0022d00801007387 */ /* 0x0011e20000100800 */
[----:B------:R1:W-:Y:S02]  /*22430*/  STL [R1+0x22cc], R9 ;  /* 0x0022cc0901007387 */ /* 0x0003e40000100800 */
[----:B------:R1:W-:Y:S02]  /*22440*/  STL [R1+0x22c8], R10 ;  /* 0x0022c80a01007387 */ /* 0x0003e40000100800 */
[----:B------:R1:W-:Y:S01]  /*22450*/  STL [R1+0x22c4], R11 ;  /* 0x0022c40b01007387 */ /* 0x0003e20000100800 */
[----:B0-----:R-:W2:Y:S01]  /*22460*/  LDL.LU R8, [R1+0x40] ;  /* 0x0000400001087983 */ /* 0x001ea20000300800 */
[----:B-1----:R-:W2:Y:S02]  /*22470*/  LDL.LU R9, [R1+0x44] ;  /* 0x0000440001097983 */ /* 0x002ea40000300800 */
[----:B------:R-:W2:Y:S02]  /*22480*/  LDL.LU R10, [R1+0x48] ;  /* 0x00004800010a7983 */ /* 0x000ea40000300800 */
[----:B------:R-:W2:Y:S02]  /*22490*/  LDL.LU R11, [R1+0x4c] ;  /* 0x00004c00010b7983 */ /* 0x000ea40000300800 */
[C---:B--2---:R-:W-:Y:S11]  /*224a0*/  HMMA.16816.F32 R20, R8.reuse, R12, R20 ;  /* 0x0000000c0814723c */ /* 0x044ff60000001814 */
[----:B------:R-:W-:Y:S11]  /*224b0*/  @!UPT UIADD3 URZ, URZ, URZ, URZ ;  /* 0x0000003f3f3ff290 */ /* 0x000ff6000fffe03f */
[----:B------:R-:W-:Y:S01]  /*224c0*/  @!UPT UIADD3 URZ, URZ, URZ, URZ ;  /* 0x0000003f3f3ff290 */ /* 0x000fe2000fffe03f */
[----:B------:R-:W-:Y:S01]  /*224d0*/  STL.64 [R1+0x80], R20 ;  /* 0x0000801401007387 */ /* 0x000fe20000100a00 */
[----:B------:R0:W-:Y:S03]  /*224e0*/  STL.64 [R1+0x88], R22 ;  /* 0x0000881601007387 */ /* 0x0001e60000100a00 */
[----:B0-----:R-:W2:Y:S01]  /*224f0*/  LDL.LU.64 R22, [R1+0x23c0] ;  /* 0x0023c00001167983 */ /* 0x001ea20000300a00 */
[----:B------:R-:W3:Y:S02]  /*22500*/  LDL.LU.64 R20, [R1+0x23b8] ;  /* 0x0023b80001147983 */ /* 0x000ee40000300a00 */
[----:B---3--:R-:W-:Y:S01]  /*22510*/  HMMA.16816.F32 R8, R8, R20, R4 ;  /* 0x000000140808723c */ /* 0x008fe20000001804 */
[----:B------:R-:W3:Y:S01]  /*22520*/  LDL.LU.64 R6, [R1+0x23b0] ;  /* 0x0023b00001067983 */ /* 0x000ee20000300a00 */
[----:B------:R-:W3:Y:S11]  /*22530*/  LDL.LU.64 R4, [R1+0x23a8] ;  /* 0x0023a80001047983 */ /* 0x000ef60000300a00 */
[----:B------:R-:W-:Y:S10]  /*22540*/  @!UPT UIADD3 URZ, URZ, URZ, URZ ;  /* 0x0000003f3f3ff290 */ /* 0x000ff4000fffe03f */
[----:B------:R0:W-:Y:S01]  /*22550*/  STL.64 [R1+0x70], R8 ;  /* 0x0000700801007387 */ /* 0x0001e20000100a00 */
[----:B------:R-:W-:Y:S01]  /*22560*/  STL.64 [R1+0x78], R10 ;  /* 0x0000780a01007387 */ /* 0x000fe20000100a00 */
[C---:B---3--:R-:W-:Y:S11]  /*22570*/  HMMA.16816.F32 R4, R16.reuse, R12, R4 ;  /* 0x0000000c1004723c */ /* 0x048ff60000001804 */
[----:B------:R-:W-:Y:S11]  /*22580*/  @!UPT UIADD3 URZ, URZ, URZ, URZ ;  /* 0x0000003f3f3ff290 */ /* 0x000ff6000fffe03f */
[----:B------:R-:W-:Y:S02]  /*22590*/  @!UPT UIADD3 URZ, URZ, URZ, URZ ;  /* 0x0000003f3f3ff290 */ /* 0x000fe4000fffe03f */
[----:B0-----:R-:W-:Y:S02]  /*225a0*/  IMAD.MOV.U32 R8, RZ, RZ, R6 ;  /* 0x000000ffff087224 */ /* 0x001fe400078e0006 */
[----:B------:R-:W-:Y:S01]  /*225b0*/  IMAD.MOV.U32 R9, RZ, RZ, R7 ;  /* 0x000000ffff097224 */ /* 0x000fe200078e0007 */
[----:B------:R0:W-:Y:S01]  /*225c0*/  STL.64 [R1+0x40], R4 ;  /* 0x0000400401007387 */ /* 0x0001e20000100a00 */
[----:B------:R-:W4:Y:S03]  /*225d0*/  LDL.LU.64 R6, [R1+0x23a0] ;  /* 0x0023a00001067983 */ /* 0x000f260000300a00 */
[----:B0-----:R-:W4:Y:S01]  /*225e0*/  LDL.LU.64 R4, [R1+0x2398] ;  /* 0x0023980001047983 */ /* 0x001f220000300a00 */
[----:B------:R0:W-:Y:S03]  /*225f0*/  STL.64 [R1+0x2328], R8 ;  /* 0x0023280801007387 */ /* 0x0001e60000100a00 */
[----:B0-----:R-:W3:Y:S01]  /*22600*/  LDL.LU.64 R8, [R1+0x290] ;  /* 0x0002900001087983 */ /* 0x001ee20000300a00 */
[----:B------:R-:W3:Y:S02]  /*22610*/  LDL.LU.64 R10, [R1+0x298] ;  /* 0x00029800010a7983 */ /* 0x000ee40000300a00 */
[----:B---3--:R-:W-:Y:S01]  /*22620*/  HMMA.16816.F32 R16, R16, R20, R8 ;  /* 0x000000141010723c */ /* 0x008fe20000001808 */
[----:B------:R-:W3:Y:S01]  /*22630*/  LDL.LU.64 R8, [R1+0x250] ;  /* 0x0002500001087983 */ /* 0x000ee20000300a00 */
[----:B------:R-:W3:Y:S11]  /*22640*/  LDL.LU.64 R10, [R1+0x258] ;  /* 0x00025800010a7983 */ /* 0x000ef60000300a00 */
[----:B------:R-:W-:Y:S10]  /*22650*/  @!UPT UIADD3 URZ, URZ, URZ, URZ ;  /* 0x0000003f3f3ff290 */ /* 0x000ff4000fffe03f */
[----:B------:R-:W-:Y:S01]  /*22660*/  STL.64 [R1+0x30], R16 ;  /* 0x0000301001007387 */ /* 0x000fe20000100a00 */
[----:B------:R-:W-:Y:S02]  /*22670*/  STL.64 [R1+0x38], R18 ;  /* 0x0000381201007387 */ /* 0x000fe40000100a00 */
[----:B------:R-:W0:Y:S01]  /*22680*/  LDSM.16.MT88.4 R16, [R3+0x4280] ;  /* 0x004280000310783b */ /* 0x000e220000004200 */
[----:B----4-:R-:W-:Y:S01]  /*22690*/  HMMA.16816.F32 R24, R4, R12, R24 ;  /* 0x0000000c0418723c */ /* 0x010fe20000001818 */
[----:B0-----:R0:W-:Y:S02]  /*226a0*/  STL.64 [R1+0x60], R16 ;  /* 0x0000601001007387 */ /* 0x0011e40000100a00 */
[----:B------:R1:W-:Y:S02]  /*226b0*/  STL.64 [R1+0x68], R18 ;  /* 0x0000681201007387 */ /* 0x0003e40000100a00 */
[----:B0-----:R-:W4:Y:S01]  /*226c0*/  LDL.LU R16, [R1+0x10] ;  /* 0x0000100001107983 */ /* 0x001f220000300800 */
[----:B------:R-:W4:Y:S11]  /*226d0*/  LDL.LU R17, [R1+0x14] ;  /* 0x0000140001117983 */ /* 0x000f360000300800 */
[----:B------:R-:W-:Y:S06]  /*226e0*/  @!UPT UIADD3 URZ, URZ, URZ, URZ ;  /* 0x0000003f3f3ff290 */ /* 0x000fec000fffe03f */
[----:B------:R0:W-:Y:S02]  /*226f0*/  STL.64 [R1+0xa0], R24 ;  /* 0x0000a01801007387 */ /* 0x0001e40000100a00 */
[----:B-1----:R-:W-:Y:S02]  /*22700*/  IMAD.MOV.U32 R18, RZ, RZ, R28 ;  /* 0x000000ffff127224 */ /* 0x002fe400078e001c */
[----:B------:R-:W-:Y:S01]  /*22710*/  IMAD.MOV.U32 R28, RZ, RZ, R26 ;  /* 0x000000ffff1c7224 */ /* 0x000fe200078e001a */
[----:B0-----:R-:W2:Y:S01]  /*22720*/  LDL.LU R24, [R1+0x50] ;  /* 0x0000500001187983 */ /* 0x001ea20000300800 */
[----:B------:R-:W2:Y:S02]  /*22730*/  LDL.LU R25, [R1+0x54] ;  /* 0x0000540001197983 */ /* 0x000ea40000300800 */
[----:B------:R-:W2:Y:S02]  /*22740*/  LDL.LU R26, [R1+0x58] ;  /* 0x00005800011a7983 */ /* 0x000ea40000300800 */
[----:B------:R-:W-:-:S02]  /*22750*/  IMAD.MOV.U32 R19, RZ, RZ, R2 ;  /* 0x000000ffff137224 */ /* 0x000fc400078e0002 */
[----:B------:R-:W-:Y:S02]  /*22760*/  IMAD.MOV.U32 R2, RZ, RZ, R27 ;  /* 0x000000ffff027224 */ /* 0x000fe400078e001b */
[----:B------:R-:W-:Y:S01]  /*22770*/  IMAD.MOV.U32 R27, RZ, RZ, R0 ;  /* 0x000000ffff1b7224 */ /* 0x000fe200078e0000 */
[----:B---3--:R-:W-:Y:S11]  /*22780*/  HMMA.16816.F32 R4, R4, R20, R8 ;  /* 0x000000140404723c */ /* 0x008ff60000001808 */
[----:B------:R-:W-:Y:S11]  /*22790*/  @!UPT UIADD3 URZ, URZ, URZ, URZ ;  /* 0x0000003f3f3ff290 */ /* 0x000ff6000fffe03f */
[----:B------:R-:W-:Y:S02]  /*227a0*/  @!UPT UIADD3 URZ, URZ, URZ, URZ ;  /* 0x0000003f3f3ff290 */ /* 0x000fe4000fffe03f */
[----:B------:R-:W-:Y:S01]  /*227b0*/  IMAD.MOV.U32 R0, RZ, RZ, R6 ;  /* 0x000000ffff007224 */ /* 0x000fe200078e0006 */
[----:B--2---:R-:W-:Y:S01]  /*227c0*/  STL.64 [R1+0x2348], R26 ;  /* 0x0023481a01007387 */ /* 0x004fe20000100a00 */
[----:B------:R-:W-:Y:S02]  /*227d0*/  STL.64 [R1+0x2340], R24 ;  /* 0x0023401801007387 */ /* 0x000fe40000100a00 */
[----:B------:R-:W-:Y:S02]  /*227e0*/  STL [R1+0x22b4], R2 ;  /* 0x0022b40201007387 */ /* 0x000fe40000100800 */
[----:B------:R-:W-:Y:S01]  /*227f0*/  STL [R1+0x22b0], R28 ;  /* 0x0022b01c01007387 */ /* 0x000fe20000100800 */
[----:B------:R0:W-:Y:S01]  /*22800*/  STL.64 [R1+0x100], R4 ;  /* 0x0001000401007387 */ /* 0x0001e20000100a00 */
[----:B------:R1:W-:Y:S03]  /*22810*/  STL [R1+0x10c], R7 ;  /* 0x00010c0701007387 */ /* 0x0003e60000100800 */
[----:B0-----:R-:W4:Y:S01]  /*22820*/  LDL.LU.64 R4, [R1+0x270] ;  /* 0x0002700001047983 */ /* 0x001f220000300a00 */
[----:B-1----:R-:W4:Y:S02]  /*22830*/  LDL.LU.64 R6, [R1+0x278] ;  /* 0x0002780001067983 */ /* 0x002f240000300a00 */
[----:B------:R-:W2:Y:S02]  /*22840*/  LDL.LU R24, [R1] ;  /* 0x0000000001187983 */ /* 0x000ea40000300800 */
[----:B------:R-:W2:Y:S01]  /*22850*/  LDL.LU R25, [R1+0x4] ;  /* 0x0000040001197983 */ /* 0x000ea20000300800 */
[----:B------:R-:W3:Y:S01]  /*22860*/  LDL.LU R26, [R1+0x8] ;  /* 0x00000800011a7983 */ /* 0x000ee20000300800 */
[----:B------:R-:W3:Y:S03]  /*22870*/  LDL.LU R27, [R1+0xc] ;  /* 0x00000c00011b7983 */ /* 0x000ee60000300800 */
[----:B---3--:R-:W-:Y:S01]  /*22880*/  STL.64 [R1+0x2388], R26 ;  /* 0x0023881a01007387 */ /* 0x008fe20000100a00 */
[----:B--2---:R-:W-:Y:S02]  /*22890*/  STL.64 [R1+0x2380], R24 ;  /* 0x0023801801007387 */ /* 0x004fe40000100a00 */
[----:B------:R-:W2:Y:S02]  /*228a0*/  LDL.LU R8, [R1+0xd0] ;  /* 0x0000d00001087983 */ /* 0x000ea40000300800 */
[----:B------:R-:W2:Y:S01]  /*228b0*/  LDL.LU R9, [R1+0xd4] ;  /* 0x0000d40001097983 */ /* 0x000ea20000300800 */
[----:B------:R-:W3:Y:S01]  /*228c0*/  LDL.LU R10, [R1+0xd8] ;  /* 0x0000d800010a7983 */ /* 0x000ee20000300800 */
[----:B------:R-:W3:Y:S01]  /*228d0*/  LDL.LU R11, [R1+0xdc] ;  /* 0x0000dc00010b7983 */ /* 0x000ee20000300800 */
[C---:B----4-:R-:W-:Y:S02]  /*228e0*/  HMMA.16816.F32 R4, R16.reuse, R12, R4 ;  /* 0x0000000c1004723c */ /* 0x050fe40000001804 */
[----:B---3--:R-:W-:Y:S01]  /*228f0*/  STL.64 [R1+0x2338], R10 ;  /* 0x0023380a01007387 */ /* 0x008fe20000100a00 */
[----:B--2---:R0:W-:Y:S03]  /*22900*/  STL.64 [R1+0x2330], R8 ;  /* 0x0023300801007387 */ /* 0x0041e60000100a00 */
[----:B0-----:R-:W2:Y:S01]  /*22910*/  LDL.LU R8, [R1+0xe0] ;  /* 0x0000e00001087983 */ /* 0x001ea20000300800 */
[----:B------:R-:W2:Y:S02]  /*22920*/  LDL.LU R9, [R1+0xe4] ;  /* 0x0000e40001097983 */ /* 0x000ea40000300800 */
[----:B------:R-:W3:Y:S02]  /*22930*/  LDL.LU R10, [R1+0xe8] ;  /* 0x0000e800010a7983 */ /* 0x000ee40000300800 */
[----:B------:R-:W3:Y:S11]  /*22940*/  LDL.LU R11, [R1+0xec] ;  /* 0x0000ec00010b7983 */ /* 0x000ef60000300800 */
[----:B------:R-:W-:Y:S02]  /*22950*/  @!UPT UIADD3 URZ, URZ, URZ, URZ ;  /* 0x0000003f3f3ff290 */ /* 0x000fe4000fffe03f */
[----:B------:R-:W-:Y:S02]  /*22960*/  IMAD.MOV.U32 R2, RZ, RZ, R6 ;  /* 0x000000ffff027224 */ /* 0x000fe400078e0006 */
[----:B------:R-:W-:Y:S01]  /*22970*/  IMAD.MOV.U32 R28, RZ, RZ, R7 ;  /* 0x000000ffff1c7224 */ /* 0x000fe200078e0007 */
[----:B---3--:R-:W-:Y:S01]  /*22980*/  STL.64 [R1+0x2358], R10 ;  /* 0x0023580a01007387 */ /* 0x008fe20000100a00 */
[----:B--2---:R-:W-:Y:S02]  /*22990*/  STL.64 [R1+0x2350], R8 ;  /* 0x0023500801007387 */ /* 0x004fe40000100a00 */
[----:B------:R-:W-:Y:S02]  /*229a0*/  STL [R1+0x22b8], R0 ;  /* 0x0022b80001007387 */ /* 0x000fe40000100800 */
[----:B------:R0:W-:Y:S01]  /*229b0*/  STL.64 [R1+0x130], R4 ;  /* 0x0001300401007387 */ /* 0x0001e20000100a00 */
[----:B------:R-:W2:Y:S01]  /*229c0*/  LDL.LU.64 R24, [R1+0x260] ;  /* 0x0002600001187983 */ /* 0x000ea20000300a00 */
[----:B------:R-:W2:Y:S03]  /*229d0*/  LDL.LU.64 R26, [R1+0x268] ;  /* 0x00026800011a7983 */ /* 0x000ea60000300a00 */
[----:B0-----:R-:W3:Y:S01]  /*229e0*/  LDL.LU R4, [R1+0xc0] ;  /* 0x0000c00001047983 */ /* 0x001ee20000300800 */
[----:B------:R-:W3:Y:S02]  /*229f0*/  LDL.LU R5, [R1+0xc4] ;  /* 0x0000c40001057983 */ /* 0x000ee40000300800 */
[----:B------:R-:W4:Y:S02]  /*22a00*/  LDL.LU R6, [R1+0xc8] ;  /* 0x0000c80001067983 */ /* 0x000f240000300800 */
[----:B------:R-:W4:Y:S01]  /*22a10*/  LDL.LU R7, [R1+0xcc] ;  /* 0x0000cc0001077983 */ /* 0x000f220000300800 */
[----:B------:R-:W3:Y:S01]  /*22a20*/  LDL.LU.64 R8, [R1+0x110] ;  /* 0x0001100001087983 */ /* 0x000ee20000300a00 */
[----:B------:R-:W3:Y:S01]  /*22a30*/  LDL.LU.64 R10, [R1+0x118] ;  /* 0x00011800010a7983 */ /* 0x000ee20000300a00 */
[----:B--2---:R-:W-:Y:S02]  /*22a40*/  HMMA.16816.F32 R16, R16, R20, R24 ;  /* 0x000000141010723c */ /* 0x004fe40000001818 */
[----:B---3--:R-:W-:Y:S01]  /*22a50*/  STL.64 [R1+0x2368], R10 ;  /* 0x0023680a01007387 */ /* 0x008fe20000100a00 */
[----:B------:R0:W-:Y:S03]  /*22a60*/  STL.64 [R1+0x2360], R8 ;  /* 0x0023600801007387 */ /* 0x0001e60000100a00 */
[----:B0-----:R-:W2:Y:S01]  /*22a70*/  LDL.LU.64 R8, [R1+0x140] ;  /* 0x0001400001087983 */ /* 0x001ea20000300a00 */
[----:B------:R-:W2:Y:S02]  /*22a80*/  LDL.LU.64 R10, [R1+0x148] ;  /* 0x00014800010a7983 */ /* 0x000ea40000300a00 */
[----:B----4-:R-:W-:Y:S02]  /*22a90*/  STL.64 [R1+0x2310], R6 ;  /* 0x0023100601007387 */ /* 0x010fe40000100a00 */
[----:B------:R0:W-:Y:S02]  /*22aa0*/  STL.64 [R1+0x2308], R4 ;  /* 0x0023080401007387 */ /* 0x0001e40000100a00 */
[----:B0-----:R-:W3:Y:S01]  /*22ab0*/  LDL.LU R4, [R1+0xf0] ;  /* 0x0000f00001047983 */ /* 0x001ee20000300800 */
[----:B------:R-:W3:Y:S02]  /*22ac0*/  LDL.LU R5, [R1+0xf4] ;  /* 0x0000f40001057983 */ /* 0x000ee40000300800 */
[----:B------:R-:W3:Y:S02]  /*22ad0*/  LDL.LU R6, [R1+0xf8] ;  /* 0x0000f80001067983 */ /* 0x000ee40000300800 */
[----:B------:R-:W-:-:S02]  /*22ae0*/  IMAD.MOV.U32 R7, RZ, RZ, R22 ;  /* 0x000000ffff077224 */ /* 0x000fc400078e0016 */
[----:B------:R-:W4:Y:S01]  /*22af0*/  LDL.LU R22, [R1+0x2390] ;  /* 0x0023900001167983 */ /* 0x000f220000300800 */
[----:B------:R-:W-:Y:S02]  /*22b00*/  STL [R1+0x22c0], R28 ;  /* 0x0022c01c01007387 */ /* 0x000fe40000100800 */
[----:B------:R-:W-:Y:S02]  /*22b10*/  STL [R1+0x22bc], R2 ;  /* 0x0022bc0201007387 */ /* 0x000fe40000100800 */
[----:B------:R-:W2:Y:S01]  /*22b20*/  LDL.LU.64 R26, [R1+0x2388] ;  /* 0x00238800011a7983 */ /* 0x000ea20000300a00 */
[----:B------:R-:W2:Y:S01]  /*22b30*/  LDL.LU.64 R24, [R1+0x2380] ;  /* 0x0023800001187983 */ /* 0x000ea20000300a00 */
[----:B------:R0:W-:Y:S02]  /*22b40*/  STL.64 [R1+0x120], R16 ;  /* 0x0001201001007387 */ /* 0x0001e40000100a00 */
[----:B------:R1:W-:Y:S02]  /*22b50*/  STL [R1+0x128], R18 ;  /* 0x0001281201007387 */ /* 0x0003e40000100800 */
[----:B0-----:R-:W-:-:S02]  /*22b60*/  IMAD.MOV.U32 R16, RZ, RZ, R23 ;  /* 0x000000ffff107224 */ /* 0x001fc400078e0017 */
[----:B------:R-:W-:Y:S01]  /*22b70*/  IMAD.MOV.U32 R17, RZ, RZ, R14 ;  /* 0x000000ffff117224 */ /* 0x000fe200078e000e */
[----:B------:R-:W4:Y:S01]  /*22b80*/  LDL.LU R23, [R1+0x2378] ;  /* 0x0023780001177983 */ /* 0x000f220000300800 */
[----:B------:R-:W3:Y:S02]  /*22b90*/  LDL.LU R14, [R1+0x2374] ;  /* 0x00237400010e7983 */ /* 0x000ee40000300800 */
[----:B-1----:R-:W-:Y:S02]  /*22ba0*/  IMAD.MOV.U32 R18, RZ, RZ, R15 ;  /* 0x000000ffff127224 */ /* 0x002fe400078e000f */
[----:B------:R-:W3:Y:S01]  /*22bb0*/  LDL.LU R15, [R1+0x2370] ;  /* 0x00237000010f7983 */ /* 0x000ee20000300800 */
[C---:B--2---:R-:W-:Y:S11]  /*22bc0*/  HMMA.16816.F32 R8, R24.reuse, R12, R8 ;  /* 0x0000000c1808723c */ /* 0x044ff60000001808 */
[----:B------:R-:W-:Y:S11]  /*22bd0*/  @!UPT UIADD3 URZ, URZ, URZ, URZ ;  /* 0x0000003f3f3ff290 */ /* 0x000ff6000fffe03f */
[----:B------:R-:W-:Y:S01]  /*22be0*/  @!UPT UIADD3 URZ, URZ, URZ, URZ ;  /* 0x0000003f3f3ff290 */ /* 0x000fe2000fffe03f */
[----:B------:R0:W-:Y:S01]  /*22bf0*/  STL.64 [R1+0x140], R8 ;  /* 0x0001400801007387 */ /* 0x0001e20000100a00 */
[----:B------:R-:W-:Y:S02]  /*22c00*/  IMAD.MOV.U32 R28, RZ, RZ, R10 ;  /* 0x000000ffff1c7224 */ /* 0x000fe400078e000a */
[----:B------:R-:W-:Y:S02]  /*22c10*/  IMAD.MOV.U32 R2, RZ, RZ, R11 ;  /* 0x000000ffff027224 */ /* 0x000fe400078e000b */
[----:B------:R-:W2:Y:S04]  /*22c20*/  LDL.LU.64 R10, [R1+0x2368] ;  /* 0x00236800010a7983 */ /* 0x000ea80000300a00 */
[----:B0-----:R-:W2:Y:S02]  /*22c30*/  LDL.LU.64 R8, [R1+0x2360] ;  /* 0x0023600001087983 */ /* 0x001ea40000300a00 */
[----:B--2---:R-:W-:Y:S02]  /*22c40*/  HMMA.16816.F32 R24, R24, R20, R8 ;  /* 0x000000141818723c */ /* 0x004fe40000001808 */
[----:B------:R-:W3:Y:S01]  /*22c50*/  LDL.LU.64 R10, [R1+0x2358] ;  /* 0x00235800010a7983 */ /* 0x000ee20000300a00 */
[----:B------:R-:W3:Y:S11]  /*22c60*/  LDL.LU.64 R8, [R1+0x2350] ;  /* 0x0023500001087983 */ /* 0x000ef60000300a00 */
[----:B------:R-:W-:Y:S09]  /*22c70*/  @!UPT UIADD3 URZ, URZ, URZ, URZ ;  /* 0x0000003f3f3ff290 */ /* 0x000ff2000fffe03f */
[----:B------:R-:W-:Y:S01]  /*22c80*/  STL.64 [R1+0x190], R24 ;  /* 0x0001901801007387 */ /* 0x000fe20000100a00 */
[----:B------:R0:W-:Y:S03]  /*22c90*/  STL.64 [R1+0x198], R26 ;  /* 0x0001981a01007387 */ /* 0x0001e60000100a00 */
[----:B0-----:R-:W3:Y:S01]  /*22ca0*/  LDL.LU.64 R26, [R1+0x2348] ;  /* 0x00234800011a7983 */ /* 0x001ee20000300a00 */
[----:B------:R-:W3:Y:S02]  /*22cb0*/  LDL.LU.64 R24, [R1+0x2340] ;  /* 0x0023400001187983 */ /* 0x000ee40000300a00 */
[----:B---3--:R-:W-:Y:S11]  /*22cc0*/  HMMA.16816.F32 R8, R24, R14, R8 ;  /* 0x0000000e1808723c */ /* 0x008ff60000001808 */
[----:B------:R-:W-:Y:S11]  /*22cd0*/  @!UPT UIADD3 URZ, URZ, URZ, URZ ;  /* 0x0000003f3f3ff290 */ /* 0x000ff6000fffe03f */
[----:B------:R-:W-:Y:S01]  /*22ce0*/  @!UPT UIADD3 URZ, URZ, URZ, URZ ;  /* 0x0000003f3f3ff290 */ /* 0x000fe2000fffe03f */
[----:B------:R-:W-:Y:S01]  /*22cf0*/  STL.64 [R1+0x1d8], R10 ;  /* 0x0001d80a01007387 */ /* 0x000fe20000100a00 */
[----:B------:R-:W-:Y:S02]  /*22d00*/  IMAD.MOV.U32 R20, RZ, RZ, R8 ;  /* 0x000000ffff147224 */ /* 0x000fe400078e0008 */
[----:B------:R-:W-:Y:S02]  /*22d10*/  IMAD.MOV.U32 R21, RZ, RZ, R9 ;  /* 0x000000ffff157224 */ /* 0x000fe400078e0009 */
[----:B------:R-:W0:Y:S04]  /*22d20*/  LDSM.16.MT88.4 R8, [R3+0x4300] ;  /* 0x004300000308783b */ /* 0x000e280000004200 */
[----:B------:R-:W-:Y:S01]  /*22d30*/  STL [R1+0x2240], R20 ;  /* 0x0022401401007387 */ /* 0x000fe20000100800 */
[----:B------:R-:W-:Y:S03]  /*22d40*/  STL [R1+0x223c], R21 ;  /* 0x00223c1501007387 */ /* 0x000fe60000100800 */
[----:B0-----:R-:W-:Y:S01]  /*22d50*/  STL.64 [R1], R8 ;  /* 0x0000000801007387 */ /* 0x001fe20000100a00 */
[----:B------:R0:W-:Y:S03]  /*22d60*/  STL.64 [R1+0x8], R10 ;  /* 0x0000080a01007387 */ /* 0x0001e60000100a00 */
[----:B0-----:R-:W4:Y:S01]  /*22d70*/  LDL.LU.64 R10, [R1+0x2338] ;  /* 0x00233800010a7983 */ /* 0x001f220000300a00 */
[----:B------:R-:W4:Y:S02]  /*22d80*/  LDL.LU.64 R8, [R1+0x2330] ;  /* 0x0023300001087983 */ /* 0x000f240000300a00 */
[----:B------:R-:W-:-:S02]  /*22d90*/  IMAD.MOV.U32 R0, RZ, RZ, R19 ;  /* 0x000000ffff007224 */ /* 0x000fc400078e0013 */
[----:B------:R-:W-:Y:S01]  /*22da0*/  IMAD.MOV.U32 R19, RZ, RZ, R29 ;  /* 0x000000ffff137224 */ /* 0x000fe200078e001d */
[----:B----4-:R-:W-:Y:S01]  /*22db0*/  HMMA.16816.F32 R24, R24, R22, R8 ;  /* 0x000000161818723c */ /* 0x010fe20000001808 */
[----:B------:R-:W2:Y:S11]  /*22dc0*/  LDL.LU.64 R8, [R1+0x2328] ;  /* 0x0023280001087983 */ /* 0x000eb60000300a00 */
[----:B------:R-:W-:Y:S11]  /*22dd0*/  @!UPT UIADD3 URZ, URZ, URZ, URZ ;  /* 0x0000003f3f3ff290 */ /* 0x000ff6000fffe03f */
[----:B------:R-:W-:Y:S01]  /*22de0*/  STL.64 [R1+0x1c0], R24 ;  /* 0x0001c01801007387 */ /* 0x000fe20000100a00 */
[----:B------:R-:W-:Y:S02]  /*22df0*/  STL [R1+0x1c8], R26 ;  /* 0x0001c81a01007387 */ /* 0x000fe40000100800 */
[----:B------:R-:W-:Y:S02]  /*22e00*/  IMAD.MOV.U32 R29, RZ, RZ, R27 ;  /* 0x000000ffff1d7224 */ /* 0x000fe400078e001b */
[----:B------:R-:W0:Y:S04]  /*22e10*/  LDSM.16.MT88.4 R24, [R3+0x4380] ;  /* 0x004380000318783b */ /* 0x000e280000004200 */
[----:B------:R0:W-:Y:S02]  /*22e20*/  STL [R1+0x2238], R29 ;  /* 0x0022381d01007387 */ /* 0x0001e40000100800 */
[----:B0-----:R-:W-:-:S02]  /*22e30*/  IMAD.MOV.U32 R29, RZ, RZ, R26 ;  /* 0x000000ffff1d7224 */ /* 0x001fc400078e001a */
[----:B------:R-:W-:Y:S02]  /*22e40*/  IMAD.MOV.U32 R21, RZ, RZ, R27 ;  /* 0x000000ffff157224 */ /* 0x000fe400078e001b */
[----:B------:R-:W-:Y:S02]  /*22e50*/  IMAD.MOV.U32 R10, RZ, RZ, R24 ;  /* 0x000000ffff0a7224 */ /* 0x000fe400078e0018 */
[----:B------:R-:W-:Y:S01]  /*22e60*/  IMAD.MOV.U32 R11, RZ, RZ, R25 ;  /* 0x000000ffff0b7224 */ /* 0x000fe200078e0019 */
[----:B------:R-:W3:Y:S01]  /*22e70*/  LDL.LU.64 R26, [R1+0x2320] ;  /* 0x00232000011a7983 */ /* 0x000ee20000300a00 */
[----:B------:R-:W3:Y:S02]  /*22e80*/  LDL.LU.64 R24, [R1+0x2318] ;  /* 0x0023180001187983 */ /* 0x000ee40000300a00 */
[C---:B---3--:R-:W-:Y:S11]  /*22e90*/  HMMA.16816.F32 R4, R24.reuse, R14, R4 ;  /* 0x0000000e1804723c */ /* 0x048ff60000001804 */
[----:B------:R-:W-:Y:S11]  /*22ea0*/  @!UPT UIADD3 URZ, URZ, URZ, URZ ;  /* 0x0000003f3f3ff290 */ /* 0x000ff6000fffe03f */
[----:B------:R-:W-:Y:S01]  /*22eb0*/  @!UPT UIADD3 URZ, URZ, URZ, URZ ;  /* 0x0000003f3f3ff290 */ /* 0x000fe2000fffe03f */
[----:B------:R0:W-:Y:S01]  /*22ec0*/  STL [R1+0x1e0], R4 ;  /* 0x0001e00401007387 */ /* 0x0001e20000100800 */
[----:B------:R-:W-:Y:S02]  /*22ed0*/  IMAD.MOV.U32 R13, RZ, RZ, R6 ;  /* 0x000000ffff0d7224 */ /* 0x000fe400078e0006 */
[----:B------:R-:W-:Y:S02]  /*22ee0*/  IMAD.MOV.U32 R12, RZ, RZ, R7 ;  /* 0x000000ffff0c7224 */ /* 0x000fe400078e0007 */
[----:B------:R-:W-:Y:S01]  /*22ef0*/  IMAD.MOV.U32 R20, RZ, RZ, R5 ;  /* 0x000000ffff147224 */ /* 0x000fe200078e0005 */
[----:B------:R-:W3:Y:S04]  /*22f00*/  LDL.LU.64 R6, [R1+0x2310] ;  /* 0x0023100001067983 */ /* 0x000ee80000300a00 */
[----:B0-----:R-:W3:Y:S01]  /*22f10*/  LDL.LU.64 R4, [R1+0x2308] ;  /* 0x0023080001047983 */ /* 0x001ee20000300a00 */
[----:B------:R-:W-:Y:S02]  /*22f20*/  STL [R1+0x224c], R12 ;  /* 0x00224c0c01007387 */ /* 0x000fe40000100800 */
[----:B------:R-:W-:Y:S02]  /*22f30*/  STL [R1+0x2248], R13 ;  /* 0x0022480d01007387 */ /* 0x000fe40000100800 */
[----:B------:R-:W-:Y:S01]  /*22f40*/  STL [R1+0x2244], R20 ;  /* 0x0022441401007387 */ /* 0x000fe20000100800 */
[----:B---3--:R-:W-:Y:S01]  /*22f50*/  HMMA.16816.F32 R24, R24, R22, R4 ;  /* 0x000000161818723c */ /* 0x008fe20000001804 */
[----:B------:R-:W3:Y:S01]  /*22f60*/  LDL.LU.64 R6, [R1+0x2300] ;  /* 0x0023000001067983 */ /* 0x000ee20000300a00 */
[----:B------:R-:W3:Y:S11]  /*22f70*/  LDL.LU.64 R4, [R1+0x22f8] ;  /* 0x0022f80001047983 */ /* 0x000ef60000300a00 */
[----:B------:R-:W-:Y:S10]  /*22f80*/  @!UPT UIADD3 URZ, URZ, URZ, URZ ;  /* 0x0000003f3f3ff290 */ /* 0x000ff4000fffe03f */
[----:B------:R0:W-:Y:S01]  /*22f90*/  STL.64 [R1+0x1b0], R24 ;  /* 0x0001b01801007387 */ /* 0x0001e20000100a00 */
[----:B------:R1:W-:Y:S03]  /*22fa0*/  STL.64 [R1+0x1b8], R26 ;  /* 0x0001b81a01007387 */ /* 0x0003e60000100a00 */
[----:B0-----:R-:W4:Y:S01]  /*22fb0*/  LDL.LU R24, [R1+0x80] ;  /* 0x0000800001187983 */ /* 0x001f220000300800 */
[----:B------:R-:W4:Y:S02]  /*22fc0*/  LDL.LU R25, [R1+0x84] ;  /* 0x0000840001197983 */ /* 0x000f240000300800 */
[----:B-1----:R-:W4:Y:S02]  /*22fd0*/  LDL.LU R26, [R1+0x88] ;  /* 0x00008800011a7983 */ /* 0x002f240000300800 */
[----:B------:R-:W4:Y:S01]  /*22fe0*/  LDL.LU R27, [R1+0x8c] ;  /* 0x00008c00011b7983 */ /* 0x000f220000300800 */
        /* <DEDUP_REMOVED lines=8> */
[----:B0-----:R-:W3:Y:S02]  /*23070*/  LDL.LU.64 R16, [R1+0x22e8] ;  /* 0x0022e80001107983 */ /* 0x001ee40000300a00 */
[----:B---3--:R-:W-:Y:S02]  /*23080*/  HMMA.16816.F32 R4, R4, R22, R16 ;  /* 0x000000160404723c */ /* 0x008fe40000001810 */
[----:B------:R-:W4:Y:S01]  /*23090*/  LDL.LU.64 R18, [R1+0x22e0] ;  /* 0x0022e00001127983 */ /* 0x000f220000300a00 */
[----:B------:R-:W4:Y:S11]  /*230a0*/  LDL.LU.64 R16, [R1+0x22d8] ;  /* 0x0022d80001107983 */ /* 0x000f360000300a00 */
[----:B------:R-:W-:Y:S09]  /*230b0*/  @!UPT UIADD3 URZ, URZ, URZ, URZ ;  /* 0x0000003f3f3ff290 */ /* 0x000ff2000fffe03f */
[----:B------:R0:W-:Y:S01]  /*230c0*/  STL.64 [R1+0x180], R4 ;  /* 0x0001800401007387 */ /* 0x0001e20000100a00 */
[----:B------:R2:W-:Y:S03]  /*230d0*/  STL.64 [R1+0x188], R6 ;  /* 0x0001880601007387 */ /* 0x0005e60000100a00 */
[----:B0-----:R-:W3:Y:S01]  /*230e0*/  LDL.LU R4, [R1+0x40] ;  /* 0x0000400001047983 */ /* 0x001ee20000300800 */
[----:B------:R-:W3:Y:S02]  /*230f0*/  LDL.LU R5, [R1+0x44] ;  /* 0x0000440001057983 */ /* 0x000ee40000300800 */
[----:B--2---:R-:W-:Y:S02]  /*23100*/  IMAD.MOV.U32 R6, RZ, RZ, R8 ;  /* 0x000000ffff067224 */ /* 0x004fe400078e0008 */
[----:B------:R-:W-:Y:S01]  /*23110*/  IMAD.MOV.U32 R7, RZ, RZ, R9 ;  /* 0x000000ffff077224 */ /* 0x000fe200078e0009 */
[----:B------:R-:W3:Y:S01]  /*23120*/  LDL.LU R8, [R1+0x22d0] ;  /* 0x0022d00001087983 */ /* 0x000ee20000300800 */
[----:B------:R-:W3:Y:S01]  /*23130*/  LDL.LU R9, [R1+0x22cc] ;  /* 0x0022cc0001097983 */ /* 0x000ee20000300800 */
[-C--:B----4-:R-:W-:Y:S11]  /*23140*/  HMMA.16816.F32 R24, R16, R14.reuse, R24 ;  /* 0x0000000e1018723c */ /* 0x090ff60000001818 */
[----:B------:R-:W-:Y:S11]  /*23150*/  @!UPT UIADD3 URZ, URZ, URZ, URZ ;  /* 0x0000003f3f3ff290 */ /* 0x000ff6000fffe03f */
[----:B------:R-:W-:Y:S01]  /*23160*/  @!UPT UIADD3 URZ, URZ, URZ, URZ ;  /* 0x0000003f3f3ff290 */ /* 0x000fe2000fffe03f */
[----:B------:R0:W-:Y:S01]  /*23170*/  STL.64 [R1+0x170], R24 ;  /* 0x0001701801007387 */ /* 0x0001e20000100a00 */
[----:B------:R1:W-:Y:S02]  /*23180*/  STL.64 [R1+0x178], R26 ;  /* 0x0001781a01007387 */ /* 0x0003e40000100a00 */
[----:B0-----:R-:W-:Y:S02]  /*23190*/  IMAD.MOV.U32 R24, RZ, RZ, R10 ;  /* 0x000000ffff187224 */ /* 0x001fe400078e000a */
[----:B-1----:R-:W-:Y:S02]  /*231a0*/  IMAD.MOV.U32 R26, RZ, RZ, R29 ;  /* 0x000000ffff1a7224 */ /* 0x002fe400078e001d */
[----:B------:R-:W-:Y:S02]  /*231b0*/  IMAD.MOV.U32 R27, RZ, RZ, R21 ;  /* 0x000000ffff1b7224 */ /* 0x000fe400078e0015 */
[----:B------:R-:W-:Y:S01]  /*231c0*/  IMAD.MOV.U32 R25, RZ, RZ, R11 ;  /* 0x000000ffff197224 */ /* 0x000fe200078e000b */
[----:B------:R-:W3:Y:S01]  /*231d0*/  LDL.LU R10, [R1+0x22c8] ;  /* 0x0022c800010a7983 */ /* 0x000ee20000300800 */
[----:B------:R-:W3:Y:S02]  /*231e0*/  LDL.LU R11, [R1+0x22c4] ;  /* 0x0022c400010b7983 */ /* 0x000ee40000300800 */
[----:B------:R-:W-:Y:S01]  /*231f0*/  STL.64 [R1+0x2258], R26 ;  /* 0x0022581a01007387 */ /* 0x000fe20000100a00 */
[----:B------:R0:W-:Y:S04]  /*23200*/  STL.64 [R1+0x2250], R24 ;  /* 0x0022501801007387 */ /* 0x0001e80000100a00 */
[----:B0-----:R-:W2:Y:S01]  /*23210*/  LDL.LU R24, [R1+0x70] ;  /* 0x0000700001187983 */ /* 0x001ea20000300800 */
[----:B------:R-:W2:Y:S02]  /*23220*/  LDL.LU R25, [R1+0x74] ;  /* 0x0000740001197983 */ /* 0x000ea40000300800 */
[----:B------:R-:W2:Y:S02]  /*23230*/  LDL.LU R26, [R1+0x78] ;  /* 0x00007800011a7983 */ /* 0x000ea40000300800 */
[----:B------:R-:W2:Y:S01]  /*23240*/  LDL.LU R27, [R1+0x7c] ;  /* 0x00007c00011b7983 */ /* 0x000ea20000300800 */
[----:B------:R-:W-:Y:S01]  /*23250*/  STL.64 [R1+0x22a8], R14 ;  /* 0x0022a80e01007387 */ /* 0x000fe20000100a00 */
[----:B---3--:R-:W-:Y:S08]  /*23260*/  HMMA.16816.F32 R4, R8, R14, R4 ;  /* 0x0000000e0804723c */ /* 0x008ff00000001804 */
[----:B--2---:R-:W-:Y:S11]  /*23270*/  HMMA.16816.F32 R16, R16, R22, R24 ;  /* 0x000000161010723c */ /* 0x004ff60000001818 */
[----:B------:R-:W-:Y:S11]  /*23280*/  @!UPT UIADD3 URZ, URZ, URZ, URZ ;  /* 0x0000003f3f3ff290 */ /* 0x000ff6000fffe03f */
[----:B------:R-:W-:Y:S01]  /*23290*/  @!UPT UIADD3 URZ, URZ, URZ, URZ ;  /* 0x0000003f3f3ff290 */ /* 0x000fe2000fffe03f */
[----:B------:R0:W-:Y:S01]  /*232a0*/  STL.64 [R1+0x160], R16 ;  /* 0x0001601001007387 */ /* 0x0001e20000100a00 */
[----:B------:R1:W-:Y:S02]  /*232b0*/  STL.64 [R1+0x168], R18 ;  /* 0x0001681201007387 */ /* 0x0003e40000100a00 */
[----:B------:R-:W-:Y:S02]  /*232c0*/  STL.64 [R1+0x22a0], R12 ;  /* 0x0022a00c01007387 */ /* 0x000fe40000100a00 */
[----:B------:R-:W-:Y:S01]  /*232d0*/  STL.64 [R1+0x150], R4 ;  /* 0x0001500401007387 */ /* 0x000fe20000100a00 */
[----:B------:R-:W-:Y:S02]  /*232e0*/  STL.64 [R1+0x158], R6 ;  /* 0x0001580601007387 */ /* 0x000fe40000100a00 */
[----:B------:R-:W2:Y:S02]  /*232f0*/  LDSM.16.MT88.4 R4, [R3+0x8000] ;  /* 0x008000000304783b */ /* 0x000ea40000004200 */
[----:B0-----:R-:W3:Y:S02]  /*23300*/  LDL.LU R16, [R1+0x140] ;  /* 0x0001400001107983 */ /* 0x001ee40000300800 */
[----:B------:R-:W3:Y:S02]  /*23310*/  LDL.LU R17, [R1+0x144] ;  /* 0x0001440001117983 */ /* 0x000ee40000300800 */
[----:B-1----:R-:W-:-:S02]  /*23320*/  IMAD.MOV.U32 R18, RZ, RZ, R28 ;  /* 0x000000ffff127224 */ /* 0x002fc400078e001c */
[----:B------:R-:W-:Y:S01]  /*23330*/  IMAD.MOV.U32 R19, RZ, RZ, R2 ;  /* 0x000000ffff137224 */ /* 0x000fe200078e0002 */
[----:B------:R-:W4:Y:S01]  /*23340*/  LDL.LU R28, [R1+0x22c0] ;  /* 0x0022c000011c7983 */ /* 0x000f220000300800 */
[----:B------:R-:W4:Y:S03]  /*23350*/  LDL.LU R2, [R1+0x22bc] ;  /* 0x0022bc0001027983 */ /* 0x000f260000300800 */
[----:B------:R-:W-:Y:S04]  /*23360*/  STL.64 [R1+0x2268], R18 ;  /* 0x0022681201007387 */ /* 0x000fe80000100a00 */
[----:B---3--:R-:W-:Y:S01]  /*23370*/  STL.64 [R1+0x2260], R16 ;  /* 0x0022601001007387 */ /* 0x008fe20000100a00 */
[----:B--2---:R-:W-:Y:S02]  /*23380*/  STL [R1+0x14], R5 ;  /* 0x0000140501007387 */ /* 0x004fe40000100800 */
[----:B------:R-:W-:Y:S02]  /*23390*/  STL [R1+0x18], R6 ;  /* 0x0000180601007387 */ /* 0x000fe40000100800 */
[----:B------:R-:W2:Y:S01]  /*233a0*/  LDL.LU R12, [R1+0x30] ;  /* 0x00003000010c7983 */ /* 0x000ea20000300800 */
[----:B------:R-:W2:Y:S01]  /*233b0*/  LDL.LU R13, [R1+0x34] ;  /* 0x00003400010d7983 */ /* 0x000ea20000300800 */
[----:B------:R-:W2:Y:S02]  /*233c0*/  LDL.LU R14, [R1+0x38] ;  /* 0x00003800010e7983 */ /* 0x000ea40000300800 */
[----:B------:R-:W2:Y:S02]  /*233d0*/  LDL.LU R15, [R1+0x3c] ;  /* 0x00003c00010f7983 */ /* 0x000ea40000300800 */
[----:B------:R-:W3:Y:S01]  /*233e0*/  LDL.LU R24, [R1+0x120] ;  /* 0x0001200001187983 */ /* 0x000ee20000300800 */
[----:B------:R-:W3:Y:S01]  /*233f0*/  LDL.LU R25, [R1+0x124] ;  /* 0x0001240001197983 */ /* 0x000ee20000300800 */
[----:B------:R-:W2:Y:S02]  /*23400*/  LDL.LU R26, [R1+0x128] ;  /* 0x00012800011a7983 */ /* 0x000ea40000300800 */
[----:B------:R-:W-:-:S02]  /*23410*/  IMAD.MOV.U32 R27, RZ, RZ, R0 ;  /* 0x000000ffff1b7224 */ /* 0x000fc400078e0000 */
[----:B------:R-:W4:Y:S04]  /*23420*/  LDL.LU R0, [R1+0x22b8] ;  /* 0x0022b80001007983 */ /* 0x000f280000300800 */
[----:B--2---:R-:W-:Y:S01]  /*23430*/  STL.64 [R1+0x2278], R26 ;  /* 0x0022781a01007387 */ /* 0x004fe20000100a00 */
[----:B---3--:R0:W-:Y:S03]  /*23440*/  STL.64 [R1+0x2270], R24 ;  /* 0x0022701801007387 */ /* 0x0081e60000100a00 */
[----:B0-----:R-:W2:Y:S01]  /*23450*/  LDL.LU R24, [R1+0x60] ;  /* 0x0000600001187983 */ /* 0x001ea20000300800 */
[----:B------:R-:W2:Y:S02]  /*23460*/  LDL.LU R25, [R1+0x64] ;  /* 0x0000640001197983 */ /* 0x000ea40000300800 */
[----:B------:R-:W2:Y:S02]  /*23470*/  LDL.LU R26, [R1+0x68] ;  /* 0x00006800011a7983 */ /* 0x000ea40000300800 */
[----:B------:R-:W2:Y:S01]  /*23480*/  LDL.LU R27, [R1+0x6c] ;  /* 0x00006c00011b7983 */ /* 0x000ea20000300800 */
[----:B------:R-:W3:Y:S01]  /*23490*/  LDL.LU R16, [R1+0x130] ;  /* 0x0001300001107983 */ /* 0x000ee20000300800 */
[----:B------:R-:W3:Y:S02]  /*234a0*/  LDL.LU R17, [R1+0x134] ;  /* 0x0001340001117983 */ /* 0x000ee40000300800 */
[----:B----4-:R-:W-:-:S02]  /*234b0*/  IMAD.MOV.U32 R18, RZ, RZ, R2 ;  /* 0x000000ffff127224 */ /* 0x010fc400078e0002 */
[----:B------:R-:W-:Y:S01]  /*234c0*/  IMAD.MOV.U32 R19, RZ, RZ, R28 ;  /* 0x000000ffff137224 */ /* 0x000fe200078e001c */
[----:B------:R-:W4:Y:S01]  /*234d0*/  LDL.LU R2, [R1+0x22b4] ;  /* 0x0022b40001027983 */ /* 0x000f220000300800 */
[----:B------:R-:W2:Y:S03]  /*234e0*/  LDL.LU R28, [R1+0x22b0] ;  /* 0x0022b000011c7983 */ /* 0x000ea60000300800 */
[----:B------:R0:W-:Y:S02]  /*234f0*/  STL.64 [R1+0x2288], R18 ;  /* 0x0022881201007387 */ /* 0x0001e40000100a00 */
[----:B0-----:R-:W-:Y:S02]  /*23500*/  IMAD.MOV.U32 R18, RZ, RZ, R0 ;  /* 0x000000ffff127224 */ /* 0x001fe400078e0000 */
[----:B------:R-:W0:Y:S01]  /*23510*/  S2R R0, SR_TID.X ;  /* 0x0000000000007919 */ /* 0x000e220000002100 */
[----:B------:R-:W-:-:S02]  /*23520*/  IMAD.MOV.U32 R29, RZ, RZ, R7 ;  /* 0x000000ffff1d7224 */ /* 0x000fc400078e0007 */
[----:B------:R-:W-:Y:S02]  /*23530*/  IMAD.MOV.U32 R21, RZ, RZ, R4 ;  /* 0x000000ffff157224 */ /* 0x000fe400078e0004 */
[C---:B0-----:R-:W-:Y:S01]  /*23540*/  IMAD.SHL.U32 R7, R0.reuse, 0x2, RZ ;  /* 0x0000000200077824 */ /* 0x041fe200078e00ff */
[----:B------:R-:W-:Y:S01]  /*23550*/  LOP3.LUT R0, R0, 0x7, RZ, 0xc0, !PT ;  /* 0x0000000700007812 */ /* 0x000fe200078ec0ff */
[----:B---3--:R0:W-:Y:S04]  /*23560*/  STL.64 [R1+0x2280], R16 ;  /* 0x0022801001007387 */ /* 0x0081e80000100a00 */
[----:B0-----:R-:W3:Y:S01]  /*23570*/  LDL.LU R16, [R1+0x100] ;  /* 0x0001000001107983 */ /* 0x001ee20000300800 */
[----:B------:R-:W3:Y:S02]  /*23580*/  LDL.LU R17, [R1+0x104] ;  /* 0x0001040001117983 */ /* 0x000ee40000300800 */
[----:B------:R-:W2:Y:S02]  /*23590*/  LDL.LU R19, [R1+0x10c] ;  /* 0x00010c0001137983 */ /* 0x000ea40000300800 */
[----:B------:R-:W-:-:S05]  /*235a0*/  IMAD R0, R0, 0x110, RZ ;  /* 0x0000011000007824 */ /* 0x000fca00078e02ff */
[----:B------:R-:W-:-:S04]  /*235b0*/  LOP3.LUT R0, R0, 0x30, R7, 0x78, !PT ;  /* 0x0000003000007812 */ /* 0x000fc800078e7807 */
[----:B------:R-:W-:-:S05]  /*235c0*/  LOP3.LUT R0, R0, 0x40, RZ, 0x3c, !PT ;  /* 0x0000004000007812 */ /* 0x000fca00078e3cff */
[----:B------:R-:W0:Y:S01]  /*235d0*/  LDSM.16.M88.4 R4, [R0+0x20000] ;  /* 0x020000000004783b */ /* 0x000e220000000200 */
[----:B------:R-:W-:Y:S03]  /*235e0*/  HMMA.16816.F32 R8, R8, R22, R12 ;  /* 0x000000160808723c */ /* 0x000fe6000000180c */
[----:B--2---:R-:W-:Y:S01]  /*235f0*/  STL.64 [R1+0x2298], R18 ;  /* 0x0022981201007387 */ /* 0x004fe20000100a00 */
[----:B---3--:R1:W-:Y:S03]  /*23600*/  STL.64 [R1+0x2290], R16 ;  /* 0x0022901001007387 */ /* 0x0083e60000100a00 */
[----:B-1----:R-:W2:Y:S01]  /*23610*/  LDL.LU R16, [R1+0xa0] ;  /* 0x0000a00001107983 */ /* 0x002ea20000300800 */
[----:B------:R-:W2:Y:S02]  /*23620*/  LDL.LU R17, [R1+0xa4] ;  /* 0x0000a40001117983 */ /* 0x000ea40000300800 */
[----:B0-----:R-:W-:Y:S02]  /*23630*/  STL [R1+0x2114], R6 ;  /* 0x0021140601007387 */ /* 0x001fe40000100800 */
[----:B------:R-:W-:Y:S01]  /*23640*/  STL [R1+0x2110], R7 ;  /* 0x0021100701007387 */ /* 0x000fe20000100800 */
[----:B------:R-:W2:Y:S01]  /*23650*/  LDL.LU.64 R14, [R1+0x22a8] ;  /* 0x0022a800010e7983 */ /* 0x000ea20000300a00 */
[----:B------:R-:W3:Y:S09]  /*23660*/  LDL.LU.64 R12, [R1+0x22a0] ;  /* 0x0022a000010c7983 */ /* 0x000ef20000300a00 */
[----:B------:R-:W-:Y:S02]  /*23670*/  STL.64 [R1+0x70], R8 ;  /* 0x0000700801007387 */ /* 0x000fe40000100a00 */
[----:B------:R-:W-:Y:S02]  /*23680*/  STL.64 [R1+0x78], R10 ;  /* 0x0000780a01007387 */ /* 0x000fe40000100a00 */
[----:B------:R-:W0:Y:S01]  /*23690*/  LDSM.16.M88.4 R8, [R0+0x20800] ;  /* 0x020800000008783b */ /* 0x000e220000000200 */
[----:B------:R-:W-:-:S02]  /*236a0*/  IMAD.MOV.U32 R18, RZ, RZ, R28 ;  /* 0x000000ffff127224 */ /* 0x000fc400078e001c */
[----:B----4-:R-:W-:Y:S01]  /*236b0*/  IMAD.MOV.U32 R19, RZ, RZ, R2 ;  /* 0x000000ffff137224 */ /* 0x010fe200078e0002 */
[----:B0-----:R-:W-:Y:S01]  /*236c0*/  STL [R1+0x2118], R10 ;  /* 0x0021180a01007387 */ /* 0x001fe20000100800 */
[----:B------:R0:W-:Y:S05]  /*236d0*/  STL [R1+0x20e8], R11 ;  /* 0x0020e80b01007387 */ /* 0x0001ea0000100800 */
[----:B--2---:R-:W-:Y:S11]  /*236e0*/  HMMA.16816.F32 R16, R24, R14, R16 ;  /* 0x0000000e1810723c */ /* 0x004ff60000001810 */
[----:B------:R-:W-:Y:S11]  /*236f0*/  @!UPT UIADD3 URZ, URZ, URZ, URZ ;  /* 0x0000003f3f3ff290 */ /* 0x000ff6000fffe03f */
[----:B------:R-:W-:Y:S01]  /*23700*/  @!UPT UIADD3 URZ, URZ, URZ, URZ ;  /* 0x0000003f3f3ff290 */ /* 0x000fe2000fffe03f */
[----:B------:R-:W-:Y:S01]  /*23710*/  STL.64 [R1+0x110], R16 ;  /* 0x0001101001007387 */ /* 0x000fe20000100a00 */
[----:B------:R-:W-:Y:S02]  /*23720*/  IMAD.MOV.U32 R28, RZ, RZ, R18 ;  /* 0x000000ffff1c7224 */ /* 0x000fe400078e0012 */
[----:B0-----:R-:W-:Y:S02]  /*23730*/  IMAD.MOV.U32 R11, RZ, RZ, R19 ;  /* 0x000000ffff0b7224 */ /* 0x001fe400078e0013 */
[----:B------:R-:W0:Y:S04]  /*23740*/  LDSM.16.MT88.4 R16, [R3+0x8080] ;  /* 0x008080000310783b */ /* 0x000e280000004200 */
[----:B------:R-:W-:Y:S01]  /*23750*/  STL [R1+0x21fc], R11 ;  /* 0x0021fc0b01007387 */ /* 0x000fe20000100800 */
[----:B------:R-:W-:Y:S02]  /*23760*/  STL [R1+0x21f8], R28 ;  /* 0x0021f81c01007387 */ /* 0x000fe40000100800 */
[----:B0-----:R-:W-:-:S02]  /*23770*/  IMAD.MOV.U32 R7, RZ, RZ, R16 ;  /* 0x000000ffff077224 */ /* 0x001fc400078e0010 */
[----:B------:R-:W-:Y:S02]  /*23780*/  IMAD.MOV.U32 R6, RZ, RZ, R17 ;  /* 0x000000ffff067224 */ /* 0x000fe400078e0011 */
[----:B------:R-:W-:Y:S02]  /*23790*/  IMAD.MOV.U32 R2, RZ, RZ, R18 ;  /* 0x000000ffff027224 */ /* 0x000fe400078e0012 */
[----:B------:R-:W-:Y:S02]  /*237a0*/  IMAD.MOV.U32 R0, RZ, RZ, R19 ;  /* 0x000000ffff007224 */ /* 0x000fe400078e0013 */
[----:B------:R-:W0:Y:S04]  /*237b0*/  LDSM.16.MT88.4 R16, [R3+0x8100] ;  /* 0x008100000310783b */ /* 0x000e280000004200 */
[----:B------:R-:W-:Y:S01]  /*237c0*/  STL.64 [R1+0x2230], R6 ;  /* 0x0022300601007387 */ /* 0x000fe20000100a00 */
[----:B------:R1:W-:Y:S03]  /*237d0*/  STL.64 [R1+0x2228], R4 ;  /* 0x0022280401007387 */ /* 0x0003e60000100a00 */
[----:B-1----:R-:W2:Y:S01]  /*237e0*/  LDL.LU R4, [R1] ;  /* 0x0000000001047983 */ /* 0x002ea20000300800 */
[----:B------:R-:W2:Y:S02]  /*237f0*/  LDL.LU R5, [R1+0x4] ;  /* 0x0000040001057983 */ /* 0x000ea40000300800 */
[----:B------:R-:W2:Y:S02]  /*23800*/  LDL.LU R6, [R1+0x8] ;  /* 0x0000080001067983 */ /* 0x000ea40000300800 */
[----:B------:R-:W2:Y:S01]  /*23810*/  LDL.LU R7, [R1+0xc] ;  /* 0x00000c0001077983 */ /* 0x000ea20000300800 */
[----:B0-----:R-:W-:Y:S01]  /*23820*/  STL.64 [R1+0x30], R16 ;  /* 0x0000301001007387 */ /* 0x001fe20000100a00 */
[----:B------:R-:W-:Y:S02]  /*23830*/  STL.64 [R1+0x38], R18 ;  /* 0x0000381201007387 */ /* 0x000fe40000100a00 */
[----:B------:R-:W0:Y:S02]  /*23840*/  LDSM.16.MT88.4 R16, [R3+0x8180] ;  /* 0x008180000310783b */ /* 0x000e240000004200 */
[----:B0-----:R-:W-:Y:S02]  /*23850*/  STL.64 [R1+0x20], R16 ;  /* 0x0000201001007387 */ /* 0x001fe40000100a00 */
[----:B------:R0:W-:Y:S02]  /*23860*/  STL.64 [R1+0x28], R18 ;  /* 0x0000281201007387 */ /* 0x0001e40000100a00 */
[----:B0-----:R-:W4:Y:S01]  /*23870*/  LDL.LU.64 R18, [R1+0x2298] ;  /* 0x0022980001127983 */ /* 0x001f220000300a00 */
[----:B------:R-:W4:Y:S02]  /*23880*/  LDL.LU.64 R16, [R1+0x2290] ;  /* 0x0022900001107983 */ /* 0x000f240000300a00 */
[----:B----4-:R-:W-:Y:S01]  /*23890*/  HMMA.16816.F32 R24, R24, R22, R16 ;  /* 0x000000161818723c */ /* 0x010fe20000001810 */
[----:B------:R-:W2:Y:S01]  /*238a0*/  LDL.LU.64 R18, [R1+0x2288] ;  /* 0x0022880001127983 */ /* 0x000ea20000300a00 */
[----:B------:R-:W2:Y:S11]  /*238b0*/  LDL.LU.64 R16, [R1+0x2280] ;  /* 0x0022800001107983 */ /* 0x000eb60000300a00 */
[----:B------:R-:W-:Y:S10]  /*238c0*/  @!UPT UIADD3 URZ, URZ, URZ, URZ ;  /* 0x0000003f3f3ff290 */ /* 0x000ff4000fffe03f */
[----:B------:R-:W-:Y:S01]  /*238d0*/  STL.64 [R1+0xf8], R26 ;  /* 0x0000f81a01007387 */ /* 0x000fe20000100a00 */
[----:B------:R-:W-:Y:S02]  /*238e0*/  IMAD.MOV.U32 R11, RZ, RZ, R24 ;  /* 0x000000ffff0b7224 */ /* 0x000fe400078e0018 */
[----:B------:R-:W-:Y:S02]  /*238f0*/  IMAD.MOV.U32 R28, RZ, RZ, R25 ;  /* 0x000000ffff1c7224 */ /* 0x000fe400078e0019 */
[----:B------:R-:W0:Y:S04]  /*23900*/  LDSM.16.MT88.4 R24, [R3+0x8200] ;  /* 0x008200000318783b */ /* 0x000e280000004200 */
[----:B------:R-:W-:Y:S01]  /*23910*/  STL [R1+0x2204], R28 ;  /* 0x0022041c01007387 */ /* 0x000fe20000100800 */
[----:B------:R-:W-:Y:S03]  /*23920*/  STL [R1+0x2200], R11 ;  /* 0x0022000b01007387 */ /* 0x000fe60000100800 */
[----:B0-----:R-:W-:Y:S01]  /*23930*/  STL.64 [R1+0x60], R24 ;  /* 0x0000601801007387 */ /* 0x001fe20000100a00 */
[----:B------:R0:W-:Y:S03]  /*23940*/  STL.64 [R1+0x68], R26 ;  /* 0x0000681a01007387 */ /* 0x0001e60000100a00 */
[----:B0-----:R-:W4:Y:S01]  /*23950*/  LDL.LU.64 R26, [R1+0x2278] ;  /* 0x00227800011a7983 */ /* 0x001f220000300a00 */
[----:B------:R-:W4:Y:S01]  /*23960*/  LDL.LU.64 R24, [R1+0x2270] ;  /* 0x0022700001187983 */ /* 0x000f220000300a00 */
[C---:B--2---:R-:W-:Y:S11]  /*23970*/  HMMA.16816.F32 R16, R4.reuse, R14, R16 ;  /* 0x0000000e0410723c */ /* 0x044ff60000001810 */
[----:B------:R-:W-:Y:S11]  /*23980*/  @!UPT UIADD3 URZ, URZ, URZ, URZ ;  /* 0x0000003f3f3ff290 */ /* 0x000ff6000fffe03f */
[----:B------:R-:W-:Y:S01]  /*23990*/  @!UPT UIADD3 URZ, URZ, URZ, URZ ;  /* 0x0000003f3f3ff290 */ /* 0x000fe2000fffe03f */
[----:B------:R-:W-:Y:S01]  /*239a0*/  STL.64 [R1+0xe0], R16 ;  /* 0x0000e01001007387 */ /* 0x000fe20000100a00 */
[----:B------:R0:W-:Y:S03]  /*239b0*/  STL.64 [R1+0xe8], R18 ;  /* 0x0000e81201007387 */ /* 0x0001e60000100a00 */
[----:B0-----:R-:W2:Y:S01]  /*239c0*/  LDL.LU.64 R18, [R1+0x2268] ;  /* 0x0022680001127983 */ /* 0x001ea20000300a00 */
[----:B------:R-:W2:Y:S01]  /*239d0*/  LDL.LU.64 R16, [R1+0x2260] ;  /* 0x0022600001107983 */ /* 0x000ea20000300a00 */
[----:B----4-:R-:W-:Y:S02]  /*239e0*/  HMMA.16816.F32 R4, R4, R22, R24 ;  /* 0x000000160404723c */ /* 0x010fe40000001818 */
[----:B------:R-:W2:Y:S01]  /*239f0*/  LDL.LU.64 R26, [R1+0x2258] ;  /* 0x00225800011a7983 */ /* 0x000ea20000300a00 */
[----:B------:R-:W2:Y:S11]  /*23a00*/  LDL.LU.64 R24, [R1+0x2250] ;  /* 0x0022500001187983 */ /* 0x000eb60000300a00 */
[----:B------:R-:W-:Y:S09]  /*23a10*/  @!UPT UIADD3 URZ, URZ, URZ, URZ ;  /* 0x0000003f3f3ff290 */ /* 0x000ff2000fffe03f */
[----:B------:R0:W-:Y:S01]  /*23a20*/  STL.64 [R1+0xd0], R4 ;  /* 0x0000d00401007387 */ /* 0x0001e20000100a00 */
[----:B------:R1:W-:Y:S03]  /*23a30*/  STL.64 [R1+0xd8], R6 ;  /* 0x0000d80601007387 */ /* 0x0003e60000100a00 */
[----:B0-----:R-:W4:Y:S01]  /*23a40*/  LDL.LU R4, [R1+0x190] ;  /* 0x0001900001047983 */ /* 0x001f220000300800 */
[----:B--2---:R-:W-:Y:S11]  /*23a50*/  HMMA.16816.F32 R16, R24, R14, R16 ;  /* 0x0000000e1810723c */ /* 0x004ff60000001810 */
[----:B------:R-:W-:Y:S11]  /*23a60*/  @!UPT UIADD3 URZ, URZ, URZ, URZ ;  /* 0x0000003f3f3ff290 */ /* 0x000ff6000fffe03f */
[----:B------:R-:W-:Y:S01]  /*23a70*/  @!UPT UIADD3 URZ, URZ, URZ, URZ ;  /* 0x0000003f3f3ff290 */ /* 0x000fe2000fffe03f */
[----:B------:R-:W-:Y:S01]  /*23a80*/  STL.64 [R1+0xc0], R16 ;  /* 0x0000c01001007387 */ /* 0x000fe20000100a00 */
[----:B------:R-:W-:Y:S02]  /*23a90*/  STL.64 [R1+0xc8], R18 ;  /* 0x0000c81201007387 */ /* 0x000fe40000100a00 */
[----:B------:R-:W0:Y:S04]  /*23aa0*/  LDSM.16.MT88.4 R16, [R3+0x8280] ;  /* 0x008280000310783b */ /* 0x000e280000004200 */
[----:B------:R-:W4:Y:S01]  /*23ab0*/  LDL.LU R5, [R1+0x194] ;  /* 0x0001940001057983 */ /* 0x000f220000300800 */
[----:B-1----:R-:W4:Y:S01]  /*23ac0*/  LDL.LU R6, [R1+0x198] ;  /* 0x0001980001067983 */ /* 0x002f220000300800 */
[----:B------:R-:W4:Y:S02]  /*23ad0*/  LDL.LU R7, [R1+0x19c] ;  /* 0x00019c0001077983 */ /* 0x000f240000300800 */
[----:B0-----:R-:W-:Y:S01]  /*23ae0*/  IMAD.MOV.U32 R28, RZ, RZ, R18 ;  /* 0x000000ffff1c7224 */ /* 0x001fe200078e0012 */
[----:B------:R-:W-:Y:S01]  /*23af0*/  STL.64 [R1], R16 ;  /* 0x0000001001007387 */ /* 0x000fe20000100a00 */
[----:B------:R-:W-:-:S02]  /*23b00*/  IMAD.MOV.U32 R11, RZ, RZ, R19 ;  /* 0x000000ffff0b7224 */ /* 0x000fc400078e0013 */
[----:B------:R-:W0:Y:S02]  /*23b10*/  LDSM.16.MT88.4 R16, [R3+0x8300] ;  /* 0x008300000310783b */ /* 0x000e240000004200 */
[----:B0-----:R-:W-:Y:S02]  /*23b20*/  STL.64 [R1+0x2158], R18 ;  /* 0x0021581201007387 */ /* 0x001fe40000100a00 */
[----:B------:R0:W-:Y:S02]  /*23b30*/  STL.64 [R1+0x2150], R16 ;  /* 0x0021501001007387 */ /* 0x0001e40000100a00 */
[----:B0-----:R-:W2:Y:S01]  /*23b40*/  LDL.LU R16, [R1+0x1a0] ;  /* 0x0001a00001107983 */ /* 0x001ea20000300800 */
[----:B---3--:R-:W-:Y:S02]  /*23b50*/  IMAD.MOV.U32 R18, RZ, RZ, R13 ;  /* 0x000000ffff127224 */ /* 0x008fe400078e000d */
[----:B------:R-:W-:Y:S02]  /*23b60*/  IMAD.MOV.U32 R19, RZ, RZ, R20 ;  /* 0x000000ffff137224 */ /* 0x000fe400078e0014 */
[----:B------:R-:W-:-:S02]  /*23b70*/  IMAD.MOV.U32 R17, RZ, RZ, R12 ;  /* 0x000000ffff117224 */ /* 0x000fc400078e000c */
[----:B------:R-:W3:Y:S01]  /*23b80*/  LDL.LU R12, [R1+0x224c] ;  /* 0x00224c00010c7983 */ /* 0x000ee20000300800 */
[----:B------:R-:W3:Y:S02]  /*23b90*/  LDL.LU R13, [R1+0x2248] ;  /* 0x00224800010d7983 */ /* 0x000ee40000300800 */
[----:B------:R-:W3:Y:S02]  /*23ba0*/  LDL.LU R20, [R1+0x2244] ;  /* 0x0022440001147983 */ /* 0x000ee40000300800 */
[----:B------:R-:W-:Y:S01]  /*23bb0*/  STL.64 [R1+0x2210], R18 ;  /* 0x0022101201007387 */ /* 0x000fe20000100a00 */
[----:B--2---:R0:W-:Y:S04]  /*23bc0*/  STL.64 [R1+0x2208], R16 ;  /* 0x0022081001007387 */ /* 0x0041e80000100a00 */
[----:B0-----:R-:W2:Y:S01]  /*23bd0*/  LDL.LU R16, [R1+0x1b0] ;  /* 0x0001b00001107983 */ /* 0x001ea20000300800 */
[----:B------:R-:W2:Y:S02]  /*23be0*/  LDL.LU R17, [R1+0x1b4] ;  /* 0x0001b40001117983 */ /* 0x000ea40000300800 */
[----:B------:R-:W2:Y:S02]  /*23bf0*/  LDL.LU R18, [R1+0x1b8] ;  /* 0x0001b80001127983 */ /* 0x000ea40000300800 */
[----:B------:R-:W2:Y:S01]  /*23c00*/  LDL.LU R19, [R1+0x1bc] ;  /* 0x0001bc0001137983 */ /* 0x000ea20000300800 */
[----:B----4-:R-:W-:Y:S01]  /*23c10*/  HMMA.16816.F32 R24, R24, R22, R4 ;  /* 0x000000161818723c */ /* 0x010fe20000001804 */
[----:B--2---:R3:W-:Y:S02]  /*23c20*/  STL.64 [R1+0x2220], R18 ;  /* 0x0022201201007387 */ /* 0x0047e40000100a00 */
[----:B---3--:R-:W-:-:S02]  /*23c30*/  IMAD.MOV.U32 R18, RZ, RZ, R13 ;  /* 0x000000ffff127224 */ /* 0x008fc400078e000d */
[----:B------:R-:W-:Y:S02]  /*23c40*/  IMAD.MOV.U32 R19, RZ, RZ, R12 ;  /* 0x000000ffff137224 */ /* 0x000fe400078e000c */
[----:B------:R-:W0:Y:S04]  /*23c50*/  LDSM.16.MT88.4 R12, [R3+0x8380] ;  /* 0x00838000030c783b */ /* 0x000e280000004200 */
[----:B------:R1:W-:Y:S04]  /*23c60*/  STL.64 [R1+0x2218], R16 ;  /* 0x0022181001007387 */ /* 0x0003e80000100a00 */
[----:B-1----:R-:W2:Y:S01]  /*23c70*/  LDL.LU R16, [R1+0x1e0] ;  /* 0x0001e00001107983 */ /* 0x002ea20000300800 */
[----:B------:R-:W-:-:S02]  /*23c80*/  IMAD.MOV.U32 R17, RZ, RZ, R20 ;  /* 0x000000ffff117224 */ /* 0x000fc400078e0014 */
[----:B------:R-:W3:Y:S01]  /*23c90*/  LDL.LU R20, [R1+0x2240] ;  /* 0x0022400001147983 */ /* 0x000ee20000300800 */
[----:B0-----:R0:W-:Y:S01]  /*23ca0*/  STL [R1+0x2128], R12 ;  /* 0x0021280c01007387 */ /* 0x0011e20000100800 */
[----:B------:R1:W-:Y:S02]  /*23cb0*/  STL [R1+0x2124], R13 ;  /* 0x0021240d01007387 */ /* 0x0003e40000100800 */
[----:B------:R4:W-:Y:S02]  /*23cc0*/  STL [R1+0x2120], R14 ;  /* 0x0021200e01007387 */ /* 0x0009e40000100800 */
[----:B------:R1:W-:Y:S02]  /*23cd0*/  STL [R1+0x211c], R15 ;  /* 0x00211c0f01007387 */ /* 0x0003e40000100800 */
[----:B0-----:R-:W-:Y:S02]  /*23ce0*/  IMAD.MOV.U32 R12, RZ, RZ, R21 ;  /* 0x000000ffff0c7224 */ /* 0x001fe400078e0015 */
[----:B------:R-:W3:Y:S01]  /*23cf0*/  LDL.LU R21, [R1+0x223c] ;  /* 0x00223c0001157983 */ /* 0x000ee20000300800 */
[----:B-1----:R-:W3:Y:S02]  /*23d00*/  LDL.LU R13, [R1+0x14] ;  /* 0x00001400010d7983 */ /* 0x002ee40000300800 */
[----:B----4-:R-:W3:Y:S02]  /*23d10*/  LDL.LU R14, [R1+0x18] ;  /* 0x00001800010e7983 */ /* 0x010ee40000300800 */
[----:B------:R-:W-:-:S02]  /*23d20*/  IMAD.MOV.U32 R15, RZ, RZ, R29 ;  /* 0x000000ffff0f7224 */ /* 0x000fc400078e001d */
[----:B------:R-:W4:Y:S01]  /*23d30*/  LDL.LU R29, [R1+0x2238] ;  /* 0x00223800011d7983 */ /* 0x000f220000300800 */
[----:B------:R-:W2:Y:S02]  /*23d40*/  LDL.LU.64 R6, [R1+0x2230] ;  /* 0x0022300001067983 */ /* 0x000ea40000300a00 */
[----:B------:R-:W3:Y:S02]  /*23d50*/  LDL.LU.64 R4, [R1+0x2228] ;  /* 0x0022280001047983 */ /* 0x000ee40000300a00 */
[----:B------:R-:W-:Y:S01]  /*23d60*/  STL.64 [R1+0xb0], R24 ;  /* 0x0000b01801007387 */ /* 0x000fe20000100a00 */
[----:B------:R-:W-:Y:S02]  /*23d70*/  STL.64 [R1+0xb8], R26 ;  /* 0x0000b81a01007387 */ /* 0x000fe40000100a00 */
[----:B------:R-:W0:Y:S04]  /*23d80*/  LDSM.16.MT88.4 R24, [R3+0xc000] ;  /* 0x00c000000318783b */ /* 0x000e280000004200 */
[----:B------:R-:W3:Y:S02]  /*23d90*/  LDL.LU R22, [R1+0x1d8] ;  /* 0x0001d80001167983 */ /* 0x000ee40000300800 */
[----:B------:R-:W3:Y:S01]  /*23da0*/  LDL.LU R23, [R1+0x1dc] ;  /* 0x0001dc0001177983 */ /* 0x000ee20000300800 */
[----:B0-----:R-:W-:Y:S01]  /*23db0*/  STL.64 [R1+0x20f8], R26 ;  /* 0x0020f81a01007387 */ /* 0x001fe20000100a00 */
[----:B------:R0:W-:Y:S03]  /*23dc0*/  STL.64 [R1+0x20f0], R24 ;  /* 0x0020f01801007387 */ /* 0x0001e60000100a00 */
[----:B0-----:R-:W2:Y:S01]  /*23dd0*/  LDL.LU R24, [R1+0x1c0] ;  /* 0x0001c00001187983 */ /* 0x001ea20000300800 */
[----:B------:R-:W2:Y:S02]  /*23de0*/  LDL.LU R25, [R1+0x1c4] ;  /* 0x0001c40001197983 */ /* 0x000ea40000300800 */
[----:B------:R-:W2:Y:S01]  /*23df0*/  LDL.LU R26, [R1+0x1c8] ;  /* 0x0001c800011a7983 */ /* 0x000ea20000300800 */
[C---:B---3--:R-:W-:Y:S01]  /*23e00*/  HMMA.16816.F32 R20, R12.reuse, R4, R20 ;  /* 0x000000040c14723c */ /* 0x048fe20000001814 */
[----:B----4-:R-:W-:Y:S11]  /*23e10*/  IMAD.MOV.U32 R27, RZ, RZ, R29 ;  /* 0x000000ffff1b7224 */ /* 0x010ff600078e001d */
[----:B------:R-:W-:Y:S11]  /*23e20*/  @!UPT UIADD3 URZ, URZ, URZ, URZ ;  /* 0x0000003f3f3ff290 */ /* 0x000ff6000fffe03f */
[----:B------:R-:W-:Y:S01]  /*23e30*/  STL.64 [R1+0xa0], R20 ;  /* 0x0000a01401007387 */ /* 0x000fe20000100a00 */
[----:B------:R-:W-:Y:S02]  /*23e40*/  STL.64 [R1+0xa8], R22 ;  /* 0x0000a81601007387 */ /* 0x000fe40000100a00 */
[----:B------:R-:W0:Y:S01]  /*23e50*/  LDSM.16.MT88.4 R20, [R3+0xc080] ;  /* 0x00c080000314783b */ /* 0x000e220000004200 */
[----:B--2---:R-:W-:Y:S01]  /*23e60*/  HMMA.16816.F32 R12, R12, R8, R24 ;  /* 0x000000080c0c723c */ /* 0x004fe20000001818 */
[----:B0-----:R0:W-:Y:S02]  /*23e70*/  STL.64 [R1+0x20c8], R22 ;  /* 0x0020c81601007387 */ /* 0x0011e40000100a00 */
[----:B------:R-:W-:Y:S11]  /*23e80*/  STL.64 [R1+0x20c0], R20 ;  /* 0x0020c01401007387 */ /* 0x000ff60000100a00 */
[----:B------:R-:W-:Y:S10]  /*23e90*/  @!UPT UIADD3 URZ, URZ, URZ, URZ ;  /* 0x0000003f3f3ff290 */ /* 0x000ff4000fffe03f */
[----:B------:R-:W-:Y:S02]  /*23ea0*/  IMAD.MOV.U32 R25, RZ, RZ, R12 ;  /* 0x000000ffff197224 */ /* 0x000fe400078e000c */
[----:B------:R-:W-:Y:S02]  /*23eb0*/  IMAD.MOV.U32 R24, RZ, RZ, R13 ;  /* 0x000000ffff187224 */ /* 0x000fe400078e000d */
[----:B0-----:R-:W-:Y:S02]  /*23ec0*/  IMAD.MOV.U32 R22, RZ, RZ, R14 ;  /* 0x000000ffff167224 */ /* 0x001fe400078e000e */
[----:B------:R-:W-:Y:S02]  /*23ed0*/  IMAD.MOV.U32 R23, RZ, RZ, R15 ;  /* 0x000000ffff177224 */ /* 0x000fe400078e000f */
[----:B------:R-:W0:Y:S04]  /*23ee0*/  LDSM.16.MT88.4 R12, [R3+0xc100] ;  /* 0x00c10000030c783b */ /* 0x000e280000004200 */
[----:B------:R1:W-:Y:S01]  /*23ef0*/  STL.64 [R1+0x2190], R24 ;  /* 0x0021901801007387 */ /* 0x0003e20000100a00 */
[----:B------:R-:W-:-:S02]  /*23f00*/  IMAD.MOV.U32 R26, RZ, RZ, R2 ;  /* 0x000000ffff1a7224 */ /* 0x000fc400078e0002 */
[----:B------:R-:W-:Y:S02]  /*23f10*/  IMAD.MOV.U32 R27, RZ, RZ, R0 ;  /* 0x000000ffff1b7224 */ /* 0x000fe400078e0000 */
[----:B-1----:R-:W-:Y:S02]  /*23f20*/  IMAD.MOV.U32 R24, RZ, RZ, R7 ;  /* 0x000000ffff187224 */ /* 0x002fe400078e0007 */
[----:B------:R-:W-:-:S07]  /*23f30*/  IMAD.MOV.U32 R25, RZ, RZ, R6 ;  /* 0x000000ffff197224 */ /* 0x000fce00078e0006 */
[C---:B------:R-:W-:Y:S01]  /*23f40*/  HMMA.16816.F32 R16, R24.reuse, R4, R16 ;  /* 0x000000041810723c */ /* 0x040fe20000001810 */
[----:B0-----:R0:W-:Y:S01]  /*23f50*/  STL.64 [R1+0x10], R12 ;  /* 0x0000100c01007387 */ /* 0x0011e20000100a00 */
[----:B------:R1:W-:Y:S11]  /*23f60*/  STL [R1+0x18], R14 ;  /* 0x0000180e01007387 */ /* 0x0003f60000100800 */
[----:B------:R-:W-:Y:S11]  /*23f70*/  @!UPT UIADD3 URZ, URZ, URZ, URZ ;  /* 0x0000003f3f3ff290 */ /* 0x000ff6000fffe03f */
[----:B------:R-:W-:Y:S02]  /*23f80*/  IMAD.MOV.U32 R7, RZ, RZ, R18 ;  /* 0x000000ffff077224 */ /* 0x000fe400078e0012 */
[----:B------:R-:W-:Y:S02]  /*23f90*/  IMAD.MOV.U32 R29, RZ, RZ, R19 ;  /* 0x000000ffff1d7224 */ /* 0x000fe400078e0013 */
[----:B------:R-:W-:Y:S02]  /*23fa0*/  IMAD.MOV.U32 R10, RZ, RZ, R16 ;  /* 0x000000ffff0a7224 */ /* 0x000fe400078e0010 */
[----:B------:R-:W-:Y:S01]  /*23fb0*/  IMAD.MOV.U32 R6, RZ, RZ, R17 ;  /* 0x000000ffff067224 */ /* 0x000fe200078e0011 */
[----:B------:R-:W2:Y:S01]  /*23fc0*/  LDL.LU.64 R18, [R1+0x2220] ;  /* 0x0022200001127983 */ /* 0x000ea20000300a00 */
[----:B------:R-:W2:Y:S02]  /*23fd0*/  LDL.LU.64 R16, [R1+0x2218] ;  /* 0x0022180001107983 */ /* 0x000ea40000300a00 */
[----:B0-----:R-:W-:Y:S01]  /*23fe0*/  IMAD.MOV.U32 R12, RZ, RZ, R15 ;  /* 0x000000ffff0c7224 */ /* 0x001fe200078e000f */
[----:B--2---:R-:W-:Y:S01]  /*23ff0*/  HMMA.16816.F32 R24, R24, R8, R16 ;  /* 0x000000081818723c */ /* 0x004fe20000001810 */
[----:B------:R-:W2:Y:S01]  /*24000*/  LDL.LU.64 R18, [R1+0x2210] ;  /* 0x0022100001127983 */ /* 0x000ea20000300a00 */
[----:B------:R-:W2:Y:S11]  /*24010*/  LDL.LU.64 R16, [R1+0x2208] ;  /* 0x0022080001107983 */ /* 0x000eb60000300a00 */
[----:B------:R-:W-:Y:S11]  /*24020*/  @!UPT UIADD3 URZ, URZ, URZ, URZ ;  /* 0x0000003f3f3ff290 */ /* 0x000ff6000fffe03f */
[----:B-1----:R-:W-:Y:S02]  /*24030*/  IMAD.MOV.U32 R14, RZ, RZ, R25 ;  /* 0x000000ffff0e7224 */ /* 0x002fe400078e0019 */
[----:B------:R-:W-:Y:S02]  /*24040*/  IMAD.MOV.U32 R15, RZ, RZ, R26 ;  /* 0x000000ffff0f7224 */ /* 0x000fe400078e001a */
[----:B------:R-:W-:Y:S01]  /*24050*/  IMAD.MOV.U32 R13, RZ, RZ, R24 ;  /* 0x000000ffff0d7224 */ /* 0x000fe200078e0018 */
[----:B------:R-:W-:Y:S02]  /*24060*/  STL [R1+0x5c], R27 ;  /* 0x00005c1b01007387 */ /* 0x000fe40000100800 */
[----:B------:R-:W-:Y:S02]  /*24070*/  STL.64 [R1+0x2138], R14 ;  /* 0x0021380e01007387 */ /* 0x000fe40000100a00 */
[----:B------:R0:W-:Y:S04]  /*24080*/  STL.64 [R1+0x2130], R12 ;  /* 0x0021300c01007387 */ /* 0x0001e80000100a00 */
[----:B0-----:R-:W2:Y:S01]  /*24090*/  LDL.LU.64 R12, [R1+0x30] ;  /* 0x00003000010c7983 */ /* 0x001ea20000300a00 */
[----:B------:R-:W2:Y:S02]  /*240a0*/  LDL.LU.64 R14, [R1+0x38] ;  /* 0x00003800010e7983 */ /* 0x000ea40000300a00 */
[----:B------:R-:W-:Y:S02]  /*240b0*/  STL.64 [R1+0x21e0], R6 ;  /* 0x0021e00601007387 */ /* 0x000fe40000100a00 */
[----:B------:R-:W-:Y:S01]  /*240c0*/  STL.64 [R1+0x21d8], R4 ;  /* 0x0021d80401007387 */ /* 0x000fe20000100a00 */
[----:B--2---:R-:W-:Y:S07]  /*240d0*/  HMMA.16816.F32 R24, R12, R4, R16 ;  /* 0x000000040c18723c */ /* 0x004fee0000001810 */
[----:B------:R-:W-:-:S02]  /*240e0*/  IMAD.MOV.U32 R19, RZ, RZ, R12 ;  /* 0x000000ffff137224 */ /* 0x000fc400078e000c */
[----:B------:R-:W-:Y:S01]  /*240f0*/  IMAD.MOV.U32 R18, RZ, RZ, R13 ;  /* 0x000000ffff127224 */ /* 0x000fe200078e000d */
[----:B------:R-:W2:Y:S01]  /*24100*/  LDL.LU R12, [R1+0xd0] ;  /* 0x0000d000010c7983 */ /* 0x000ea20000300800 */
[----:B------:R-:W-:Y:S02]  /*24110*/  IMAD.MOV.U32 R17, RZ, RZ, R14 ;  /* 0x000000ffff117224 */ /* 0x000fe400078e000e */
[----:B------:R-:W2:Y:S02]  /*24120*/  LDL.LU R13, [R1+0xd4] ;  /* 0x0000d400010d7983 */ /* 0x000ea40000300800 */
[----:B------:R-:W-:Y:S01]  /*24130*/  IMAD.MOV.U32 R16, RZ, RZ, R15 ;  /* 0x000000ffff107224 */ /* 0x000fe200078e000f */
[----:B------:R-:W3:Y:S01]  /*24140*/  LDL.LU R14, [R1+0xd8] ;  /* 0x0000d800010e7983 */ /* 0x000ee20000300800 */
[----:B------:R-:W3:Y:S07]  /*24150*/  LDL.LU R15, [R1+0xdc] ;  /* 0x0000dc00010f7983 */ /* 0x000eee0000300800 */
[----:B------:R-:W-:-:S02]  /*24160*/  IMAD.MOV.U32 R21, RZ, RZ, R24 ;  /* 0x000000ffff157224 */ /* 0x000fc400078e0018 */
[----:B------:R-:W-:Y:S02]  /*24170*/  IMAD.MOV.U32 R20, RZ, RZ, R25 ;  /* 0x000000ffff147224 */ /* 0x000fe400078e0019 */
[----:B------:R-:W-:Y:S02]  /*24180*/  IMAD.MOV.U32 R2, RZ, RZ, R26 ;  /* 0x000000ffff027224 */ /* 0x000fe400078e001a */
[----:B------:R-:W-:Y:S01]  /*24190*/  IMAD.MOV.U32 R0, RZ, RZ, R27 ;  /* 0x000000ffff007224 */ /* 0x000fe200078e001b */
[----:B---3--:R-:W-:Y:S01]  /*241a0*/  STL.64 [R1+0x2148], R14 ;  /* 0x0021480e01007387 */ /* 0x008fe20000100a00 */
[----:B--2---:R0:W-:Y:S03]  /*241b0*/  STL.64 [R1+0x2140], R12 ;  /* 0x0021400c01007387 */ /* 0x0041e60000100a00 */
[----:B0-----:R-:W2:Y:S01]  /*241c0*/  LDL.LU R12, [R1+0xe0] ;  /* 0x0000e000010c7983 */ /* 0x001ea20000300800 */
[----:B------:R-:W2:Y:S02]  /*241d0*/  LDL.LU R13, [R1+0xe4] ;  /* 0x0000e400010d7983 */ /* 0x000ea40000300800 */
[----:B------:R-:W3:Y:S02]  /*241e0*/  LDL.LU R14, [R1+0xe8] ;  /* 0x0000e800010e7983 */ /* 0x000ee40000300800 */
[----:B------:R-:W3:Y:S01]  /*241f0*/  LDL.LU R15, [R1+0xec] ;  /* 0x0000ec00010f7983 */ /* 0x000ee20000300800 */
[----:B------:R-:W4:Y:S01]  /*24200*/  LDL.LU R24, [R1+0x70] ;  /* 0x0000700001187983 */ /* 0x000f220000300800 */
[----:B------:R-:W4:Y:S02]  /*24210*/  LDL.LU R25, [R1+0x74] ;  /* 0x0000740001197983 */ /* 0x000f240000300800 */
[----:B------:R-:W2:Y:S02]  /*24220*/  LDL.LU R26, [R1+0x78] ;  /* 0x00007800011a7983 */ /* 0x000ea40000300800 */
[----:B------:R-:W2:Y:S02]  /*24230*/  LDL.LU R27, [R1+0x7c] ;  /* 0x00007c00011b7983 */ /* 0x000ea40000300800 */
[----:B--2---:R-:W-:Y:S01]  /*24240*/  STL.64 [R1+0x21a0], R26 ;  /* 0x0021a01a01007387 */ /* 0x004fe20000100a00 */
[----:B----4-:R0:W-:Y:S03]  /*24250*/  STL.64 [R1+0x2198], R24 ;  /* 0x0021981801007387 */ /* 0x0101e60000100a00 */
[----:B0-----:R-:W2:Y:S01]  /*24260*/  LDL.LU R24, [R1+0x150] ;  /* 0x0001500001187983 */ /* 0x001ea20000300800 */
[----:B------:R-:W2:Y:S02]  /*24270*/  LDL.LU R25, [R1+0x154] ;  /* 0x0001540001197983 */ /* 0x000ea40000300800 */
[----:B------:R-:W4:Y:S02]  /*24280*/  LDL.LU R26, [R1+0x158] ;  /* 0x00015800011a7983 */ /* 0x000f240000300800 */
[----:B------:R-:W4:Y:S02]  /*24290*/  LDL.LU R27, [R1+0x15c] ;  /* 0x00015c00011b7983 */ /* 0x000f240000300800 */
[----:B----4-:R-:W-:Y:S01]  /*242a0*/  STL.64 [R1+0x21b0], R26 ;  /* 0x0021b01a01007387 */ /* 0x010fe20000100a00 */
[----:B--2---:R0:W-:Y:S03]  /*242b0*/  STL.64 [R1+0x21a8], R24 ;  /* 0x0021a81801007387 */ /* 0x0041e60000100a00 */
[----:B0-----:R-:W2:Y:S01]  /*242c0*/  LDL.LU R24, [R1+0x20] ;  /* 0x0000200001187983 */ /* 0x001ea20000300800 */
[----:B------:R-:W2:Y:S02]  /*242d0*/  LDL.LU R25, [R1+0x24] ;  /* 0x0000240001197983 */ /* 0x000ea40000300800 */
[----:B------:R-:W4:Y:S02]  /*242e0*/  LDL.LU R26, [R1+0x28] ;  /* 0x00002800011a7983 */ /* 0x000f240000300800 */
[----:B------:R-:W4:Y:S02]  /*242f0*/  LDL.LU R27, [R1+0x2c] ;  /* 0x00002c00011b7983 */ /* 0x000f240000300800 */
[----:B------:R-:W-:-:S02]  /*24300*/  IMAD.MOV.U32 R7, RZ, RZ, R16 ;  /* 0x000000ffff077224 */ /* 0x000fc400078e0010 */
[----:B------:R-:W-:Y:S01]  /*24310*/  IMAD.MOV.U32 R6, RZ, RZ, R17 ;  /* 0x000000ffff067224 */ /* 0x000fe200078e0011 */
[----:B----4-:R-:W-:Y:S01]  /*24320*/  STL.64 [R1+0x21f0], R26 ;  /* 0x0021f01a01007387 */ /* 0x010fe20000100a00 */
[----:B--2---:R0:W-:Y:S03]  /*24330*/  STL.64 [R1+0x21e8], R24 ;  /* 0x0021e81801007387 */ /* 0x0041e60000100a00 */
[----:B0-----:R-:W2:Y:S01]  /*24340*/  LDL.LU R24, [R1+0x180] ;  /* 0x0001800001187983 */ /* 0x001ea20000300800 */
[----:B------:R-:W2:Y:S02]  /*24350*/  LDL.LU R25, [R1+0x184] ;  /* 0x0001840001197983 */ /* 0x000ea40000300800 */
[----:B------:R-:W2:Y:S02]  /*24360*/  LDL.LU R26, [R1+0x188] ;  /* 0x00018800011a7983 */ /* 0x000ea40000300800 */
[----:B------:R-:W2:Y:S01]  /*24370*/  LDL.LU R27, [R1+0x18c] ;  /* 0x00018c00011b7983 */ /* 0x000ea20000300800 */
[----:B---3--:R-:W-:Y:S01]  /*24380*/  STL.64 [R1+0x2168], R14 ;  /* 0x0021680e01007387 */ /* 0x008fe20000100a00 */
[----:B------:R-:W-:Y:S02]  /*24390*/  STL.64 [R1+0x2160], R12 ;  /* 0x0021600c01007387 */ /* 0x000fe40000100a00 */
[----:B------:R-:W3:Y:S02]  /*243a0*/  LDL.LU R16, [R1] ;  /* 0x0000000001107983 */ /* 0x000ee40000300800 */
[----:B------:R-:W3:Y:S02]  /*243b0*/  LDL.LU R17, [R1+0x4] ;  /* 0x0000040001117983 */ /* 0x000ee40000300800 */
[----:B------:R-:W-:-:S02]  /*243c0*/  IMAD.MOV.U32 R4, RZ, RZ, R19 ;  /* 0x000000ffff047224 */ /* 0x000fc400078e0013 */
[----:B------:R-:W-:Y:S02]  /*243d0*/  IMAD.MOV.U32 R5, RZ, RZ, R18 ;  /* 0x000000ffff057224 */ /* 0x000fe400078e0012 */
[----:B------:R-:W-:Y:S02]  /*243e0*/  IMAD.MOV.U32 R18, RZ, RZ, R28 ;  /* 0x000000ffff127224 */ /* 0x000fe400078e001c */
[----:B------:R-:W-:Y:S01]  /*243f0*/  IMAD.MOV.U32 R19, RZ, RZ, R11 ;  /* 0x000000ffff137224 */ /* 0x000fe200078e000b */
[----:B------:R-:W4:Y:S01]  /*24400*/  LDL.LU R28, [R1+0x2204] ;  /* 0x00220400011c7983 */ /* 0x000f220000300800 */
[----:B------:R-:W2:Y:S03]  /*24410*/  LDL.LU R11, [R1+0x2200] ;  /* 0x00220000010b7983 */ /* 0x000ea60000300800 */
[----:B------:R-:W-:Y:S04]  /*24420*/  STL.64 [R1+0x2188], R18 ;  /* 0x0021881201007387 */ /* 0x000fe80000100a00 */
[----:B---3--:R0:W-:Y:S04]  /*24430*/  STL.64 [R1+0x2180], R16 ;  /* 0x0021801001007387 */ /* 0x0081e80000100a00 */
[----:B0-----:R-:W3:Y:S01]  /*24440*/  LDL.LU R16, [R1+0x60] ;  /* 0x0000600001107983 */ /* 0x001ee20000300800 */
[----:B------:R-:W3:Y:S02]  /*24450*/  LDL.LU R17, [R1+0x64] ;  /* 0x0000640001117983 */ /* 0x000ee40000300800 */
[----:B------:R-:W2:Y:S02]  /*24460*/  LDL.LU R18, [R1+0x68] ;  /* 0x0000680001127983 */ /* 0x000ea40000300800 */
[----:B------:R-:W2:Y:S02]  /*24470*/  LDL.LU R19, [R1+0x6c] ;  /* 0x00006c0001137983 */ /* 0x000ea40000300800 */
[----:B--2---:R-:W-:Y:S01]  /*24480*/  STL.64 [R1+0x21c0], R18 ;  /* 0x0021c01201007387 */ /* 0x004fe20000100a00 */
[----:B---3--:R0:W-:Y:S03]  /*24490*/  STL.64 [R1+0x21b8], R16 ;  /* 0x0021b81001007387 */ /* 0x0081e60000100a00 */
[----:B0-----:R-:W2:Y:S01]  /*244a0*/  LDL.LU R16, [R1+0x160] ;  /* 0x0001600001107983 */ /* 0x001ea20000300800 */
[----:B------:R-:W2:Y:S02]  /*244b0*/  LDL.LU R17, [R1+0x164] ;  /* 0x0001640001117983 */ /* 0x000ea40000300800 */
[----:B------:R-:W3:Y:S02]  /*244c0*/  LDL.LU R18, [R1+0x168] ;  /* 0x0001680001127983 */ /* 0x000ee40000300800 */
[----:B------:R-:W3:Y:S02]  /*244d0*/  LDL.LU R19, [R1+0x16c] ;  /* 0x00016c0001137983 */ /* 0x000ee40000300800 */
[----:B------:R-:W-:-:S02]  /*244e0*/  IMAD.MOV.U32 R12, RZ, RZ, R11 ;  /* 0x000000ffff0c7224 */ /* 0x000fc400078e000b */
[----:B----4-:R-:W-:Y:S01]  /*244f0*/  IMAD.MOV.U32 R13, RZ, RZ, R28 ;  /* 0x000000ffff0d7224 */ /* 0x010fe200078e001c */
[----:B------:R-:W-:Y:S01]  /*24500*/  HMMA.16816.F32 R4, R4, R8, R24 ;  /* 0x000000080404723c */ /* 0x000fe20000001818 */
[----:B---3--:R-:W-:Y:S01]  /*24510*/  STL.64 [R1+0x21d0], R18 ;  /* 0x0021d01201007387 */ /* 0x008fe20000100a00 */
[----:B--2---:R0:W-:Y:S03]  /*24520*/  STL.64 [R1+0x21c8], R16 ;  /* 0x0021c81001007387 */ /* 0x0041e60000100a00 */
[----:B0-----:R-:W2:Y:S01]  /*24530*/  LDL.LU R16, [R1+0x170] ;  /* 0x0001700001107983 */ /* 0x001ea20000300800 */
[----:B------:R-:W2:Y:S02]  /*24540*/  LDL.LU R17, [R1+0x174] ;  /* 0x0001740001117983 */ /* 0x000ea40000300800 */
[----:B------:R-:W2:Y:S02]  /*24550*/  LDL.LU R18, [R1+0x178] ;  /* 0x0001780001127983 */ /* 0x000ea40000300800 */
[----:B------:R-:W2:Y:S01]  /*24560*/  LDL.LU R19, [R1+0x17c] ;  /* 0x00017c0001137983 */ /* 0x000ea20000300800 */
[----:B------:R-:W3:Y:S01]  /*24570*/  LDL.LU R11, [R1+0x21fc] ;  /* 0x0021fc00010b7983 */ /* 0x000ee20000300800 */
[----:B------:R-:W4:Y:S02]  /*24580*/  LDL.LU R28, [R1+0x21f8] ;  /* 0x0021f800011c7983 */ /* 0x000f240000300800 */
[----:B------:R-:W2:Y:S02]  /*24590*/  LDL.LU R14, [R1+0xf8] ;  /* 0x0000f800010e7983 */ /* 0x000ea40000300800 */
[----:B------:R-:W2:Y:S02]  /*245a0*/  LDL.LU R15, [R1+0xfc] ;  /* 0x0000fc00010f7983 */ /* 0x000ea40000300800 */
[----:B--2---:R-:W-:Y:S01]  /*245b0*/  STL.64 [R1+0x2178], R14 ;  /* 0x0021780e01007387 */ /* 0x004fe20000100a00 */
[----:B------:R0:W-:Y:S03]  /*245c0*/  STL.64 [R1+0x2170], R12 ;  /* 0x0021700c01007387 */ /* 0x0001e60000100a00 */
[----:B0-----:R-:W2:Y:S01]  /*245d0*/  LDL.LU R12, [R1+0x110] ;  /* 0x00011000010c7983 */ /* 0x001ea20000300800 */
[----:B------:R-:W2:Y:S02]  /*245e0*/  LDL.LU R13, [R1+0x114] ;  /* 0x00011400010d7983 */ /* 0x000ea40000300800 */
[----:B------:R-:W-:Y:S02]  /*245f0*/  STL.64 [R1+0x20d0], R20 ;  /* 0x0020d01401007387 */ /* 0x000fe40000100a00 */
[----:B------:R-:W2:Y:S01]  /*24600*/  LDL.LU.64 R26, [R1+0x21f0] ;  /* 0x0021f000011a7983 */ /* 0x000ea20000300a00 */
[----:B------:R-:W2:Y:S01]  /*24610*/  LDL.LU.64 R24, [R1+0x21e8] ;  /* 0x0021e80001187983 */ /* 0x000ea20000300a00 */
[----:B----4-:R-:W-:-:S02]  /*24620*/  IMAD.MOV.U32 R14, RZ, RZ, R28 ;  /* 0x000000ffff0e7224 */ /* 0x010fc400078e001c */
[----:B------:R-:W-:Y:S02]  /*24630*/  STL [R1+0x34], R5 ;  /* 0x0000340501007387 */ /* 0x000fe40000100800 */
[----:B---3--:R-:W-:Y:S01]  /*24640*/  IMAD.MOV.U32 R15, RZ, RZ, R11 ;  /* 0x000000ffff0f7224 */ /* 0x008fe200078e000b */
[----:B------:R0:W-:Y:S01]  /*24650*/  STL [R1+0x38], R6 ;  /* 0x0000380601007387 */ /* 0x0001e20000100800 */
[----:B------:R-:W-:Y:S02]  /*24660*/  IMAD.MOV.U32 R28, RZ, RZ, R7 ;  /* 0x000000ffff1c7224 */ /* 0x000fe400078e0007 */
[----:B------:R-:W-:Y:S01]  /*24670*/  IMAD.MOV.U32 R11, RZ, RZ, R4 ;  /* 0x000000ffff0b7224 */ /* 0x000fe200078e0004 */
[----:B0-----:R-:W3:Y:S01]  /*24680*/  LDL.LU.64 R6, [R1+0x21e0] ;  /* 0x0021e00001067983 */ /* 0x001ee20000300a00 */
[----:B------:R-:W2:Y:S02]  /*24690*/  LDL.LU.64 R4, [R1+0x21d8] ;  /* 0x0021d80001047983 */ /* 0x000ea40000300a00 */
[C---:B--2---:R-:W-:Y:S11]  /*246a0*/  HMMA.16816.F32 R16, R24.reuse, R4, R16 ;  /* 0x000000041810723c */ /* 0x044ff60000001810 */
[----:B------:R-:W-:Y:S11]  /*246b0*/  @!UPT UIADD3 URZ, URZ, URZ, URZ ;  /* 0x0000003f3f3ff290 */ /* 0x000ff6000fffe03f */
[----:B------:R-:W-:Y:S01]  /*246c0*/  @!UPT UIADD3 URZ, URZ, URZ, URZ ;  /* 0x0000003f3f3ff290 */ /* 0x000fe2000fffe03f */
[----:B------:R-:W-:Y:S01]  /*246d0*/  STL.64 [R1+0x170], R16 ;  /* 0x0001701001007387 */ /* 0x000fe20000100a00 */
[----:B------:R0:W-:Y:S03]  /*246e0*/  STL.64 [R1+0x178], R18 ;  /* 0x0001781201007387 */ /* 0x0001e60000100a00 */
[----:B0-----:R-:W2:Y:S01]  /*246f0*/  LDL.LU.64 R18, [R1+0x21d0] ;  /* 0x0021d00001127983 */ /* 0x001ea20000300a00 */
[----:B------:R-:W2:Y:S02]  /*24700*/  LDL.LU.64 R16, [R1+0x21c8] ;  /* 0x0021c80001107983 */ /* 0x000ea40000300a00 */
[----:B--2---:R-:W-:Y:S01]  /*24710*/  HMMA.16816.F32 R24, R24, R8, R16 ;  /* 0x000000081818723c */ /* 0x004fe20000001810 */
[----:B------:R-:W2:Y:S01]  /*24720*/  LDL.LU.64 R18, [R1+0x21c0] ;  /* 0x0021c00001127983 */ /* 0x000ea20000300a00 */
[----:B------:R-:W2:Y:S11]  /*24730*/  LDL.LU.64 R16, [R1+0x21b8] ;  /* 0x0021b80001107983 */ /* 0x000eb60000300a00 */
[----:B------:R-:W-:Y:S10]  /*24740*/  @!UPT UIADD3 URZ, URZ, URZ, URZ ;  /* 0x0000003f3f3ff290 */ /* 0x000ff4000fffe03f */
[----:B------:R-:W-:Y:S01]  /*24750*/  STL.64 [R1+0x120], R24 ;  /* 0x0001201801007387 */ /* 0x000fe20000100a00 */
[----:B------:R0:W-:Y:S03]  /*24760*/  STL.64 [R1+0x128], R26 ;  /* 0x0001281a01007387 */ /* 0x0001e60000100a00 */
[----:B0-----:R-:W2:Y:S01]  /*24770*/  LDL.LU.64 R26, [R1+0x21b0] ;  /* 0x0021b000011a7983 */ /* 0x001ea20000300a00 */
[----:B------:R-:W2:Y:S02]  /*24780*/  LDL.LU.64 R24, [R1+0x21a8] ;  /* 0x0021a80001187983 */ /* 0x000ea40000300a00 */
[C---:B--2---:R-:W-:Y:S11]  /*24790*/  HMMA.16816.F32 R24, R16.reuse, R4, R24 ;  /* 0x000000041018723c */ /* 0x044ff60000001818 */
[----:B------:R-:W-:Y:S11]  /*247a0*/  @!UPT UIADD3 URZ, URZ, URZ, URZ ;  /* 0x0000003f3f3ff290 */ /* 0x000ff6000fffe03f */
[----:B------:R-:W-:Y:S01]  /*247b0*/  @!UPT UIADD3 URZ, URZ, URZ, URZ ;  /* 0x0000003f3f3ff290 */ /* 0x000fe2000fffe03f */
[----:B------:R-:W-:Y:S01]  /*247c0*/  STL.64 [R1+0x140], R24 ;  /* 0x0001401801007387 */ /* 0x000fe20000100a00 */
[----:B------:R-:W-:Y:S02]  /*247d0*/  STL.64 [R1+0x148], R26 ;  /* 0x0001481a01007387 */ /* 0x000fe40000100a00 */
[----:B------:R-:W0:Y:S02]  /*247e0*/  LDSM.16.MT88.4 R24, [R3+0xc180] ;  /* 0x00c180000318783b */ /* 0x000e240000004200 */
[----:B0-----:R-:W-:Y:S02]  /*247f0*/  STL.64 [R1+0x20], R24 ;  /* 0x0000201801007387 */ /* 0x001fe40000100a00 */
[----:B------:R0:W-:Y:S02]  /*24800*/  STL.64 [R1+0x28], R26 ;  /* 0x0000281a01007387 */ /* 0x0001e40000100a00 */
[----:B0-----:R-:W2:Y:S01]  /*24810*/  LDL.LU.64 R26, [R1+0x21a0] ;  /* 0x0021a000011a7983 */ /* 0x001ea20000300a00 */
[----:B------:R-:W2:Y:S02]  /*24820*/  LDL.LU.64 R24, [R1+0x2198] ;  /* 0x0021980001187983 */ /* 0x000ea40000300a00 */
[----:B--2---:R-:W-:Y:S01]  /*24830*/  HMMA.16816.F32 R16, R16, R8, R24 ;  /* 0x000000081010723c */ /* 0x004fe20000001818 */
[----:B------:R-:W2:Y:S11]  /*24840*/  LDL.LU.64 R24, [R1+0x2190] ;  /* 0x0021900001187983 */ /* 0x000eb60000300a00 */
[----:B------:R-:W-:Y:S11]  /*24850*/  @!UPT UIADD3 URZ, URZ, URZ, URZ ;  /* 0x0000003f3f3ff290 */ /* 0x000ff6000fffe03f */
[----:B------:R-:W-:Y:S01]  /*24860*/  STL.64 [R1+0x1b0], R16 ;  /* 0x0001b01001007387 */ /* 0x000fe20000100a00 */
[----:B------:R-:W-:Y:S02]  /*24870*/  STL.64 [R1+0x1b8], R18 ;  /* 0x0001b81201007387 */ /* 0x000fe40000100a00 */
[----:B------:R-:W0:Y:S04]  /*24880*/  LDSM.16.MT88.4 R16, [R3+0xc200] ;  /* 0x00c200000310783b */ /* 0x000e280000004200 */
[----:B--2---:R-:W-:Y:S02]  /*24890*/  IMAD.MOV.U32 R21, RZ, RZ, R24 ;  /* 0x000000ffff157224 */ /* 0x004fe400078e0018 */
[----:B------:R-:W-:Y:S01]  /*248a0*/  IMAD.MOV.U32 R20, RZ, RZ, R25 ;  /* 0x000000ffff147224 */ /* 0x000fe200078e0019 */
[----:B------:R-:W2:Y:S01]  /*248b0*/  LDL.LU R24, [R1+0xb0] ;  /* 0x0000b00001187983 */ /* 0x000ea20000300800 */
[----:B------:R-:W2:Y:S02]  /*248c0*/  LDL.LU R25, [R1+0xb4] ;  /* 0x0000b40001197983 */ /* 0x000ea40000300800 */
[----:B------:R-:W4:Y:S02]  /*248d0*/  LDL.LU R26, [R1+0xb8] ;  /* 0x0000b800011a7983 */ /* 0x000f240000300800 */
[----:B------:R-:W4:Y:S02]  /*248e0*/  LDL.LU R27, [R1+0xbc] ;  /* 0x0000bc00011b7983 */ /* 0x000f240000300800 */
[----:B----4-:R-:W-:Y:S01]  /*248f0*/  STL.64 [R1+0x2108], R26 ;  /* 0x0021081a01007387 */ /* 0x010fe20000100a00 */
[----:B--2---:R1:W-:Y:S03]  /*24900*/  STL.64 [R1+0x2100], R24 ;  /* 0x0021001801007387 */ /* 0x0043e60000100a00 */
[----:B-1----:R-:W2:Y:S01]  /*24910*/  LDL.LU R24, [R1+0xc0] ;  /* 0x0000c00001187983 */ /* 0x002ea20000300800 */
[----:B------:R-:W2:Y:S02]  /*24920*/  LDL.LU R25, [R1+0xc4] ;  /* 0x0000c40001197983 */ /* 0x000ea40000300800 */
[----:B------:R-:W2:Y:S02]  /*24930*/  LDL.LU R26, [R1+0xc8] ;  /* 0x0000c800011a7983 */ /* 0x000ea40000300800 */
[----:B------:R-:W2:Y:S01]  /*24940*/  LDL.LU R27, [R1+0xcc] ;  /* 0x0000cc00011b7983 */ /* 0x000ea20000300800 */
[----:B------:R-:W-:Y:S01]  /*24950*/  STL.64 [R1+0x20e0], R22 ;  /* 0x0020e01601007387 */ /* 0x000fe20000100a00 */
[----:B------:R1:W-:Y:S03]  /*24960*/  STL.64 [R1+0x20d8], R20 ;  /* 0x0020d81401007387 */ /* 0x0003e60000100a00 */
[----:B-1----:R-:W4:Y:S01]  /*24970*/  LDL.LU R20, [R1+0xa0] ;  /* 0x0000a00001147983 */ /* 0x002f220000300800 */
[----:B------:R-:W4:Y:S02]  /*24980*/  LDL.LU R21, [R1+0xa4] ;  /* 0x0000a40001157983 */ /* 0x000f240000300800 */
[----:B------:R-:W4:Y:S02]  /*24990*/  LDL.LU R22, [R1+0xa8] ;  /* 0x0000a80001167983 */ /* 0x000f240000300800 */
[----:B------:R-:W4:Y:S01]  /*249a0*/  LDL.LU R23, [R1+0xac] ;  /* 0x0000ac0001177983 */ /* 0x000f220000300800 */
[----:B0-----:R-:W-:Y:S01]  /*249b0*/  STL.64 [R1+0x70], R16 ;  /* 0x0000701001007387 */ /* 0x001fe20000100a00 */
[----:B------:R0:W-:Y:S03]  /*249c0*/  STL.64 [R1+0x78], R18 ;  /* 0x0000781201007387 */ /* 0x0001e60000100a00 */
[----:B0-----:R-:W2:Y:S01]  /*249d0*/  LDL.LU.64 R18, [R1+0x2188] ;  /* 0x0021880001127983 */ /* 0x001ea20000300a00 */
        /* <DEDUP_REMOVED lines=27> */
[----:B------:R0:W-:Y:S01]  /*24b90*/  STL.64 [R1+0x190], R16 ;  /* 0x0001901001007387 */ /* 0x0001e20000100a00 */
[----:B------:R1:W-:Y:S03]  /*24ba0*/  STL.64 [R1+0x198], R18 ;  /* 0x0001981201007387 */ /* 0x0003e60000100a00 */
[----:B0-----:R-:W3:Y:S01]  /*24bb0*/  LDL.LU R16, [R1+0x10] ;  /* 0x0000100001107983 */ /* 0x001ee20000300800 */
[----:B------:R-:W3:Y:S02]  /*24bc0*/  LDL.LU R17, [R1+0x14] ;  /* 0x0000140001117983 */ /* 0x000ee40000300800 */
[----:B-1----:R-:W3:Y:S02]  /*24bd0*/  LDL.LU R18, [R1+0x18] ;  /* 0x0000180001127983 */ /* 0x002ee40000300800 */
[----:B--2---:R-:W-:Y:S02]  /*24be0*/  IMAD.MOV.U32 R19, RZ, RZ, R12 ;  /* 0x000000ffff137224 */ /* 0x004fe400078e000c */
[----:B------:R-:W2:Y:S04]  /*24bf0*/  LDL.LU R12, [R1+0x2128] ;  /* 0x00212800010c7983 */ /* 0x000ea80000300800 */
[----:B---3--:R-:W-:Y:S01]  /*24c00*/  STL.64 [R1+0x20a8], R18 ;  /* 0x0020a81201007387 */ /* 0x008fe20000100a00 */
[----:B------:R0:W-:Y:S02]  /*24c10*/  STL.64 [R1+0x20a0], R16 ;  /* 0x0020a01001007387 */ /* 0x0001e40000100a00 */
[----:B0-----:R-:W-:-:S02]  /*24c20*/  IMAD.MOV.U32 R16, RZ, RZ, R13 ;  /* 0x000000ffff107224 */ /* 0x001fc400078e000d */
[----:B------:R-:W-:Y:S01]  /*24c30*/  IMAD.MOV.U32 R17, RZ, RZ, R14 ;  /* 0x000000ffff117224 */ /* 0x000fe200078e000e */
[----:B------:R-:W2:Y:S01]  /*24c40*/  LDL.LU R13, [R1+0x2124] ;  /* 0x00212400010d7983 */ /* 0x000ea20000300800 */
[----:B------:R-:W2:Y:S02]  /*24c50*/  LDL.LU R14, [R1+0x2120] ;  /* 0x00212000010e7983 */ /* 0x000ea40000300800 */
[----:B------:R-:W-:Y:S02]  /*24c60*/  IMAD.MOV.U32 R18, RZ, RZ, R15 ;  /* 0x000000ffff127224 */ /* 0x000fe400078e000f */
[----:B------:R-:W2:Y:S01]  /*24c70*/  LDL.LU R15, [R1+0x211c] ;  /* 0x00211c00010f7983 */ /* 0x000ea20000300800 */
[----:B------:R-:W3:Y:S01]  /*24c80*/  LDL.LU R19, [R1+0x5c] ;  /* 0x00005c0001137983 */ /* 0x000ee20000300800 */
[----:B--2---:R-:W-:Y:S02]  /*24c90*/  HMMA.16816.F32 R24, R12, R4, R24 ;  /* 0x000000040c18723c */ /* 0x004fe40000001818 */
[----:B---3--:R-:W-:Y:S01]  /*24ca0*/  STL.64 [R1+0x20b8], R18 ;  /* 0x0020b81201007387 */ /* 0x008fe20000100a00 */
[----:B------:R0:W-:Y:S02]  /*24cb0*/  STL.64 [R1+0x20b0], R16 ;  /* 0x0020b01001007387 */ /* 0x0001e40000100a00 */
[----:B0-----:R-:W-:-:S02]  /*24cc0*/  IMAD.MOV.U32 R16, RZ, RZ, R10 ;  /* 0x000000ffff107224 */ /* 0x001fc400078e000a */
[----:B------:R-:W-:Y:S01]  /*24cd0*/  IMAD.MOV.U32 R17, RZ, RZ, R6 ;  /* 0x000000ffff117224 */ /* 0x000fe200078e0006 */
[----:B------:R-:W2:Y:S01]  /*24ce0*/  LDL.LU R10, [R1+0x2118] ;  /* 0x00211800010a7983 */ /* 0x000ea20000300800 */
[----:B------:R-:W4:Y:S02]  /*24cf0*/  LDL.LU R6, [R1+0x2114] ;  /* 0x0021140001067983 */ /* 0x000f240000300800 */
[----:B------:R-:W-:Y:S02]  /*24d00*/  IMAD.MOV.U32 R18, RZ, RZ, R7 ;  /* 0x000000ffff127224 */ /* 0x000fe400078e0007 */
[----:B------:R-:W-:Y:S01]  /*24d10*/  IMAD.MOV.U32 R19, RZ, RZ, R29 ;  /* 0x000000ffff137224 */ /* 0x000fe200078e001d */
[----:B------:R-:W4:Y:S09]  /*24d20*/  LDL.LU R7, [R1+0x2110] ;  /* 0x0021100001077983 */ /* 0x000f320000300800 */
[----:B------:R-:W-:Y:S02]  /*24d30*/  STL.64 [R1+0x180], R24 ;  /* 0x0001801801007387 */ /* 0x000fe40000100a00 */
[----:B------:R0:W-:Y:S02]  /*24d40*/  STL [R1+0x188], R26 ;  /* 0x0001881a01007387 */ /* 0x0001e40000100800 */
[----:B------:R-:W-:-:S02]  /*24d50*/  IMAD.MOV.U32 R29, RZ, RZ, R27 ;  /* 0x000000ffff1d7224 */ /* 0x000fc400078e001b */
[----:B0-----:R-:W3:Y:S01]  /*24d60*/  LDL.LU.64 R26, [R1+0x2108] ;  /* 0x00210800011a7983 */ /* 0x001ee20000300a00 */
[----:B------:R-:W3:Y:S02]  /*24d70*/  LDL.LU.64 R24, [R1+0x2100] ;  /* 0x0021000001187983 */ /* 0x000ee40000300a00 */
[----:B------:R-:W-:Y:S01]  /*24d80*/  STL [R1+0x2078], R29 ;  /* 0x0020781d01007387 */ /* 0x000fe20000100800 */
[----:B---3--:R-:W-:Y:S01]  /*24d90*/  HMMA.16816.F32 R12, R12, R8, R24 ;  /* 0x000000080c0c723c */ /* 0x008fe20000001818 */
[----:B------:R-:W4:Y:S01]  /*24da0*/  LDL.LU.64 R26, [R1+0x20f8] ;  /* 0x0020f800011a7983 */ /* 0x000f220000300a00 */
[----:B------:R-:W4:Y:S11]  /*24db0*/  LDL.LU.64 R24, [R1+0x20f0] ;  /* 0x0020f00001187983 */ /* 0x000f360000300a00 */
[----:B------:R-:W-:Y:S10]  /*24dc0*/  @!UPT UIADD3 URZ, URZ, URZ, URZ ;  /* 0x0000003f3f3ff290 */ /* 0x000ff4000fffe03f */
[----:B------:R0:W-:Y:S01]  /*24dd0*/  STL.64 [R1+0x160], R12 ;  /* 0x0001600c01007387 */ /* 0x0001e20000100a00 */
[----:B------:R1:W-:Y:S02]  /*24de0*/  STL.64 [R1+0x168], R14 ;  /* 0x0001680e01007387 */ /* 0x0003e40000100a00 */
[----:B0-----:R-:W-:Y:S02]  /*24df0*/  IMAD.MOV.U32 R12, RZ, RZ, R11 ;  /* 0x000000ffff0c7224 */ /* 0x001fe400078e000b */
[----:B------:R-:W2:Y:S01]  /*24e00*/  LDL.LU R11, [R1+0x20e8] ;  /* 0x0020e800010b7983 */ /* 0x000ea20000300800 */
[----:B------:R-:W3:Y:S02]  /*24e10*/  LDL.LU R13, [R1+0x34] ;  /* 0x00003400010d7983 */ /* 0x000ee40000300800 */
[----:B-1----:R-:W3:Y:S01]  /*24e20*/  LDL.LU R14, [R1+0x38] ;  /* 0x00003800010e7983 */ /* 0x002ee20000300800 */
[C---:B----4-:R-:W-:Y:S11]  /*24e30*/  HMMA.16816.F32 R20, R24.reuse, R6, R20 ;  /* 0x000000061814723c */ /* 0x050ff60000001814 */
[----:B------:R-:W-:Y:S11]  /*24e40*/  @!UPT UIADD3 URZ, URZ, URZ, URZ ;  /* 0x0000003f3f3ff290 */ /* 0x000ff6000fffe03f */
[----:B------:R-:W-:Y:S01]  /*24e50*/  @!UPT UIADD3 URZ, URZ, URZ, URZ ;  /* 0x0000003f3f3ff290 */ /* 0x000fe2000fffe03f */
[----:B------:R-:W-:Y:S01]  /*24e60*/  STL.64 [R1+0x150], R20 ;  /* 0x0001501401007387 */ /* 0x000fe20000100a00 */
[----:B------:R0:W-:Y:S03]  /*24e70*/  STL.64 [R1+0x158], R22 ;  /* 0x0001581601007387 */ /* 0x0001e60000100a00 */
[----:B0-----:R-:W2:Y:S01]  /*24e80*/  LDL.LU.64 R22, [R1+0x20e0] ;  /* 0x0020e00001167983 */ /* 0x001ea20000300a00 */
[----:B------:R-:W2:Y:S02]  /*24e90*/  LDL.LU.64 R20, [R1+0x20d8] ;  /* 0x0020d80001147983 */ /* 0x000ea40000300a00 */
[----:B--2---:R-:W-:Y:S01]  /*24ea0*/  HMMA.16816.F32 R24, R24, R10, R20 ;  /* 0x0000000a1818723c */ /* 0x004fe20000001814 */
[----:B------:R-:W2:Y:S11]  /*24eb0*/  LDL.LU.64 R20, [R1+0x20d0] ;  /* 0x0020d00001147983 */ /* 0x000eb60000300a00 */
[----:B------:R-:W-:Y:S11]  /*24ec0*/  @!UPT UIADD3 URZ, URZ, URZ, URZ ;  /* 0x0000003f3f3ff290 */ /* 0x000ff6000fffe03f */
[----:B------:R2:W-:Y:S01]  /*24ed0*/  STL.64 [R1+0x130], R24 ;  /* 0x0001301801007387 */ /* 0x0005e20000100a00 */
[----:B------:R-:W-:Y:S02]  /*24ee0*/  STL.64 [R1+0x138], R26 ;  /* 0x0001381a01007387 */ /* 0x000fe40000100a00 */
[----:B--2---:R-:W-:Y:S02]  /*24ef0*/  IMAD.MOV.U32 R24, RZ, RZ, R21 ;  /* 0x000000ffff187224 */ /* 0x004fe400078e0015 */
[----:B------:R-:W-:Y:S02]  /*24f00*/  IMAD.MOV.U32 R25, RZ, RZ, R20 ;  /* 0x000000ffff197224 */ /* 0x000fe400078e0014 */
[----:B------:R-:W0:Y:S04]  /*24f10*/  LDSM.16.MT88.4 R20, [R3+0xc280] ;  /* 0x00c280000314783b */ /* 0x000e280000004200 */
[----:B0-----:R-:W-:Y:S01]  /*24f20*/  STL.64 [R1+0x60], R20 ;  /* 0x0000601401007387 */ /* 0x001fe20000100a00 */
[----:B------:R0:W-:Y:S02]  /*24f30*/  STL [R1+0x68], R22 ;  /* 0x0000681601007387 */ /* 0x0001e40000100800 */
[----:B------:R-:W-:-:S02]  /*24f40*/  IMAD.MOV.U32 R29, RZ, RZ, R23 ;  /* 0x000000ffff1d7224 */ /* 0x000fc400078e0017 */
        /* <DEDUP_REMOVED lines=9> */
[----:B------:R-:W-:Y:S02]  /*24fe0*/  IMAD.MOV.U32 R26, RZ, RZ, R2 ;  /* 0x000000ffff1a7224 */ /* 0x000fe400078e0002 */
[----:B------:R-:W-:Y:S01]  /*24ff0*/  IMAD.MOV.U32 R27, RZ, RZ, R0 ;  /* 0x000000ffff1b7224 */ /* 0x000fe200078e0000 */
[----:B--2---:R-:W-:Y:S01]  /*25000*/  HMMA.16816.F32 R20, R20, R10, R16 ;  /* 0x0000000a1414723c */ /* 0x004fe20000001810 */
[----:B------:R-:W2:Y:S01]  /*25010*/  LDL.LU.64 R18, [R1+0x20a8] ;  /* 0x0020a80001127983 */ /* 0x000ea20000300a00 */
[----:B------:R-:W2:Y:S02]  /*25020*/  LDL.LU.64 R16, [R1+0x20a0] ;  /* 0x0020a00001107983 */ /* 0x000ea40000300a00 */
[----:B------:R-:W-:Y:S11]  /*25030*/  IMAD.MOV.U32 R15, RZ, RZ, R28 ;  /* 0x000000ffff0f7224 */ /* 0x000ff600078e001c */
[----:B------:R-:W-:Y:S08]  /*25040*/  @!UPT UIADD3 URZ, URZ, URZ, URZ ;  /* 0x0000003f3f3ff290 */ /* 0x000ff0000fffe03f */
[----:B------:R-:W-:Y:S01]  /*25050*/  STL.64 [R1+0x100], R20 ;  /* 0x0001001401007387 */ /* 0x000fe20000100a00 */
[----:B------:R-:W-:Y:S02]  /*25060*/  STL.64 [R1+0x108], R22 ;  /* 0x0001081601007387 */ /* 0x000fe40000100a00 */
[----:B------:R-:W-:Y:S01]  /*25070*/  LDSM.16.MT88.4 R20, [R3+0xc380] ;  /* 0x00c380000314783b */ /* 0x000fe20000004200 */
[C---:B--2---:R-:W-:Y:S08]  /*25080*/  HMMA.16816.F32 R24, R16.reuse, R6, R24 ;  /* 0x000000061018723c */ /* 0x044ff00000001818 */
[----:B---3--:R-:W-:Y:S11]  /*25090*/  HMMA.16816.F32 R12, R16, R10, R12 ;  /* 0x0000000a100c723c */ /* 0x008ff6000000180c */
[----:B------:R-:W-:Y:S04]  /*250a0*/  @!UPT UIADD3 URZ, URZ, URZ, URZ ;  /* 0x0000003f3f3ff290 */ /* 0x000fe8000fffe03f */
[----:B------:R-:W-:Y:S01]  /*250b0*/  STL [R1+0xf0], R24 ;  /* 0x0000f01801007387 */ /* 0x000fe20000100800 */
[----:B------:R-:W-:Y:S02]  /*250c0*/  IMAD.MOV.U32 R28, RZ, RZ, R25 ;  /* 0x000000ffff1c7224 */ /* 0x000fe400078e0019 */
[----:B------:R-:W-:Y:S02]  /*250d0*/  IMAD.MOV.U32 R2, RZ, RZ, R26 ;  /* 0x000000ffff027224 */ /* 0x000fe400078e001a */
[----:B------:R-:W-:Y:S02]  /*250e0*/  IMAD.MOV.U32 R0, RZ, RZ, R27 ;  /* 0x000000ffff007224 */ /* 0x000fe400078e001b */
[----:B------:R-:W0:Y:S04]  /*250f0*/  LDSM.16.MT88.4 R24, [R3+0xc300] ;  /* 0x00c300000318783b */ /* 0x000e280000004200 */
[----:B------:R-:W-:Y:S01]  /*25100*/  STL [R1+0x1fa0], R0 ;  /* 0x001fa00001007387 */ /* 0x000fe20000100800 */
[----:B------:R-:W-:Y:S02]  /*25110*/  STL [R1+0x1f9c], R2 ;  /* 0x001f9c0201007387 */ /* 0x000fe40000100800 */
[----:B------:R-:W-:Y:S01]  /*25120*/  STL [R1+0x1f98], R28 ;  /* 0x001f981c01007387 */ /* 0x000fe20000100800 */
[----:B0-----:R-:W-:Y:S01]  /*25130*/  STL.64 [R1+0x2050], R26 ;  /* 0x0020501a01007387 */ /* 0x001fe20000100a00 */
[----:B------:R-:W-:Y:S02]  /*25140*/  STL.64 [R1+0x2048], R24 ;  /* 0x0020481801007387 */ /* 0x000fe40000100a00 */
[----:B------:R-:W-:Y:S02]  /*25150*/  STL.64 [R1+0x2030], R22 ;  /* 0x0020301601007387 */ /* 0x000fe40000100a00 */
[----:B------:R-:W-:Y:S01]  /*25160*/  STL.64 [R1+0xe0], R12 ;  /* 0x0000e00c01007387 */ /* 0x000fe20000100a00 */
[----:B------:R-:W-:Y:S02]  /*25170*/  STL.64 [R1+0xe8], R14 ;  /* 0x0000e80e01007387 */ /* 0x000fe40000100a00 */
[----:B------:R-:W0:Y:S04]  /*25180*/  LDSM.16.MT88.4 R12, [R3+0x10000] ;  /* 0x01000000030c783b */ /* 0x000e280000004200 */
[----:B------:R1:W-:Y:S01]  /*25190*/  STL.64 [R1+0x2028], R20 ;  /* 0x0020281401007387 */ /* 0x0003e20000100a00 */
[----:B0-----:R-:W-:Y:S01]  /*251a0*/  STL.64 [R1+0x18], R14 ;  /* 0x0000180e01007387 */ /* 0x001fe20000100a00 */
[----:B-1----:R-:W2:Y:S02]  /*251b0*/  LDL.LU R20, [R1+0x140] ;  /* 0x0001400001147983 */ /* 0x002ea40000300800 */
[----:B------:R-:W2:Y:S02]  /*251c0*/  LDL.LU R21, [R1+0x144] ;  /* 0x0001440001157983 */ /* 0x000ea40000300800 */
[----:B------:R-:W3:Y:S01]  /*251d0*/  LDL.LU R22, [R1+0x148] ;  /* 0x0001480001167983 */ /* 0x000ee20000300800 */
[----:B------:R-:W3:Y:S04]  /*251e0*/  LDL.LU R23, [R1+0x14c] ;  /* 0x00014c0001177983 */ /* 0x000ee80000300800 */
[----:B------:R-:W0:Y:S01]  /*251f0*/  S2R R19, SR_TID.X ;  /* 0x0000000000137919 */ /* 0x000e220000002100 */
[----:B------:R-:W-:-:S02]  /*25200*/  IMAD.MOV.U32 R8, RZ, RZ, R12 ;  /* 0x000000ffff087224 */ /* 0x000fc400078e000c */
[----:B------:R-:W-:Y:S02]  /*25210*/  IMAD.MOV.U32 R9, RZ, RZ, R13 ;  /* 0x000000ffff097224 */ /* 0x000fe400078e000d */
[C---:B0-----:R-:W-:Y:S01]  /*25220*/  IMAD.SHL.U32 R18, R19.reuse, 0x2, RZ ;  /* 0x0000000213127824 */ /* 0x041fe200078e00ff */
[----:B------:R-:W-:-:S05]  /*25230*/  LOP3.LUT R19, R19, 0x7, RZ, 0xc0, !PT ;  /* 0x0000000713137812 */ /* 0x000fca00078ec0ff */
[----:B------:R-:W-:Y:S01]  /*25240*/  IMAD R19, R19, 0x110, RZ ;  /* 0x0000011013137824 */ /* 0x000fe200078e02ff */
[----:B---3--:R-:W-:Y:S01]  /*25250*/  STL.64 [R1+0x2088], R22 ;  /* 0x0020881601007387 */ /* 0x008fe20000100a00 */
[----:B--2---:R0:W-:Y:S03]  /*25260*/  STL.64 [R1+0x2080], R20 ;  /* 0x0020801401007387 */ /* 0x0041e60000100a00 */
[----:B0-----:R-:W2:Y:S01]  /*25270*/  LDL.LU R20, [R1+0x20] ;  /* 0x0000200001147983 */ /* 0x001ea20000300800 */
[----:B------:R-:W2:Y:S02]  /*25280*/  LDL.LU R21, [R1+0x24] ;  /* 0x0000240001157983 */ /* 0x000ea40000300800 */
[----:B------:R-:W2:Y:S02]  /*25290*/  LDL.LU R22, [R1+0x28] ;  /* 0x0000280001167983 */ /* 0x000ea40000300800 */
[----:B------:R-:W2:Y:S01]  /*252a0*/  LDL.LU R23, [R1+0x2c] ;  /* 0x00002c0001177983 */ /* 0x000ea20000300800 */
[----:B------:R-:W3:Y:S01]  /*252b0*/  LDL.LU.64 R24, [R1+0x70] ;  /* 0x0000700001187983 */ /* 0x000ee20000300a00 */
[----:B------:R-:W4:Y:S01]  /*252c0*/  LDL.LU.64 R26, [R1+0x78] ;  /* 0x00007800011a7983 */ /* 0x000f220000300a00 */
[----:B------:R-:W-:-:S05]  /*252d0*/  LOP3.LUT R19, R19, 0x30, R18, 0x78, !PT ;  /* 0x0000003013137812 */ /* 0x000fca00078e7812 */
[----:B------:R-:W0:Y:S02]  /*252e0*/  LDSM.16.M88.4 R12, [R19+0x20080] ;  /* 0x02008000130c783b */ /* 0x000e240000000200 */
[----:B------:R-:W1:Y:S02]  /*252f0*/  LDSM.16.M88.4 R16, [R19+0x20880] ;  /* 0x020880001310783b */ /* 0x000e640000000200 */
[----:B----4-:R-:W-:Y:S02]  /*25300*/  STL.64 [R1+0x2098], R26 ;  /* 0x0020981a01007387 */ /* 0x010fe40000100a00 */
[----:B---3--:R3:W-:Y:S02]  /*25310*/  STL.64 [R1+0x2090], R24 ;  /* 0x0020901801007387 */ /* 0x0087e40000100a00 */
[----:B---3--:R-:W2:Y:S01]  /*25320*/  LDL.LU R24, [R1+0x170] ;  /* 0x0001700001187983 */ /* 0x008ea20000300800 */
[----:B------:R-:W2:Y:S02]  /*25330*/  LDL.LU R25, [R1+0x174] ;  /* 0x0001740001197983 */ /* 0x000ea40000300800 */
[----:B------:R-:W2:Y:S02]  /*25340*/  LDL.LU R26, [R1+0x178] ;  /* 0x00017800011a7983 */ /* 0x000ea40000300800 */
[----:B------:R-:W2:Y:S01]  /*25350*/  LDL.LU R27, [R1+0x17c] ;  /* 0x00017c00011b7983 */ /* 0x000ea20000300800 */
[----:B------:R-:W-:Y:S01]  /*25360*/  STL [R1+0x1fb4], R9 ;  /* 0x001fb40901007387 */ /* 0x000fe20000100800 */
[----:B------:R-:W-:Y:S02]  /*25370*/  STL [R1+0x1fb0], R8 ;  /* 0x001fb00801007387 */ /* 0x000fe40000100800 */
[----:B0-----:R0:W-:Y:S02]  /*25380*/  STL [R1+0x1fa8], R12 ;  /* 0x001fa80c01007387 */ /* 0x0011e40000100800 */
[----:B------:R3:W-:Y:S01]  /*25390*/  STL [R1+0x1fa4], R13 ;  /* 0x001fa40d01007387 */ /* 0x0007e20000100800 */
[----:B------:R4:W-:Y:S01]  /*253a0*/  STL [R1+0x1e84], R14 ;  /* 0x001e840e01007387 */ /* 0x0009e20000100800 */
[----:B------:R1:W-:Y:S03]  /*253b0*/  STL [R1+0x1e80], R15 ;  /* 0x001e800f01007387 */ /* 0x0003e60000100800 */
[----:B0-----:R-:W2:Y:S01]  /*253c0*/  LDL.LU R12, [R1+0x120] ;  /* 0x00012000010c7983 */ /* 0x001ea20000300800 */
[----:B---3--:R-:W3:Y:S02]  /*253d0*/  LDL.LU R13, [R1+0x124] ;  /* 0x00012400010d7983 */ /* 0x008ee40000300800 */
[----:B----4-:R-:W3:Y:S02]  /*253e0*/  LDL.LU R14, [R1+0x128] ;  /* 0x00012800010e7983 */ /* 0x010ee40000300800 */
[----:B-1----:R-:W3:Y:S01]  /*253f0*/  LDL.LU R15, [R1+0x12c] ;  /* 0x00012c00010f7983 */ /* 0x002ee20000300800 */
[----:B------:R-:W-:Y:S01]  /*25400*/  STL [R1+0x1fb8], R16 ;  /* 0x001fb81001007387 */ /* 0x000fe20000100800 */
[----:B------:R-:W-:Y:S02]  /*25410*/  STL [R1+0x1fac], R17 ;  /* 0x001fac1101007387 */ /* 0x000fe40000100800 */
[----:B------:R-:W-:Y:S02]  /*25420*/  STL [R1+0x1e6c], R18 ;  /* 0x001e6c1201007387 */ /* 0x000fe40000100800 */
[----:B------:R-:W-:Y:S02]  /*25430*/  STL [R1+0x1e68], R19 ;  /* 0x001e681301007387 */ /* 0x000fe40000100800 */
[----:B------:R-:W0:Y:S02]  /*25440*/  LDSM.16.MT88.4 R16, [R3+0x10080] ;  /* 0x010080000310783b */ /* 0x000e240000004200 */
[----:B0-----:R-:W-:-:S02]  /*25450*/  IMAD.MOV.U32 R5, RZ, RZ, R17 ;  /* 0x000000ffff057224 */ /* 0x001fc400078e0011 */
[----:B------:R-:W-:Y:S01]  /*25460*/  IMAD.MOV.U32 R4, RZ, RZ, R16 ;  /* 0x000000ffff047224 */ /* 0x000fe200078e0010 */
[----:B------:R0:W-:Y:S02]  /*25470*/  STL.64 [R1+0x8], R18 ;  /* 0x0000081201007387 */ /* 0x0001e40000100a00 */
[----:B------:R-:W-:Y:S02]  /*25480*/  STL [R1+0x1fc4], R5 ;  /* 0x001fc40501007387 */ /* 0x000fe40000100800 */
[----:B------:R-:W-:Y:S01]  /*25490*/  STL [R1+0x1fc0], R4 ;  /* 0x001fc00401007387 */ /* 0x000fe20000100800 */
[C---:B--2---:R-:W-:Y:S08]  /*254a0*/  HMMA.16816.F32 R24, R20.reuse, R6, R24 ;  /* 0x000000061418723c */ /* 0x044ff00000001818 */
[----:B---3--:R-:W-:Y:S11]  /*254b0*/  HMMA.16816.F32 R20, R20, R10, R12 ;  /* 0x0000000a1414723c */ /* 0x008ff6000000180c */
[----:B------:R-:W-:Y:S05]  /*254c0*/  @!UPT UIADD3 URZ, URZ, URZ, URZ ;  /* 0x0000003f3f3ff290 */ /* 0x000fea000fffe03f */
[----:B0-----:R-:W-:Y:S02]  /*254d0*/  IMAD.MOV.U32 R18, RZ, RZ, R27 ;  /* 0x000000ffff127224 */ /* 0x001fe400078e001b */
[----:B------:R-:W-:Y:S02]  /*254e0*/  IMAD.MOV.U32 R19, RZ, RZ, R26 ;  /* 0x000000ffff137224 */ /* 0x000fe400078e001a */
[----:B------:R-:W-:Y:S02]  /*254f0*/  IMAD.MOV.U32 R28, RZ, RZ, R25 ;  /* 0x000000ffff1c7224 */ /* 0x000fe400078e0019 */
[----:B------:R-:W-:Y:S01]  /*25500*/  IMAD.MOV.U32 R2, RZ, RZ, R24 ;  /* 0x000000ffff027224 */ /* 0x000fe200078e0018 */
[----:B------:R-:W2:Y:S01]  /*25510*/  LDL.LU.64 R26, [R1+0x2098] ;  /* 0x00209800011a7983 */ /* 0x000ea20000300a00 */
[----:B------:R-:W3:Y:S02]  /*25520*/  LDL.LU.64 R24, [R1+0x2090] ;  /* 0x0020900001187983 */ /* 0x000ee40000300a00 */
[----:B------:R-:W-:Y:S02]  /*25530*/  STL [R1+0x1fd0], R18 ;  /* 0x001fd01201007387 */ /* 0x000fe40000100800 */
[----:B------:R-:W-:Y:S01]  /*25540*/  STL [R1+0x1fcc], R19 ;  /* 0x001fcc1301007387 */ /* 0x000fe20000100800 */
[----:B------:R-:W-:Y:S01]  /*25550*/  STL [R1+0x1fc8], R28 ;  /* 0x001fc81c01007387 */ /* 0x000fe20000100800 */
[----:B------:R-:W-:Y:S02]  /*25560*/  STL [R1+0x1fbc], R2 ;  /* 0x001fbc0201007387 */ /* 0x000fe40000100800 */
[----:B------:R-:W-:-:S02]  /*25570*/  IMAD.MOV.U32 R13, RZ, RZ, R22 ;  /* 0x000000ffff0d7224 */ /* 0x000fc400078e0016 */
[----:B------:R-:W-:Y:S02]  /*25580*/  IMAD.MOV.U32 R0, RZ, RZ, R23 ;  /* 0x000000ffff007224 */ /* 0x000fe400078e0017 */
[----:B------:R-:W-:Y:S02]  /*25590*/  IMAD.MOV.U32 R17, RZ, RZ, R20 ;  /* 0x000000ffff117224 */ /* 0x000fe400078e0014 */
[----:B------:R-:W-:Y:S01]  /*255a0*/  IMAD.MOV.U32 R12, RZ, RZ, R21 ;  /* 0x000000ffff0c7224 */ /* 0x000fe200078e0015 */
[----:B------:R-:W4:Y:S01]  /*255b0*/  LDL.LU.64 R22, [R1+0x2088] ;  /* 0x0020880001167983 */ /* 0x000f220000300a00 */
[----:B------:R-:W4:Y:S02]  /*255c0*/  LDL.LU.64 R20, [R1+0x2080] ;  /* 0x0020800001147983 */ /* 0x000f240000300a00 */
[----:B------:R-:W-:Y:S02]  /*255d0*/  STL [R1+0x1fe0], R0 ;  /* 0x001fe00001007387 */ /* 0x000fe40000100800 */
[----:B------:R-:W-:Y:S01]  /*255e0*/  STL [R1+0x1fdc], R13 ;  /* 0x001fdc0d01007387 */ /* 0x000fe20000100800 */
[----:B------:R3:W-:Y:S01]  /*255f0*/  STL [R1+0x1fd8], R12 ;  /* 0x001fd80c01007387 */ /* 0x0007e20000100800 */
[----:B------:R-:W-:Y:S02]  /*25600*/  STL [R1+0x1fd4], R17 ;  /* 0x001fd41101007387 */ /* 0x000fe40000100800 */
[----:B---3--:R-:W-:-:S02]  /*25610*/  IMAD.MOV.U32 R12, RZ, RZ, R24 ;  /* 0x000000ffff0c7224 */ /* 0x008fc400078e0018 */
[----:B------:R-:W-:Y:S02]  /*25620*/  IMAD.MOV.U32 R5, RZ, RZ, R25 ;  /* 0x000000ffff057224 */ /* 0x000fe400078e0019 */
[----:B--2---:R-:W-:Y:S01]  /*25630*/  IMAD.MOV.U32 R4, RZ, RZ, R26 ;  /* 0x000000ffff047224 */ /* 0x004fe200078e001a */
[----:B----4-:R-:W-:Y:S01]  /*25640*/  HMMA.16816.F32 R20, R24, R6, R20 ;  /* 0x000000061814723c */ /* 0x010fe20000001814 */
[----:B------:R-:W2:Y:S01]  /*25650*/  LDL.LU R24, [R1+0x60] ;  /* 0x0000600001187983 */ /* 0x000ea20000300800 */
[----:B------:R-:W2:Y:S02]  /*25660*/  LDL.LU R25, [R1+0x64] ;  /* 0x0000640001197983 */ /* 0x000ea40000300800 */
[----:B------:R-:W3:Y:S11]  /*25670*/  LDL.LU R26, [R1+0x68] ;  /* 0x00006800011a7983 */ /* 0x000ef60000300800 */
[----:B------:R-:W-:Y:S09]  /*25680*/  @!UPT UIADD3 URZ, URZ, URZ, URZ ;  /* 0x0000003f3f3ff290 */ /* 0x000ff2000fffe03f */
[----:B------:R-:W-:Y:S02]  /*25690*/  IMAD.MOV.U32 R2, RZ, RZ, R20 ;  /* 0x000000ffff027224 */ /* 0x000fe400078e0014 */
[----:B------:R-:W-:Y:S02]  /*256a0*/  IMAD.MOV.U32 R16, RZ, RZ, R21 ;  /* 0x000000ffff107224 */ /* 0x000fe400078e0015 */
[----:B------:R-:W-:Y:S02]  /*256b0*/  IMAD.MOV.U32 R9, RZ, RZ, R22 ;  /* 0x000000ffff097224 */ /* 0x000fe400078e0016 */
[----:B------:R-:W-:Y:S02]  /*256c0*/  IMAD.MOV.U32 R8, RZ, RZ, R23 ;  /* 0x000000ffff087224 */ /* 0x000fe400078e0017 */
[----:B------:R-:W0:Y:S01]  /*256d0*/  LDSM.16.MT88.4 R20, [R3+0x10100] ;  /* 0x010100000314783b */ /* 0x000e220000004200 */
[----:B------:R-:W-:Y:S02]  /*256e0*/  IMAD.MOV.U32 R0, RZ, RZ, R27 ;  /* 0x000000ffff007224 */ /* 0x000fe400078e001b */
[----:B------:R-:W-:-:S02]  /*256f0*/  IMAD.MOV.U32 R27, RZ, RZ, R29 ;  /* 0x000000ffff1b7224 */ /* 0x000fc400078e001d */
[----:B------:R-:W4:Y:S01]  /*25700*/  LDL.LU R29, [R1+0x2078] ;  /* 0x00207800011d7983 */ /* 0x000f220000300800 */
[----:B0-----:R-:W-:Y:S02]  /*25710*/  IMAD.MOV.U32 R13, RZ, RZ, R20 ;  /* 0x000000ffff0d7224 */ /* 0x001fe400078e0014 */
[----:B------:R-:W-:Y:S02]  /*25720*/  IMAD.MOV.U32 R17, RZ, RZ, R22 ;  /* 0x000000ffff117224 */ /* 0x000fe400078e0016 */
[----:B------:R-:W-:Y:S01]  /*25730*/  IMAD.MOV.U32 R18, RZ, RZ, R23 ;  /* 0x000000ffff127224 */ /* 0x000fe200078e0017 */
[----:B---3--:R-:W-:Y:S01]  /*25740*/  STL.64 [R1+0x2070], R26 ;  /* 0x0020701a01007387 */ /* 0x008fe20000100a00 */
[----:B--2---:R0:W-:Y:S02]  /*25750*/  STL.64 [R1+0x2068], R24 ;  /* 0x0020681801007387 */ /* 0x0041e40000100a00 */
[----:B0-----:R-:W-:Y:S02]  /*25760*/  IMAD.MOV.U32 R24, RZ, RZ, R12 ;  /* 0x000000ffff187224 */ /* 0x001fe400078e000c */
[----:B------:R-:W-:-:S02]  /*25770*/  IMAD.MOV.U32 R12, RZ, RZ, R21 ;  /* 0x000000ffff0c7224 */ /* 0x000fc400078e0015 */
[----:B------:R-:W0:Y:S04]  /*25780*/  LDSM.16.MT88.4 R20, [R3+0x10180] ;  /* 0x010180000314783b */ /* 0x000e280000004200 */
[----:B------:R-:W-:Y:S01]  /*25790*/  STL [R1+0x1ff0], R8 ;  /* 0x001ff00801007387 */ /* 0x000fe20000100800 */
[----:B------:R-:W-:Y:S02]  /*257a0*/  STL [R1+0x1fec], R9 ;  /* 0x001fec0901007387 */ /* 0x000fe40000100800 */
[----:B------:R1:W-:Y:S02]  /*257b0*/  STL [R1+0x1fe8], R16 ;  /* 0x001fe81001007387 */ /* 0x0003e40000100800 */
[----:B------:R-:W-:Y:S01]  /*257c0*/  STL [R1+0x1fe4], R2 ;  /* 0x001fe40201007387 */ /* 0x000fe20000100800 */
[----:B------:R-:W-:Y:S01]  /*257d0*/  STL [R1+0x2000], R18 ;  /* 0x0020001201007387 */ /* 0x000fe20000100800 */
[----:B------:R2:W-:Y:S03]  /*257e0*/  STL [R1+0x1ffc], R17 ;  /* 0x001ffc1101007387 */ /* 0x0005e60000100800 */
[----:B-1----:R-:W3:Y:S01]  /*257f0*/  LDL.LU R16, [R1+0x1b0] ;  /* 0x0001b00001107983 */ /* 0x002ee20000300800 */
[----:B--2---:R-:W3:Y:S02]  /*25800*/  LDL.LU R17, [R1+0x1b4] ;  /* 0x0001b40001117983 */ /* 0x004ee40000300800 */
[----:B------:R-:W3:Y:S02]  /*25810*/  LDL.LU R18, [R1+0x1b8] ;  /* 0x0001b80001127983 */ /* 0x000ee40000300800 */
[----:B------:R-:W3:Y:S01]  /*25820*/  LDL.LU R19, [R1+0x1bc] ;  /* 0x0001bc0001137983 */ /* 0x000ee20000300800 */
[----:B------:R1:W-:Y:S01]  /*25830*/  STL [R1+0x1ff8], R12 ;  /* 0x001ff80c01007387 */ /* 0x0003e20000100800 */
[----:B------:R2:W-:Y:S03]  /*25840*/  STL [R1+0x1ff4], R13 ;  /* 0x001ff40d01007387 */ /* 0x0005e60000100800 */
[----:B0-----:R-:W-:Y:S01]  /*25850*/  STL.64 [R1+0x40], R20 ;  /* 0x0000401401007387 */ /* 0x001fe20000100a00 */
[----:B------:R-:W-:Y:S02]  /*25860*/  STL [R1+0x48], R22 ;  /* 0x0000481601007387 */ /* 0x000fe40000100800 */
[----:B-1----:R-:W3:Y:S02]  /*25870*/  LDL.LU R12, [R1+0x1a0] ;  /* 0x0001a000010c7983 */ /* 0x002ee40000300800 */
[----:B--2---:R-:W3:Y:S01]  /*25880*/  LDL.LU R13, [R1+0x1a4] ;  /* 0x0001a400010d7983 */ /* 0x004ee20000300800 */
[----:B------:R-:W2:Y:S01]  /*25890*/  LDL.LU R14, [R1+0x1a8] ;  /* 0x0001a800010e7983 */ /* 0x000ea20000300800 */
[----:B------:R-:W2:Y:S02]  /*258a0*/  LDL.LU R15, [R1+0x1ac] ;  /* 0x0001ac00010f7983 */ /* 0x000ea40000300800 */
[----:B------:R-:W-:-:S02]  /*258b0*/  IMAD.MOV.U32 R8, RZ, RZ, R23 ;  /* 0x000000ffff087224 */ /* 0x000fc400078e0017 */
[----:B------:R-:W0:Y:S01]  /*258c0*/  LDSM.16.MT88.4 R20, [R3+0x10200] ;  /* 0x010200000314783b */ /* 0x000e220000004200 */
[----:B------:R-:W-:Y:S02]  /*258d0*/  IMAD.MOV.U32 R25, RZ, RZ, R5 ;  /* 0x000000ffff197224 */ /* 0x000fe400078e0005 */
[----:B------:R-:W-:Y:S02]  /*258e0*/  IMAD.MOV.U32 R26, RZ, RZ, R4 ;  /* 0x000000ffff1a7224 */ /* 0x000fe400078e0004 */
[----:B------:R-:W-:Y:S01]  /*258f0*/  IMAD.MOV.U32 R27, RZ, RZ, R0 ;  /* 0x000000ffff1b7224 */ /* 0x000fe200078e0000 */
[----:B--2---:R-:W-:Y:S01]  /*25900*/  STL.64 [R1+0x2060], R14 ;  /* 0x0020600e01007387 */ /* 0x004fe20000100a00 */
[----:B---3--:R1:W-:Y:S03]  /*25910*/  STL.64 [R1+0x2058], R12 ;  /* 0x0020580c01007387 */ /* 0x0083e60000100a00 */
[----:B-1----:R-:W2:Y:S01]  /*25920*/  LDL.LU R12, [R1+0x1d0] ;  /* 0x0001d000010c7983 */ /* 0x002ea20000300800 */
[----:B------:R-:W2:Y:S02]  /*25930*/  LDL.LU R13, [R1+0x1d4] ;  /* 0x0001d400010d7983 */ /* 0x000ea40000300800 */
[----:B------:R-:W2:Y:S02]  /*25940*/  LDL.LU R14, [R1+0x1d8] ;  /* 0x0001d800010e7983 */ /* 0x000ea40000300800 */
[----:B------:R-:W2:Y:S01]  /*25950*/  LDL.LU R15, [R1+0x1dc] ;  /* 0x0001dc00010f7983 */ /* 0x000ea20000300800 */
[----:B------:R-:W-:Y:S01]  /*25960*/  STL [R1+0x2004], R8 ;  /* 0x0020040801007387 */ /* 0x000fe20000100800 */
[----:B0-----:R0:W-:Y:S02]  /*25970*/  STL.64 [R1+0x30], R20 ;  /* 0x0000301401007387 */ /* 0x0011e40000100a00 */
[----:B------:R1:W-:Y:S01]  /*25980*/  STL.64 [R1+0x38], R22 ;  /* 0x0000381601007387 */ /* 0x0003e20000100a00 */
[----:B0-----:R-:W3:Y:S01]  /*25990*/  LDL.LU R20, [R1+0x190] ;  /* 0x0001900001147983 */ /* 0x001ee20000300800 */
[----:B------:R-:W3:Y:S02]  /*259a0*/  LDL.LU R21, [R1+0x194] ;  /* 0x0001940001157983 */ /* 0x000ee40000300800 */
[----:B-1----:R-:W2:Y:S02]  /*259b0*/  LDL.LU R22, [R1+0x198] ;  /* 0x0001980001167983 */ /* 0x002ea40000300800 */
[----:B------:R-:W2:Y:S01]  /*259c0*/  LDL.LU R23, [R1+0x19c] ;  /* 0x00019c0001177983 */ /* 0x000ea20000300800 */
[----:B------:R-:W-:Y:S11]  /*259d0*/  HMMA.16816.F32 R24, R24, R10, R16 ;  /* 0x0000000a1818723c */ /* 0x000ff60000001810 */
[----:B------:R-:W-:Y:S11]  /*259e0*/  @!UPT UIADD3 URZ, URZ, URZ, URZ ;  /* 0x0000003f3f3ff290 */ /* 0x000ff6000fffe03f */
[----:B------:R-:W-:Y:S02]  /*259f0*/  @!UPT UIADD3 URZ, URZ, URZ, URZ ;  /* 0x0000003f3f3ff290 */ /* 0x000fe4000fffe03f */
[----:B------:R-:W-:Y:S02]  /*25a00*/  IMAD.MOV.U32 R5, RZ, RZ, R26 ;  /* 0x000000ffff057224 */ /* 0x000fe400078e001a */
[----:B------:R-:W-:Y:S02]  /*25a10*/  IMAD.MOV.U32 R4, RZ, RZ, R27 ;  /* 0x000000ffff047224 */ /* 0x000fe400078e001b */
[----:B------:R-:W-:Y:S02]  /*25a20*/  IMAD.MOV.U32 R19, RZ, RZ, R24 ;  /* 0x000000ffff137224 */ /* 0x000fe400078e0018 */
[----:B------:R-:W-:Y:S01]  /*25a30*/  IMAD.MOV.U32 R28, RZ, RZ, R25 ;  /* 0x000000ffff1c7224 */ /* 0x000fe200078e0019 */
[----:B--2---:R-:W-:Y:S01]  /*25a40*/  STL.64 [R1+0x2040], R22 ;  /* 0x0020401601007387 */ /* 0x004fe20000100a00 */
[----:B---3--:R0:W-:Y:S03]  /*25a50*/  STL.64 [R1+0x2038], R20 ;  /* 0x0020381401007387 */ /* 0x0081e60000100a00 */
[----:B0-----:R-:W2:Y:S01]  /*25a60*/  LDL.LU R20, [R1+0x1c0] ;  /* 0x0001c00001147983 */ /* 0x001ea20000300800 */
[----:B------:R-:W2:Y:S02]  /*25a70*/  LDL.LU R21, [R1+0x1c4] ;  /* 0x0001c40001157983 */ /* 0x000ea40000300800 */
[----:B------:R-:W2:Y:S02]  /*25a80*/  LDL.LU R22, [R1+0x1c8] ;  /* 0x0001c80001167983 */ /* 0x000ea40000300800 */
[----:B------:R-:W2:Y:S01]  /*25a90*/  LDL.LU R23, [R1+0x1cc] ;  /* 0x0001cc0001177983 */ /* 0x000ea20000300800 */
[----:B------:R-:W3:Y:S01]  /*25aa0*/  LDL.LU.64 R26, [R1+0x2070] ;  /* 0x00207000011a7983 */ /* 0x000ee20000300a00 */
[----:B------:R-:W3:Y:S02]  /*25ab0*/  LDL.LU.64 R24, [R1+0x2068] ;  /* 0x0020680001187983 */ /* 0x000ee40000300a00 */
[----:B------:R-:W-:Y:S02]  /*25ac0*/  STL [R1+0x2014], R4 ;  /* 0x0020140401007387 */ /* 0x000fe40000100800 */
[----:B------:R-:W-:Y:S01]  /*25ad0*/  STL [R1+0x2010], R5 ;  /* 0x0020100501007387 */ /* 0x000fe20000100800 */
[----:B------:R-:W-:Y:S01]  /*25ae0*/  STL [R1+0x200c], R28 ;  /* 0x00200c1c01007387 */ /* 0x000fe20000100800 */
[----:B------:R-:W-:Y:S02]  /*25af0*/  STL [R1+0x2008], R19 ;  /* 0x0020081301007387 */ /* 0x000fe40000100800 */
[----:B------:R-:W0:Y:S02]  /*25b00*/  LDSM.16.MT88.4 R16, [R3+0x10280] ;  /* 0x010280000310783b */ /* 0x000e240000004200 */
[----:B0-----:R0:W-:Y:S02]  /*25b10*/  STL.64 [R1+0x20], R16 ;  /* 0x0000201001007387 */ /* 0x0011e40000100a00 */
[----:B------:R1:W-:Y:S01]  /*25b20*/  STL.64 [R1+0x28], R18 ;  /* 0x0000281201007387 */ /* 0x0003e20000100a00 */
[C---:B---3--:R-:W-:Y:S11]  /*25b30*/  HMMA.16816.F32 R12, R24.reuse, R6, R12 ;  /* 0x00000006180c723c */ /* 0x048ff6000000180c */
[----:B------:R-:W-:Y:S11]  /*25b40*/  @!UPT UIADD3 URZ, URZ, URZ, URZ ;  /* 0x0000003f3f3ff290 */ /* 0x000ff6000fffe03f */
[----:B------:R-:W-:Y:S02]  /*25b50*/  @!UPT UIADD3 URZ, URZ, URZ, URZ ;  /* 0x0000003f3f3ff290 */ /* 0x000fe4000fffe03f */
[----:B------:R-:W-:Y:S02]  /*25b60*/  IMAD.MOV.U32 R2, RZ, RZ, R14 ;  /* 0x000000ffff027224 */ /* 0x000fe400078e000e */
[----:B------:R-:W-:Y:S02]  /*25b70*/  IMAD.MOV.U32 R0, RZ, RZ, R15 ;  /* 0x000000ffff007224 */ /* 0x000fe400078e000f */
[----:B------:R-:W-:Y:S02]  /*25b80*/  IMAD.MOV.U32 R9, RZ, RZ, R12 ;  /* 0x000000ffff097224 */ /* 0x000fe400078e000c */
[----:B0-----:R-:W-:Y:S01]  /*25b90*/  IMAD.MOV.U32 R16, RZ, RZ, R13 ;  /* 0x000000ffff107224 */ /* 0x001fe200078e000d */
[----:B------:R-:W3:Y:S01]  /*25ba0*/  LDL.LU.64 R14, [R1+0x2060] ;  /* 0x00206000010e7983 */ /* 0x000ee20000300a00 */
[----:B------:R-:W3:Y:S02]  /*25bb0*/  LDL.LU.64 R12, [R1+0x2058] ;  /* 0x00205800010c7983 */ /* 0x000ee40000300a00 */
[----:B------:R-:W-:Y:S01]  /*25bc0*/  STL [R1+0x2020], R2 ;  /* 0x0020200201007387 */ /* 0x000fe20000100800 */
[----:B------:R-:W-:Y:S01]  /*25bd0*/  STL [R1+0x201c], R16 ;  /* 0x00201c1001007387 */ /* 0x000fe20000100800 */
[----:B------:R-:W-:Y:S01]  /*25be0*/  STL [R1+0x2018], R9 ;  /* 0x0020180901007387 */ /* 0x000fe20000100800 */
[----:B---3--:R-:W-:Y:S11]  /*25bf0*/  HMMA.16816.F32 R24, R24, R10, R12 ;  /* 0x0000000a1818723c */ /* 0x008ff6000000180c */
[----:B------:R-:W-:Y:S11]  /*25c00*/  @!UPT UIADD3 URZ, URZ, URZ, URZ ;  /* 0x0000003f3f3ff290 */ /* 0x000ff6000fffe03f */
[----:B------:R-:W-:Y:S02]  /*25c10*/  @!UPT UIADD3 URZ, URZ, URZ, URZ ;  /* 0x0000003f3f3ff290 */ /* 0x000fe4000fffe03f */
[----:B-1----:R-:W-:Y:S02]  /*25c20*/  IMAD.MOV.U32 R18, RZ, RZ, R24 ;  /* 0x000000ffff127224 */ /* 0x002fe400078e0018 */
[----:B------:R-:W-:Y:S02]  /*25c30*/  IMAD.MOV.U32 R17, RZ, RZ, R25 ;  /* 0x000000ffff117224 */ /* 0x000fe400078e0019 */
[----:B------:R-:W-:Y:S02]  /*25c40*/  IMAD.MOV.U32 R12, RZ, RZ, R26 ;  /* 0x000000ffff0c7224 */ /* 0x000fe400078e001a */
[----:B------:R-:W-:Y:S02]  /*25c50*/  IMAD.MOV.U32 R13, RZ, RZ, R27 ;  /* 0x000000ffff0d7224 */ /* 0x000fe400078e001b */
[----:B------:R-:W0:Y:S02]  /*25c60*/  LDSM.16.MT88.4 R24, [R3+0x10300] ;  /* 0x010300000318783b */ /* 0x000e240000004200 */
[----:B0-----:R-:W-:-:S02]  /*25c70*/  IMAD.MOV.U32 R19, RZ, RZ, R26 ;  /* 0x000000ffff137224 */ /* 0x001fc400078e001a */
[----:B------:R-:W-:Y:S02]  /*25c80*/  IMAD.MOV.U32 R8, RZ, RZ, R27 ;  /* 0x000000ffff087224 */ /* 0x000fe400078e001b */
[----:B------:R-:W-:Y:S02]  /*25c90*/  IMAD.MOV.U32 R5, RZ, RZ, R24 ;  /* 0x000000ffff057224 */ /* 0x000fe400078e0018 */
[----:B------:R-:W-:Y:S01]  /*25ca0*/  IMAD.MOV.U32 R28, RZ, RZ, R25 ;  /* 0x000000ffff1c7224 */ /* 0x000fe200078e0019 */
[----:B------:R-:W2:Y:S01]  /*25cb0*/  LDL.LU.64 R26, [R1+0x2050] ;  /* 0x00205000011a7983 */ /* 0x000ea20000300a00 */
[----:B------:R-:W2:Y:S02]  /*25cc0*/  LDL.LU.64 R24, [R1+0x2048] ;  /* 0x0020480001187983 */ /* 0x000ea40000300a00 */
[C---:B--2---:R-:W-:Y:S11]  /*25cd0*/  HMMA.16816.F32 R20, R24.reuse, R6, R20 ;  /* 0x000000061814723c */ /* 0x044ff60000001814 */
[----:B------:R-:W-:Y:S11]  /*25ce0*/  @!UPT UIADD3 URZ, URZ, URZ, URZ ;  /* 0x0000003f3f3ff290 */ /* 0x000ff6000fffe03f */
[----:B------:R-:W-:Y:S02]  /*25cf0*/  @!UPT UIADD3 URZ, URZ, URZ, URZ ;  /* 0x0000003f3f3ff290 */ /* 0x000fe4000fffe03f */
[----:B------:R-:W-:Y:S02]  /*25d00*/  IMAD.MOV.U32 R9, RZ, RZ, R22 ;  /* 0x000000ffff097224 */ /* 0x000fe400078e0016 */
[----:B------:R-:W-:Y:S02]  /*25d10*/  IMAD.MOV.U32 R4, RZ, RZ, R23 ;  /* 0x000000ffff047224 */ /* 0x000fe400078e0017 */
[----:B------:R-:W-:Y:S02]  /*25d20*/  IMAD.MOV.U32 R2, RZ, RZ, R20 ;  /* 0x000000ffff027224 */ /* 0x000fe400078e0014 */
[----:B------:R-:W-:Y:S01]  /*25d30*/  IMAD.MOV.U32 R16, RZ, RZ, R21 ;  /* 0x000000ffff107224 */ /* 0x000fe200078e0015 */
[----:B------:R-:W2:Y:S01]  /*25d40*/  LDL.LU.64 R22, [R1+0x2040] ;  /* 0x0020400001167983 */ /* 0x000ea20000300a00 */
[----:B------:R-:W2:Y:S02]  /*25d50*/  LDL.LU.64 R20, [R1+0x2038] ;  /* 0x0020380001147983 */ /* 0x000ea40000300a00 */
[----:B--2---:R-:W-:Y:S01]  /*25d60*/  HMMA.16816.F32 R24, R24, R10, R20 ;  /* 0x0000000a1818723c */ /* 0x004fe20000001814 */
[----:B------:R-:W2:Y:S01]  /*25d70*/  LDL.LU.64 R22, [R1+0x2030] ;  /* 0x0020300001167983 */ /* 0x000ea20000300a00 */
[----:B------:R-:W2:Y:S11]  /*25d80*/  LDL.LU.64 R20, [R1+0x2028] ;  /* 0x0020280001147983 */ /* 0x000eb60000300a00 */
[----:B------:R-:W-:Y:S10]  /*25d90*/  @!UPT UIADD3 URZ, URZ, URZ, URZ ;  /* 0x0000003f3f3ff290 */ /* 0x000ff4000fffe03f */
[----:B------:R-:W-:Y:S01]  /*25da0*/  STL.64 [R1+0x1e90], R26 ;  /* 0x001e901a01007387 */ /* 0x000fe20000100a00 */
[----:B------:R0:W-:Y:S03]  /*25db0*/  STL.64 [R1+0x1e88], R24 ;  /* 0x001e881801007387 */ /* 0x0001e60000100a00 */
[----:B0-----:R-:W2:Y:S01]  /*25dc0*/  LDL.LU R24, [R1+0x180] ;  /* 0x0001800001187983 */ /* 0x001ea20000300800 */
[----:B------:R-:W2:Y:S02]  /*25dd0*/  LDL.LU R25, [R1+0x184] ;  /* 0x0001840001197983 */ /* 0x000ea40000300800 */
[----:B------:R-:W2:Y:S02]  /*25de0*/  LDL.LU R26, [R1+0x188] ;  /* 0x00018800011a7983 */ /* 0x000ea40000300800 */
[----:B----4-:R-:W-:-:S07]  /*25df0*/  IMAD.MOV.U32 R27, RZ, RZ, R29 ;  /* 0x000000ffff1b7224 */ /* 0x010fce00078e001d */
[----:B--2---:R-:W-:Y:S11]  /*25e00*/  HMMA.16816.F32 R24, R20, R6, R24 ;  /* 0x000000061418723c */ /* 0x004ff60000001818 */
[----:B------:R-:W-:Y:S11]  /*25e10*/  @!UPT UIADD3 URZ, URZ, URZ, URZ ;  /* 0x0000003f3f3ff290 */ /* 0x000ff6000fffe03f */
[----:B------:R-:W-:Y:S01]  /*25e20*/  @!UPT UIADD3 URZ, URZ, URZ, URZ ;  /* 0x0000003f3f3ff290 */ /* 0x000fe2000fffe03f */
[----:B------:R0:W-:Y:S01]  /*25e30*/  STL [R1+0x120], R24 ;  /* 0x0001201801007387 */ /* 0x0001e20000100800 */
[----:B------:R-:W-:Y:S02]  /*25e40*/  IMAD.MOV.U32 R15, RZ, RZ, R26 ;  /* 0x000000ffff0f7224 */ /* 0x000fe400078e001a */
[----:B------:R-:W-:Y:S02]  /*25e50*/  IMAD.MOV.U32 R29, RZ, RZ, R27 ;  /* 0x000000ffff1d7224 */ /* 0x000fe400078e001b */
[----:B------:R-:W-:Y:S02]  /*25e60*/  IMAD.MOV.U32 R14, RZ, RZ, R25 ;  /* 0x000000ffff0e7224 */ /* 0x000fe400078e0019 */
[----:B------:R-:W-:Y:S02]  /*25e70*/  IMAD.MOV.U32 R26, RZ, RZ, R9 ;  /* 0x000000ffff1a7224 */ /* 0x000fe400078e0009 */
[----:B------:R-:W-:Y:S02]  /*25e80*/  IMAD.MOV.U32 R27, RZ, RZ, R4 ;  /* 0x000000ffff1b7224 */ /* 0x000fe400078e0004 */
[----:B------:R-:W-:-:S02]  /*25e90*/  IMAD.MOV.U32 R25, RZ, RZ, R16 ;  /* 0x000000ffff197224 */ /* 0x000fc400078e0010 */
[----:B0-----:R-:W-:Y:S02]  /*25ea0*/  IMAD.MOV.U32 R24, RZ, RZ, R2 ;  /* 0x000000ffff187224 */ /* 0x001fe400078e0002 */
[----:B------:R-:W2:Y:S01]  /*25eb0*/  LDL.LU R2, [R1+0x2020] ;  /* 0x0020200001027983 */ /* 0x000ea20000300800 */
[----:B------:R-:W3:Y:S02]  /*25ec0*/  LDL.LU R16, [R1+0x201c] ;  /* 0x00201c0001107983 */ /* 0x000ee40000300800 */
[----:B------:R-:W4:Y:S02]  /*25ed0*/  LDL.LU R9, [R1+0x2018] ;  /* 0x0020180001097983 */ /* 0x000f240000300800 */
[----:B------:R-:W2:Y:S01]  /*25ee0*/  LDL.LU R4, [R1+0x2014] ;  /* 0x0020140001047983 */ /* 0x000ea20000300800 */
[----:B------:R-:W-:Y:S01]  /*25ef0*/  STL.64 [R1+0x1ea0], R26 ;  /* 0x001ea01a01007387 */ /* 0x000fe20000100a00 */
[----:B------:R0:W-:Y:S03]  /*25f00*/  STL.64 [R1+0x1e98], R24 ;  /* 0x001e981801007387 */ /* 0x0001e60000100a00 */
[----:B0-----:R-:W2:Y:S01]  /*25f10*/  LDL.LU R24, [R1+0x20] ;  /* 0x0000200001187983 */ /* 0x001ea20000300800 */
[----:B------:R-:W2:Y:S02]  /*25f20*/  LDL.LU R25, [R1+0x24] ;  /* 0x0000240001197983 */ /* 0x000ea40000300800 */
[----:B------:R-:W2:Y:S02]  /*25f30*/  LDL.LU R26, [R1+0x28] ;  /* 0x00002800011a7983 */ /* 0x000ea40000300800 */
[----:B------:R-:W2:Y:S02]  /*25f40*/  LDL.LU R27, [R1+0x2c] ;  /* 0x00002c00011b7983 */ /* 0x000ea40000300800 */
[----:B--2---:R-:W-:Y:S01]  /*25f50*/  STL.64 [R1+0x1ed0], R26 ;  /* 0x001ed01a01007387 */ /* 0x004fe20000100a00 */
[----:B------:R0:W-:Y:S03]  /*25f60*/  STL.64 [R1+0x1ec8], R24 ;  /* 0x001ec81801007387 */ /* 0x0001e60000100a00 */
[----:B0-----:R-:W2:Y:S01]  /*25f70*/  LDL.LU R24, [R1+0x160] ;  /* 0x0001600001187983 */ /* 0x001ea20000300800 */
[----:B------:R-:W2:Y:S02]  /*25f80*/  LDL.LU R25, [R1+0x164] ;  /* 0x0001640001197983 */ /* 0x000ea40000300800 */
[----:B------:R-:W2:Y:S02]  /*25f90*/  LDL.LU R26, [R1+0x168] ;  /* 0x00016800011a7983 */ /* 0x000ea40000300800 */
[----:B------:R-:W2:Y:S02]  /*25fa0*/  LDL.LU R27, [R1+0x16c] ;  /* 0x00016c00011b7983 */ /* 0x000ea40000300800 */
[----:B--2---:R-:W-:Y:S01]  /*25fb0*/  HMMA.16816.F32 R20, R20, R10, R24 ;  /* 0x0000000a1414723c */ /* 0x004fe20000001818 */
[----:B------:R-:W2:Y:S01]  /*25fc0*/  LDL.LU R24, [R1+0x30] ;  /* 0x0000300001187983 */ /* 0x000ea20000300800 */
[----:B------:R-:W2:Y:S02]  /*25fd0*/  LDL.LU R25, [R1+0x34] ;  /* 0x0000340001197983 */ /* 0x000ea40000300800 */
[----:B------:R-:W2:Y:S02]  /*25fe0*/  LDL.LU R26, [R1+0x38] ;  /* 0x00003800011a7983 */ /* 0x000ea40000300800 */
[----:B------:R-:W2:Y:S02]  /*25ff0*/  LDL.LU R27, [R1+0x3c] ;  /* 0x00003c00011b7983 */ /* 0x000ea40000300800 */
[----:B--2---:R-:W-:Y:S01]  /*26000*/  STL.64 [R1+0x1f00], R26 ;  /* 0x001f001a01007387 */ /* 0x004fe20000100a00 */
[----:B------:R-:W-:Y:S11]  /*26010*/  STL.64 [R1+0x1ef8], R24 ;  /* 0x001ef81801007387 */ /* 0x000ff60000100a00 */
[----:B------:R-:W-:Y:S03]  /*26020*/  @!UPT UIADD3 URZ, URZ, URZ, URZ ;  /* 0x0000003f3f3ff290 */ /* 0x000fe6000fffe03f */
[----:B------:R0:W-:Y:S02]  /*26030*/  STL.64 [R1+0x1e78], R22 ;  /* 0x001e781601007387 */ /* 0x0001e40000100a00 */
[----:B------:R1:W-:Y:S02]  /*26040*/  STL.64 [R1+0x1e70], R20 ;  /* 0x001e701401007387 */ /* 0x0003e40000100a00 */
[----:B0-----:R-:W-:Y:S02]  /*26050*/  IMAD.MOV.U32 R22, RZ, RZ, R19 ;  /* 0x000000ffff167224 */ /* 0x001fe400078e0013 */
[----:B-1----:R-:W-:Y:S02]  /*26060*/  IMAD.MOV.U32 R20, RZ, RZ, R5 ;  /* 0x000000ffff147224 */ /* 0x002fe400078e0005 */
[----:B------:R-:W-:Y:S01]  /*26070*/  IMAD.MOV.U32 R23, RZ, RZ, R8 ;  /* 0x000000ffff177224 */ /* 0x000fe200078e0008 */
[----:B------:R-:W2:Y:S01]  /*26080*/  LDL.LU R5, [R1+0x2010] ;  /* 0x0020100001057983 */ /* 0x000ea20000300800 */
[----:B------:R-:W-:-:S02]  /*26090*/  IMAD.MOV.U32 R21, RZ, RZ, R28 ;  /* 0x000000ffff157224 */ /* 0x000fc400078e001c */
[----:B------:R-:W2:Y:S02]  /*260a0*/  LDL.LU R28, [R1+0x200c] ;  /* 0x00200c00011c7983 */ /* 0x000ea40000300800 */
[----:B------:R-:W2:Y:S01]  /*260b0*/  LDL.LU R19, [R1+0x2008] ;  /* 0x0020080001137983 */ /* 0x000ea20000300800 */
[----:B------:R-:W2:Y:S01]  /*260c0*/  LDL.LU R8, [R1+0x2004] ;  /* 0x0020040001087983 */ /* 0x000ea20000300800 */
[----:B------:R-:W-:Y:S02]  /*260d0*/  STL.64 [R1+0x1eb0], R22 ;  /* 0x001eb01601007387 */ /* 0x000fe40000100a00 */
[----:B------:R0:W-:Y:S02]  /*260e0*/  STL.64 [R1+0x1ea8], R20 ;  /* 0x001ea81401007387 */ /* 0x0001e40000100a00 */
[----:B0-----:R-:W-:Y:S02]  /*260f0*/  IMAD.MOV.U32 R20, RZ, RZ, R18 ;  /* 0x000000ffff147224 */ /* 0x001fe400078e0012 */
[----:B------:R-:W-:Y:S01]  /*26100*/  IMAD.MOV.U32 R21, RZ, RZ, R17 ;  /* 0x000000ffff157224 */ /* 0x000fe200078e0011 */
[----:B------:R-:W3:Y:S01]  /*26110*/  LDL.LU R18, [R1+0x2000] ;  /* 0x0020000001127983 */ /* 0x000ee20000300800 */
[----:B------:R-:W3:Y:S02]  /*26120*/  LDL.LU R17, [R1+0x1ffc] ;  /* 0x001ffc0001117983 */ /* 0x000ee40000300800 */
[----:B------:R-:W-:-:S02]  /*26130*/  IMAD.MOV.U32 R22, RZ, RZ, R12 ;  /* 0x000000ffff167224 */ /* 0x000fc400078e000c */
[----:B------:R-:W-:Y:S01]  /*26140*/  IMAD.MOV.U32 R23, RZ, RZ, R13 ;  /* 0x000000ffff177224 */ /* 0x000fe200078e000d */
[----:B------:R-:W3:Y:S01]  /*26150*/  LDL.LU R12, [R1+0x1ff8] ;  /* 0x001ff800010c7983 */ /* 0x000ee20000300800 */
[----:B------:R-:W3:Y:S02]  /*26160*/  LDL.LU R13, [R1+0x1ff4] ;  /* 0x001ff400010d7983 */ /* 0x000ee40000300800 */
[----:B------:R-:W3:Y:S02]  /*26170*/  LDL.LU R24, [R1+0x40] ;  /* 0x0000400001187983 */ /* 0x000ee40000300800 */
[----:B------:R-:W3:Y:S01]  /*26180*/  LDL.LU R25, [R1+0x44] ;  /* 0x0000440001197983 */ /* 0x000ee20000300800 */
[----:B------:R-:W3:Y:S01]  /*26190*/  LDL.LU R26, [R1+0x48] ;  /* 0x00004800011a7983 */ /* 0x000ee20000300800 */
[----:B--2---:R-:W-:-:S03]  /*261a0*/  IMAD.MOV.U32 R27, RZ, RZ, R8 ;  /* 0x000000ffff1b7224 */ /* 0x004fc600078e0008 */
[----:B------:R-:W2:Y:S04]  /*261b0*/  LDL.LU R8, [R1+0x1ff0] ;  /* 0x001ff00001087983 */ /* 0x000ea80000300800 */
[----:B---3--:R-:W-:Y:S01]  /*261c0*/  STL.64 [R1+0x1f30], R26 ;  /* 0x001f301a01007387 */ /* 0x008fe20000100a00 */
[----:B------:R-:W-:Y:S02]  /*261d0*/  STL.64 [R1+0x1f28], R24 ;  /* 0x001f281801007387 */ /* 0x000fe40000100a00 */
[----:B------:R-:W-:Y:S02]  /*261e0*/  STL.64 [R1+0x1ec0], R22 ;  /* 0x001ec01601007387 */ /* 0x000fe40000100a00 */
[----:B------:R4:W-:Y:S02]  /*261f0*/  STL.64 [R1+0x1eb8], R20 ;  /* 0x001eb81401007387 */ /* 0x0009e40000100a00 */
[----:B----4-:R-:W-:-:S02]  /*26200*/  IMAD.MOV.U32 R20, RZ, RZ, R9 ;  /* 0x000000ffff147224 */ /* 0x010fc400078e0009 */
[----:B------:R-:W-:Y:S01]  /*26210*/  IMAD.MOV.U32 R21, RZ, RZ, R16 ;  /* 0x000000ffff157224 */ /* 0x000fe200078e0010 */
[----:B------:R-:W3:Y:S01]  /*26220*/  LDL.LU R9, [R1+0x1fec] ;  /* 0x001fec0001097983 */ /* 0x000ee20000300800 */
[----:B------:R-:W4:Y:S02]  /*26230*/  LDL.LU R16, [R1+0x1fe8] ;  /* 0x001fe80001107983 */ /* 0x000f240000300800 */
[----:B------:R-:W-:Y:S02]  /*26240*/  IMAD.MOV.U32 R22, RZ, RZ, R2 ;  /* 0x000000ffff167224 */ /* 0x000fe400078e0002 */
[----:B------:R-:W4:Y:S01]  /*26250*/  LDL.LU R2, [R1+0x1fe4] ;  /* 0x001fe40001027983 */ /* 0x000f220000300800 */
[----:B------:R-:W-:Y:S02]  /*26260*/  IMAD.MOV.U32 R23, RZ, RZ, R0 ;  /* 0x000000ffff177224 */ /* 0x000fe400078e0000 */
[----:B------:R-:W4:Y:S02]  /*26270*/  LDL.LU R0, [R1+0x1fe0] ;  /* 0x001fe00001007983 */ /* 0x000f240000300800 */
[----:B------:R-:W-:-:S02]  /*26280*/  IMAD.MOV.U32 R24, RZ, RZ, R13 ;  /* 0x000000ffff187224 */ /* 0x000fc400078e000d */
[----:B------:R-:W-:Y:S02]  /*26290*/  IMAD.MOV.U32 R26, RZ, RZ, R17 ;  /* 0x000000ffff1a7224 */ /* 0x000fe400078e0011 */
[----:B------:R-:W-:Y:S01]  /*262a0*/  IMAD.MOV.U32 R27, RZ, RZ, R18 ;  /* 0x000000ffff1b7224 */ /* 0x000fe200078e0012 */
[----:B------:R-:W4:Y:S01]  /*262b0*/  LDL.LU R13, [R1+0x1fdc] ;  /* 0x001fdc00010d7983 */ /* 0x000f220000300800 */
[----:B------:R-:W-:Y:S02]  /*262c0*/  IMAD.MOV.U32 R25, RZ, RZ, R12 ;  /* 0x000000ffff197224 */ /* 0x000fe400078e000c */
[----:B------:R-:W4:Y:S02]  /*262d0*/  LDL.LU R12, [R1+0x1fd8] ;  /* 0x001fd800010c7983 */ /* 0x000f240000300800 */
[----:B------:R-:W4:Y:S01]  /*262e0*/  LDL.LU R17, [R1+0x1fd4] ;  /* 0x001fd40001117983 */ /* 0x000f220000300800 */
[----:B------:R-:W4:Y:S01]  /*262f0*/  LDL.LU R18, [R1+0x1fd0] ;  /* 0x001fd00001127983 */ /* 0x000f220000300800 */
[----:B------:R-:W-:Y:S02]  /*26300*/  STL.64 [R1+0x1f60], R26 ;  /* 0x001f601a01007387 */ /* 0x000fe40000100a00 */
[----:B------:R-:W-:Y:S02]  /*26310*/  STL.64 [R1+0x1f58], R24 ;  /* 0x001f581801007387 */ /* 0x000fe40000100a00 */
[----:B------:R0:W-:Y:S01]  /*26320*/  STL.64 [R1+0x1ee0], R22 ;  /* 0x001ee01601007387 */ /* 0x0001e20000100a00 */
[----:B------:R1:W-:Y:S01]  /*26330*/  STL.64 [R1+0x1ed8], R20 ;  /* 0x001ed81401007387 */ /* 0x0003e20000100a00 */
[----:B0-----:R-:W-:-:S02]  /*26340*/  IMAD.MOV.U32 R22, RZ, RZ, R5 ;  /* 0x000000ffff167224 */ /* 0x001fc400078e0005 */
[----:B-1----:R-:W-:Y:S02]  /*26350*/  IMAD.MOV.U32 R20, RZ, RZ, R19 ;  /* 0x000000ffff147224 */ /* 0x002fe400078e0013 */
[----:B------:R-:W-:Y:S01]  /*26360*/  IMAD.MOV.U32 R23, RZ, RZ, R4 ;  /* 0x000000ffff177224 */ /* 0x000fe200078e0004 */
[----:B------:R-:W4:Y:S01]  /*26370*/  LDL.LU R19, [R1+0x1fcc] ;  /* 0x001fcc0001137983 */ /* 0x000f220000300800 */
[----:B------:R-:W-:Y:S02]  /*26380*/  IMAD.MOV.U32 R21, RZ, RZ, R28 ;  /* 0x000000ffff157224 */ /* 0x000fe400078e001c */
[----:B------:R-:W4:Y:S02]  /*26390*/  LDL.LU R28, [R1+0x1fc8] ;  /* 0x001fc800011c7983 */ /* 0x000f240000300800 */
[----:B------:R-:W4:Y:S01]  /*263a0*/  LDL.LU R5, [R1+0x1fc4] ;  /* 0x001fc40001057983 */ /* 0x000f220000300800 */
[----:B------:R-:W4:Y:S01]  /*263b0*/  LDL.LU R4, [R1+0x1fc0] ;  /* 0x001fc00001047983 */ /* 0x000f220000300800 */
[----:B------:R2:W-:Y:S02]  /*263c0*/  STL.64 [R1+0x1ef0], R22 ;  /* 0x001ef01601007387 */ /* 0x0005e40000100a00 */
[----:B------:R4:W-:Y:S02]  /*263d0*/  STL.64 [R1+0x1ee8], R20 ;  /* 0x001ee81401007387 */ /* 0x0009e40000100a00 */
[----:B--2---:R-:W-:-:S02]  /*263e0*/  IMAD.MOV.U32 R23, RZ, RZ, R8 ;  /* 0x000000ffff177224 */ /* 0x004fc400078e0008 */
[----:B---3--:R-:W-:Y:S02]  /*263f0*/  IMAD.MOV.U32 R22, RZ, RZ, R9 ;  /* 0x000000ffff167224 */ /* 0x008fe400078e0009 */
[----:B----4-:R-:W-:Y:S02]  /*26400*/  IMAD.MOV.U32 R21, RZ, RZ, R16 ;  /* 0x000000ffff157224 */ /* 0x010fe400078e0010 */
[----:B------:R-:W-:Y:S02]  /*26410*/  IMAD.MOV.U32 R20, RZ, RZ, R2 ;  /* 0x000000ffff147224 */ /* 0x000fe400078e0002 */
[----:B------:R-:W2:Y:S01]  /*26420*/  LDL.LU R2, [R1+0x1fbc] ;  /* 0x001fbc0001027983 */ /* 0x000ea20000300800 */
[----:B------:R-:W3:Y:S02]  /*26430*/  LDL.LU R16, [R1+0x1fb8] ;  /* 0x001fb80001107983 */ /* 0x000ee40000300800 */
[----:B------:R-:W4:Y:S02]  /*26440*/  LDL.LU R9, [R1+0x1fb4] ;  /* 0x001fb40001097983 */ /* 0x000f240000300800 */
[----:B------:R-:W4:Y:S01]  /*26450*/  LDL.LU R8, [R1+0x1fb0] ;  /* 0x001fb00001087983 */ /* 0x000f220000300800 */
[----:B------:R-:W2:Y:S01]  /*26460*/  LDL.LU R6, [R1+0x8] ;  /* 0x0000080001067983 */ /* 0x000ea20000300800 */
[----:B------:R-:W2:Y:S03]  /*26470*/  LDL.LU R7, [R1+0xc] ;  /* 0x00000c0001077983 */ /* 0x000ea60000300800 */
[----:B--2---:R-:W-:Y:S01]  /*26480*/  STL.64 [R1+0x1f80], R6 ;  /* 0x001f800601007387 */ /* 0x004fe20000100a00 */
[----:B------:R0:W-:Y:S02]  /*26490*/  STL.64 [R1+0x1f78], R4 ;  /* 0x001f780401007387 */ /* 0x0001e40000100a00 */
[----:B------:R-:W2:Y:S02]  /*264a0*/  LDL.LU R24, [R1+0x100] ;  /* 0x0001000001187983 */ /* 0x000ea40000300800 */
[----:B------:R-:W2:Y:S01]  /*264b0*/  LDL.LU R25, [R1+0x104] ;  /* 0x0001040001197983 */ /* 0x000ea20000300800 */
[----:B------:R-:W2:Y:S01]  /*264c0*/  LDL.LU R26, [R1+0x108] ;  /* 0x00010800011a7983 */ /* 0x000ea20000300800 */
[----:B------:R-:W2:Y:S02]  /*264d0*/  LDL.LU R27, [R1+0x10c] ;  /* 0x00010c00011b7983 */ /* 0x000ea40000300800 */
[----:B------:R-:W4:Y:S02]  /*264e0*/  LDL.LU R10, [R1+0x18] ;  /* 0x00001800010a7983 */ /* 0x000f240000300800 */
[----:B------:R-:W4:Y:S01]  /*264f0*/  LDL.LU R11, [R1+0x1c] ;  /* 0x00001c00010b7983 */ /* 0x000f220000300800 */
[----:B0-----:R-:W2:Y:S01]  /*26500*/  LDL.LU R4, [R1+0x130] ;  /* 0x0001300001047983 */ /* 0x001ea20000300800 */
[----:B------:R-:W2:Y:S02]  /*26510*/  LDL.LU R5, [R1+0x134] ;  /* 0x0001340001057983 */ /* 0x000ea40000300800 */
[----:B------:R-:W2:Y:S02]  /*26520*/  LDL.LU R6, [R1+0x138] ;  /* 0x0001380001067983 */ /* 0x000ea40000300800 */
[----:B------:R-:W2:Y:S02]  /*26530*/  LDL.LU R7, [R1+0x13c] ;  /* 0x00013c0001077983 */ /* 0x000ea40000300800 */
[----:B--2---:R-:W-:Y:S01]  /*26540*/  STL.64 [R1+0x1f90], R6 ;  /* 0x001f900601007387 */ /* 0x004fe20000100a00 */
[----:B------:R0:W-:Y:S03]  /*26550*/  STL.64 [R1+0x1f88], R4 ;  /* 0x001f880401007387 */ /* 0x0001e60000100a00 */
[----:B0-----:R-:W4:Y:S01]  /*26560*/  LDL.LU R4, [R1+0x150] ;  /* 0x0001500001047983 */ /* 0x001f220000300800 */
[----:B------:R-:W4:Y:S02]  /*26570*/  LDL.LU R5, [R1+0x154] ;  /* 0x0001540001057983 */ /* 0x000f240000300800 */
[----:B------:R-:W4:Y:S02]  /*26580*/  LDL.LU R6, [R1+0x158] ;  /* 0x0001580001067983 */ /* 0x000f240000300800 */
[----:B------:R-:W4:Y:S01]  /*26590*/  LDL.LU R7, [R1+0x15c] ;  /* 0x00015c0001077983 */ /* 0x000f220000300800 */
[----:B------:R-:W-:Y:S01]  /*265a0*/  STL.64 [R1+0x1f70], R26 ;  /* 0x001f701a01007387 */ /* 0x000fe20000100a00 */
[----:B------:R0:W-:Y:S03]  /*265b0*/  STL.64 [R1+0x1f68], R24 ;  /* 0x001f681801007387 */ /* 0x0001e60000100a00 */
[----:B0-----:R-:W2:Y:S01]  /*265c0*/  LDL.LU R24, [R1+0x110] ;  /* 0x0001100001187983 */ /* 0x001ea20000300800 */
[----:B------:R-:W2:Y:S02]  /*265d0*/  LDL.LU R25, [R1+0x114] ;  /* 0x0001140001197983 */ /* 0x000ea40000300800 */
[----:B------:R-:W2:Y:S02]  /*265e0*/  LDL.LU R26, [R1+0x118] ;  /* 0x00011800011a7983 */ /* 0x000ea40000300800 */
[----:B------:R-:W2:Y:S01]  /*265f0*/  LDL.LU R27, [R1+0x11c] ;  /* 0x00011c00011b7983 */ /* 0x000ea20000300800 */
[----:B------:R-:W-:Y:S01]  /*26600*/  STL.64 [R1+0x1f10], R22 ;  /* 0x001f101601007387 */ /* 0x000fe20000100a00 */
[----:B------:R0:W-:Y:S02]  /*26610*/  STL.64 [R1+0x1f08], R20 ;  /* 0x001f081401007387 */ /* 0x0001e40000100a00 */
[----:B0-----:R-:W-:-:S02]  /*26620*/  IMAD.MOV.U32 R20, RZ, RZ, R17 ;  /* 0x000000ffff147224 */ /* 0x001fc400078e0011 */
[----:B------:R-:W-:Y:S01]  /*26630*/  IMAD.MOV.U32 R21, RZ, RZ, R12 ;  /* 0x000000ffff157224 */ /* 0x000fe200078e000c */
[----:B------:R-:W3:Y:S01]  /*26640*/  LDL.LU R17, [R1+0x1fac] ;  /* 0x001fac0001117983 */ /* 0x000ee20000300800 */
[----:B------:R-:W4:Y:S02]  /*26650*/  LDL.LU R12, [R1+0x1fa8] ;  /* 0x001fa800010c7983 */ /* 0x000f240000300800 */
[----:B------:R-:W-:Y:S02]  /*26660*/  IMAD.MOV.U32 R22, RZ, RZ, R13 ;  /* 0x000000ffff167224 */ /* 0x000fe400078e000d */
[----:B------:R-:W4:Y:S01]  /*26670*/  LDL.LU R13, [R1+0x1fa4] ;  /* 0x001fa400010d7983 */ /* 0x000f220000300800 */
[----:B------:R-:W-:Y:S02]  /*26680*/  IMAD.MOV.U32 R23, RZ, RZ, R0 ;  /* 0x000000ffff177224 */ /* 0x000fe400078e0000 */
[----:B------:R-:W2:Y:S03]  /*26690*/  LDL.LU R0, [R1+0x1fa0] ;  /* 0x001fa00001007983 */ /* 0x000ea60000300800 */
[----:B------:R0:W-:Y:S01]  /*266a0*/  STL.64 [R1+0x1f20], R22 ;  /* 0x001f201601007387 */ /* 0x0001e20000100a00 */
[----:B------:R1:W-:Y:S02]  /*266b0*/  STL.64 [R1+0x1f18], R20 ;  /* 0x001f181401007387 */ /* 0x0003e40000100a00 */
[----:B0-----:R-:W-:-:S02]  /*266c0*/  IMAD.MOV.U32 R22, RZ, RZ, R19 ;  /* 0x000000ffff167224 */ /* 0x001fc400078e0013 */
[----:B------:R-:W-:Y:S02]  /*266d0*/  IMAD.MOV.U32 R23, RZ, RZ, R18 ;  /* 0x000000ffff177224 */ /* 0x000fe400078e0012 */
[----:B-1----:R-:W-:Y:S02]  /*266e0*/  IMAD.MOV.U32 R20, RZ, RZ, R2 ;  /* 0x000000ffff147224 */ /* 0x002fe400078e0002 */
[----:B------:R-:W-:Y:S01]  /*266f0*/  IMAD.MOV.U32 R21, RZ, RZ, R28 ;  /* 0x000000ffff157224 */ /* 0x000fe200078e001c */
[----:B------:R-:W2:Y:S01]  /*26700*/  LDL.LU R2, [R1+0x1f9c] ;  /* 0x001f9c0001027983 */ /* 0x000ea20000300800 */
[----:B------:R-:W2:Y:S02]  /*26710*/  LDL.LU R28, [R1+0x1f98] ;  /* 0x001f9800011c7983 */ /* 0x000ea40000300800 */
[----:B------:R-:W-:Y:S01]  /*26720*/  STL.64 [R1+0x1f40], R22 ;  /* 0x001f401601007387 */ /* 0x000fe20000100a00 */
[----:B------:R0:W-:Y:S04]  /*26730*/  STL.64 [R1+0x1f38], R20 ;  /* 0x001f381401007387 */ /* 0x0001e80000100a00 */
[----:B0-----:R-:W2:Y:S01]  /*26740*/  LDL.LU R20, [R1+0xe0] ;  /* 0x0000e00001147983 */ /* 0x001ea20000300800 */
[----:B------:R-:W2:Y:S02]  /*26750*/  LDL.LU R21, [R1+0xe4] ;  /* 0x0000e40001157983 */ /* 0x000ea40000300800 */
[----:B------:R-:W2:Y:S02]  /*26760*/  LDL.LU R22, [R1+0xe8] ;  /* 0x0000e80001167983 */ /* 0x000ea40000300800 */
[----:B------:R-:W2:Y:S01]  /*26770*/  LDL.LU R23, [R1+0xec] ;  /* 0x0000ec0001177983 */ /* 0x000ea20000300800 */
[C---:B----4-:R-:W-:Y:S11]  /*26780*/  HMMA.16816.F32 R4, R8.reuse, R12, R4 ;  /* 0x0000000c0804723c */ /* 0x050ff60000001804 */
[----:B------:R-:W-:Y:S11]  /*26790*/  @!UPT UIADD3 URZ, URZ, URZ, URZ ;  /* 0x0000003f3f3ff290 */ /* 0x000ff6000fffe03f */
[----:B------:R-:W-:Y:S02]  /*267a0*/  @!UPT UIADD3 URZ, URZ, URZ, URZ ;  /* 0x0000003f3f3ff290 */ /* 0x000fe4000fffe03f */
[----:B------:R-:W-:Y:S02]  /*267b0*/  IMAD.MOV.U32 R18, RZ, RZ, R6 ;  /* 0x000000ffff127224 */ /* 0x000fe400078e0006 */
[----:B------:R-:W-:Y:S01]  /*267c0*/  IMAD.MOV.U32 R19, RZ, RZ, R7 ;  /* 0x000000ffff137224 */ /* 0x000fe200078e0007 */
[----:B--2---:R-:W-:Y:S01]  /*267d0*/  STL.64 [R1+0x1f50], R22 ;  /* 0x001f501601007387 */ /* 0x004fe20000100a00 */
[----:B------:R0:W-:Y:S03]  /*267e0*/  STL.64 [R1+0x1f48], R20 ;  /* 0x001f481401007387 */ /* 0x0001e60000100a00 */
[----:B0-----:R-:W2:Y:S01]  /*267f0*/  LDL.LU R20, [R1+0xf0] ;  /* 0x0000f00001147983 */ /* 0x001ea20000300800 */
[----:B------:R0:W-:Y:S02]  /*26800*/  STL.64 [R1+0x1d0], R4 ;  /* 0x0001d00401007387 */ /* 0x0001e40000100a00 */
[----:B------:R-:W3:Y:S01]  /*26810*/  LDL.LU.64 R6, [R1+0x1f90] ;  /* 0x001f900001067983 */ /* 0x000ee20000300a00 */
[----:B0-----:R-:W3:Y:S02]  /*26820*/  LDL.LU.64 R4, [R1+0x1f88] ;  /* 0x001f880001047983 */ /* 0x001ee40000300a00 */
[----:B---3--:R-:W-:Y:S11]  /*26830*/  HMMA.16816.F32 R4, R8, R16, R4 ;  /* 0x000000100804723c */ /* 0x008ff60000001804 */
        /* <DEDUP_REMOVED lines=8> */
[C---:B---3--:R-:W-:Y:S11]  /*268c0*/  HMMA.16816.F32 R24, R4.reuse, R12, R24 ;  /* 0x0000000c0418723c */ /* 0x048ff60000001818 */
[----:B------:R-:W-:Y:S11]  /*268d0*/  @!UPT UIADD3 URZ, URZ, URZ, URZ ;  /* 0x0000003f3f3ff290 */ /* 0x000ff6000fffe03f */
[----:B------:R-:W-:Y:S01]  /*268e0*/  @!UPT UIADD3 URZ, URZ, URZ, URZ ;  /* 0x0000003f3f3ff290 */ /* 0x000fe2000fffe03f */
[----:B------:R-:W-:Y:S01]  /*268f0*/  STL.64 [R1+0x1c0], R24 ;  /* 0x0001c01801007387 */ /* 0x000fe20000100a00 */
[----:B------:R0:W-:Y:S03]  /*26900*/  STL.64 [R1+0x1c8], R26 ;  /* 0x0001c81a01007387 */ /* 0x0001e60000100a00 */
[----:B0-----:R-:W3:Y:S01]  /*26910*/  LDL.LU.64 R26, [R1+0x1f70] ;  /* 0x001f7000011a7983 */ /* 0x001ee20000300a00 */
[----:B------:R-:W3:Y:S02]  /*26920*/  LDL.LU.64 R24, [R1+0x1f68] ;  /* 0x001f680001187983 */ /* 0x000ee40000300a00 */
[----:B------:R-:W-:Y:S02]  /*26930*/  IMAD.MOV.U32 R21, RZ, RZ, R28 ;  /* 0x000000ffff157224 */ /* 0x000fe400078e001c */
[----:B------:R-:W-:Y:S02]  /*26940*/  IMAD.MOV.U32 R22, RZ, RZ, R2 ;  /* 0x000000ffff167224 */ /* 0x000fe400078e0002 */
[----:B------:R-:W-:Y:S01]  /*26950*/  IMAD.MOV.U32 R23, RZ, RZ, R0 ;  /* 0x000000ffff177224 */ /* 0x000fe200078e0000 */
[----:B---3--:R-:W-:Y:S01]  /*26960*/  HMMA.16816.F32 R4, R4, R16, R24 ;  /* 0x000000100404723c */ /* 0x008fe20000001818 */
[----:B------:R-:W2:Y:S01]  /*26970*/  LDL.LU.64 R26, [R1+0x1f60] ;  /* 0x001f6000011a7983 */ /* 0x000ea20000300a00 */
[----:B------:R-:W2:Y:S11]  /*26980*/  LDL.LU.64 R24, [R1+0x1f58] ;  /* 0x001f580001187983 */ /* 0x000eb60000300a00 */
[----:B------:R-:W-:Y:S10]  /*26990*/  @!UPT UIADD3 URZ, URZ, URZ, URZ ;  /* 0x0000003f3f3ff290 */ /* 0x000ff4000fffe03f */
[----:B------:R-:W-:Y:S01]  /*269a0*/  STL.64 [R1+0x1a0], R4 ;  /* 0x0001a00401007387 */ /* 0x000fe20000100a00 */
[----:B------:R-:W-:Y:S02]  /*269b0*/  STL.64 [R1+0x1a8], R6 ;  /* 0x0001a80601007387 */ /* 0x000fe40000100a00 */
[----:B------:R-:W-:Y:S01]  /*269c0*/  LDSM.16.MT88.4 R4, [R3+0x10380] ;  /* 0x010380000304783b */ /* 0x000fe20000004200 */
        /* <DEDUP_REMOVED lines=58> */
[----:B------:R-:W0:Y:S04]  /*26d70*/  LDSM.16.MT88.4 R24, [R3+0x14000] ;  /* 0x014000000318783b */ /* 0x000e280000004200 */
[----:B0-----:R-:W-:Y:S02]  /*26d80*/  IMAD.MOV.U32 R2, RZ, RZ, R26 ;  /* 0x000000ffff027224 */ /* 0x001fe400078e001a */
[----:B------:R-:W-:Y:S02]  /*26d90*/  IMAD.MOV.U32 R0, RZ, RZ, R27 ;  /* 0x000000ffff007224 */ /* 0x000fe400078e001b */
[----:B------:R-:W-:-:S02]  /*26da0*/  IMAD.MOV.U32 R28, RZ, RZ, R24 ;  /* 0x000000ffff1c7224 */ /* 0x000fc400078e0018 */
[----:B------:R-:W-:Y:S01]  /*26db0*/  IMAD.MOV.U32 R9, RZ, RZ, R25 ;  /* 0x000000ffff097224 */ /* 0x000fe200078e0019 */
[----:B------:R-:W2:Y:S01]  /*26dc0*/  LDL.LU.64 R26, [R1+0x1ea0] ;  /* 0x001ea000011a7983 */ /* 0x000ea20000300a00 */
        /* <DEDUP_REMOVED lines=8> */
[----:B------:R-:W-:Y:S02]  /*26e50*/  STL.64 [R1+0x68], R26 ;  /* 0x0000681a01007387 */ /* 0x000fe40000100a00 */
[----:B------:R-:W0:Y:S02]  /*26e60*/  LDSM.16.MT88.4 R24, [R3+0x14100] ;  /* 0x014100000318783b */ /* 0x000e240000004200 */
[----:B0-----:R-:W-:Y:S02]  /*26e70*/  STL.64 [R1+0x50], R24 ;  /* 0x0000501801007387 */ /* 0x001fe40000100a00 */
[----:B------:R-:W-:Y:S02]  /*26e80*/  STL.64 [R1+0x58], R26 ;  /* 0x0000581a01007387 */ /* 0x000fe40000100a00 */
[----:B------:R-:W0:Y:S02]  /*26e90*/  LDSM.16.MT88.4 R24, [R3+0x14180] ;  /* 0x014180000318783b */ /* 0x000e240000004200 */
[----:B0-----:R-:W-:Y:S02]  /*26ea0*/  STL.64 [R1+0x40], R24 ;  /* 0x0000401801007387 */ /* 0x001fe40000100a00 */
[----:B------:R0:W-:Y:S02]  /*26eb0*/  STL.64 [R1+0x48], R26 ;  /* 0x0000481a01007387 */ /* 0x0001e40000100a00 */
[----:B0-----:R-:W2:Y:S01]  /*26ec0*/  LDL.LU.64 R26, [R1+0x1e90] ;  /* 0x001e9000011a7983 */ /* 0x001ea20000300a00 */
[----:B------:R-:W2:Y:S02]  /*26ed0*/  LDL.LU.64 R24, [R1+0x1e88] ;  /* 0x001e880001187983 */ /* 0x000ea40000300a00 */
[----:B--2---:R-:W-:Y:S01]  /*26ee0*/  HMMA.16816.F32 R20, R20, R16, R24 ;  /* 0x000000101414723c */ /* 0x004fe20000001818 */
[----:B------:R-:W2:Y:S11]  /*26ef0*/  LDL.LU R24, [R1+0x120] ;  /* 0x0001200001187983 */ /* 0x000eb60000300800 */
[----:B------:R-:W-:Y:S11]  /*26f00*/  @!UPT UIADD3 URZ, URZ, URZ, URZ ;  /* 0x0000003f3f3ff290 */ /* 0x000ff6000fffe03f */
[----:B------:R-:W-:Y:S01]  /*26f10*/  STL.64 [R1+0xf0], R20 ;  /* 0x0000f01401007387 */ /* 0x000fe20000100a00 */
[----:B------:R-:W-:Y:S02]  /*26f20*/  STL.64 [R1+0xf8], R22 ;  /* 0x0000f81601007387 */ /* 0x000fe40000100a00 */
[----:B------:R-:W0:Y:S04]  /*26f30*/  LDSM.16.MT88.4 R20, [R3+0x14200] ;  /* 0x014200000314783b */ /* 0x000e280000004200 */
[----:B------:R-:W-:Y:S02]  /*26f40*/  IMAD.MOV.U32 R25, RZ, RZ, R14 ;  /* 0x000000ffff197224 */ /* 0x000fe400078e000e */
[----:B------:R-:W-:Y:S01]  /*26f50*/  IMAD.MOV.U32 R26, RZ, RZ, R15 ;  /* 0x000000ffff1a7224 */ /* 0x000fe200078e000f */
[----:B------:R-:W3:Y:S01]  /*26f60*/  LDL.LU R14, [R1+0x1e84] ;  /* 0x001e8400010e7983 */ /* 0x000ee20000300800 */
[----:B------:R-:W3:Y:S03]  /*26f70*/  LDL.LU R15, [R1+0x1e80] ;  /* 0x001e8000010f7983 */ /* 0x000ee60000300800 */
[----:B0-----:R-:W-:Y:S01]  /*26f80*/  STL.64 [R1+0x30], R20 ;  /* 0x0000301401007387 */ /* 0x001fe20000100a00 */
[----:B------:R0:W-:Y:S03]  /*26f90*/  STL.64 [R1+0x38], R22 ;  /* 0x0000381601007387 */ /* 0x0001e60000100a00 */
[----:B0-----:R-:W4:Y:S01]  /*26fa0*/  LDL.LU.64 R22, [R1+0x1e78] ;  /* 0x001e780001167983 */ /* 0x001f220000300a00 */
[----:B------:R-:W4:Y:S02]  /*26fb0*/  LDL.LU.64 R20, [R1+0x1e70] ;  /* 0x001e700001147983 */ /* 0x000f240000300a00 */
[----:B------:R-:W-:-:S07]  /*26fc0*/  IMAD.MOV.U32 R27, RZ, RZ, R29 ;  /* 0x000000ffff1b7224 */ /* 0x000fce00078e001d */
[C---:B--2---:R-:W-:Y:S11]  /*26fd0*/  HMMA.16816.F32 R24, R4.reuse, R12, R24 ;  /* 0x0000000c0418723c */ /* 0x044ff60000001818 */
[----:B------:R-:W-:Y:S11]  /*26fe0*/  @!UPT UIADD3 URZ, URZ, URZ, URZ ;  /* 0x0000003f3f3ff290 */ /* 0x000ff6000fffe03f */
[----:B------:R-:W-:Y:S01]  /*26ff0*/  @!UPT UIADD3 URZ, URZ, URZ, URZ ;  /* 0x0000003f3f3ff290 */ /* 0x000fe2000fffe03f */
[----:B------:R-:W-:Y:S01]  /*27000*/  STL.64 [R1+0xe0], R24 ;  /* 0x0000e01801007387 */ /* 0x000fe20000100a00 */
[----:B------:R-:W-:Y:S02]  /*27010*/  STL.64 [R1+0xe8], R26 ;  /* 0x0000e81a01007387 */ /* 0x000fe40000100a00 */
[----:B------:R-:W0:Y:S04]  /*27020*/  LDSM.16.MT88.4 R24, [R3+0x14280] ;  /* 0x014280000318783b */ /* 0x000e280000004200 */
[----:B0-----:R-:W-:Y:S01]  /*27030*/  IMAD.MOV.U32 R13, RZ, RZ, R26 ;  /* 0x000000ffff0d7224 */ /* 0x001fe200078e001a */
[----:B------:R-:W-:Y:S01]  /*27040*/  STL.64 [R1], R24 ;  /* 0x0000001801007387 */ /* 0x000fe20000100a00 */
[----:B------:R-:W-:Y:S02]  /*27050*/  IMAD.MOV.U32 R12, RZ, RZ, R27 ;  /* 0x000000ffff0c7224 */ /* 0x000fe400078e001b */
[----:B------:R-:W0:Y:S01]  /*27060*/  LDSM.16.MT88.4 R24, [R3+0x14300] ;  /* 0x014300000318783b */ /* 0x000e220000004200 */
[----:B----4-:R-:W-:Y:S01]  /*27070*/  HMMA.16816.F32 R4, R4, R16, R20 ;  /* 0x000000100404723c */ /* 0x010fe20000001814 */
[----:B---3--:R-:W-:Y:S02]  /*27080*/  STL.64 [R1+0x1e60], R14 ;  /* 0x001e600e01007387 */ /* 0x008fe40000100a00 */
[----:B------:R-:W-:Y:S02]  /*27090*/  STL.64 [R1+0x1e58], R12 ;  /* 0x001e580c01007387 */ /* 0x000fe40000100a00 */
[----:B------:R-:W1:Y:S04]  /*270a0*/  LDSM.16.MT88.4 R20, [R3+0x14380] ;  /* 0x014380000314783b */ /* 0x000e680000004200 */
[----:B0-----:R-:W-:Y:S01]  /*270b0*/  STL.64 [R1+0x1d90], R26 ;  /* 0x001d901a01007387 */ /* 0x001fe20000100a00 */
[----:B------:R0:W-:Y:S11]  /*270c0*/  STL.64 [R1+0x1d88], R24 ;  /* 0x001d881801007387 */ /* 0x0001f60000100a00 */
[----:B------:R-:W-:Y:S02]  /*270d0*/  @!UPT UIADD3 URZ, URZ, URZ, URZ ;  /* 0x0000003f3f3ff290 */ /* 0x000fe4000fffe03f */
[----:B------:R-:W-:Y:S02]  /*270e0*/  STL.64 [R1+0xc0], R4 ;  /* 0x0000c00401007387 */ /* 0x000fe40000100a00 */
[----:B------:R-:W-:Y:S02]  /*270f0*/  STL [R1+0xc8], R6 ;  /* 0x0000c80601007387 */ /* 0x000fe40000100800 */
[----:B0-----:R-:W-:Y:S02]  /*27100*/  IMAD.MOV.U32 R25, RZ, RZ, R9 ;  /* 0x000000ffff197224 */ /* 0x001fe400078e0009 */
[----:B------:R-:W-:Y:S01]  /*27110*/  IMAD.MOV.U32 R26, RZ, RZ, R2 ;  /* 0x000000ffff1a7224 */ /* 0x000fe200078e0002 */
[----:B------:R-:W0:Y:S01]  /*27120*/  S2R R9, SR_TID.X ;  /* 0x0000000000097919 */ /* 0x000e220000002100 */
[----:B------:R-:W-:Y:S02]  /*27130*/  IMAD.MOV.U32 R2, RZ, RZ, R7 ;  /* 0x000000ffff027224 */ /* 0x000fe400078e0007 */
[----:B------:R-:W2:Y:S01]  /*27140*/  LDSM.16.MT88.4 R4, [R3+0x18000] ;  /* 0x018000000304783b */ /* 0x000ea20000004200 */
[----:B-1----:R-:W-:Y:S03]  /*27150*/  STL [R1+0x1d74], R20 ;  /* 0x001d741401007387 */ /* 0x002fe60000100800 */
[----:B------:R-:W-:Y:S02]  /*27160*/  STL [R1+0x1d70], R21 ;  /* 0x001d701501007387 */ /* 0x000fe40000100800 */
[----:B------:R-:W-:Y:S02]  /*27170*/  STL [R1+0x1d6c], R22 ;  /* 0x001d6c1601007387 */ /* 0x000fe40000100800 */
[----:B------:R-:W-:-:S02]  /*27180*/  IMAD.MOV.U32 R24, RZ, RZ, R28 ;  /* 0x000000ffff187224 */ /* 0x000fc400078e001c */
[C---:B0-----:R-:W-:Y:S01]  /*27190*/  IMAD.SHL.U32 R15, R9.reuse, 0x2, RZ ;  /* 0x00000002090f7824 */ /* 0x041fe200078e00ff */
[----:B------:R-:W-:-:S05]  /*271a0*/  LOP3.LUT R9, R9, 0x7, RZ, 0xc0, !PT ;  /* 0x0000000709097812 */ /* 0x000fca00078ec0ff */
[----:B------:R-:W-:-:S05]  /*271b0*/  IMAD R9, R9, 0x110, RZ ;  /* 0x0000011009097824 */ /* 0x000fca00078e02ff */
[----:B------:R-:W-:Y:S01]  /*271c0*/  LOP3.LUT R9, R9, 0x30, R15, 0x78, !PT ;  /* 0x0000003009097812 */ /* 0x000fe200078e780f */
[----:B------:R-:W-:Y:S01]  /*271d0*/  IMAD.MOV.U32 R27, RZ, RZ, R0 ;  /* 0x000000ffff1b7224 */ /* 0x000fe200078e0000 */
[----:B------:R-:W-:Y:S04]  /*271e0*/  STL [R1+0x1d68], R23 ;  /* 0x001d681701007387 */ /* 0x000fe80000100800 */
[----:B------:R-:W-:Y:S01]  /*271f0*/  LDSM.16.MT88.4 R12, [R3+0x18080] ;  /* 0x01808000030c783b */ /* 0x000fe20000004200 */
[----:B------:R-:W-:Y:S01]  /*27200*/  LOP3.LUT R9, R9, 0x40, RZ, 0x3c, !PT ;  /* 0x0000004009097812 */ /* 0x000fe200078e3cff */
[----:B--2---:R-:W-:Y:S02]  /*27210*/  IMAD.MOV.U32 R29, RZ, RZ, R5 ;  /* 0x000000ffff1d7224 */ /* 0x004fe400078e0005 */
[----:B------:R-:W-:Y:S01]  /*27220*/  IMAD.MOV.U32 R28, RZ, RZ, R6 ;  /* 0x000000ffff1c7224 */ /* 0x000fe200078e0006 */
[----:B------:R-:W-:Y:S01]  /*27230*/  STL [R1+0x20], R4 ;  /* 0x0000200401007387 */ /* 0x000fe20000100800 */
[----:B------:R-:W-:-:S02]  /*27240*/  IMAD.MOV.U32 R0, RZ, RZ, R7 ;  /* 0x000000ffff007224 */ /* 0x000fc400078e0007 */
[----:B------:R-:W0:Y:S01]  /*27250*/  LDSM.16.M88.4 R4, [R9+0x20080] ;  /* 0x020080000904783b */ /* 0x000e220000000200 */
[----:B------:R-:W-:Y:S03]  /*27260*/  STL [R1+0x1d48], R28 ;  /* 0x001d481c01007387 */ /* 0x000fe60000100800 */
[----:B------:R-:W-:Y:S02]  /*27270*/  STL [R1+0x1d44], R29 ;  /* 0x001d441d01007387 */ /* 0x000fe40000100800 */
[----:B------:R-:W-:Y:S01]  /*27280*/  STL [R1+0x1d40], R0 ;  /* 0x001d400001007387 */ /* 0x000fe20000100800 */
[----:B0-----:R0:W-:Y:S01]  /*27290*/  STL [R1+0x1bf8], R6 ;  /* 0x001bf80601007387 */ /* 0x0011e20000100800 */
[----:B------:R1:W-:Y:S02]  /*272a0*/  STL [R1+0x1bf4], R7 ;  /* 0x001bf40701007387 */ /* 0x0003e40000100800 */
[----:B------:R2:W-:Y:S02]  /*272b0*/  STL.64 [R1+0x1d38], R4 ;  /* 0x001d380401007387 */ /* 0x0005e40000100a00 */
[----:B0-----:R-:W-:-:S02]  /*272c0*/  IMAD.MOV.U32 R6, RZ, RZ, R10 ;  /* 0x000000ffff067224 */ /* 0x001fc400078e000a */
[----:B-1----:R-:W-:Y:S02]  /*272d0*/  IMAD.MOV.U32 R7, RZ, RZ, R8 ;  /* 0x000000ffff077224 */ /* 0x002fe400078e0008 */
[----:B--2---:R-:W-:Y:S01]  /*272e0*/  IMAD.MOV.U32 R5, RZ, RZ, R11 ;  /* 0x000000ffff057224 */ /* 0x004fe200078e000b */
[----:B------:R-:W2:Y:S04]  /*272f0*/  LDL.LU R4, [R1+0x1b0] ;  /* 0x0001b00001047983 */ /* 0x000ea80000300800 */
[----:B------:R-:W0:Y:S01]  /*27300*/  LDSM.16.M88.4 R8, [R9+0x20880] ;  /* 0x020880000908783b */ /* 0x000e220000000200 */
[----:B------:R-:W-:Y:S02]  /*27310*/  IMAD.MOV.U32 R22, RZ, RZ, R14 ;  /* 0x000000ffff167224 */ /* 0x000fe400078e000e */
[----:B------:R-:W-:Y:S01]  /*27320*/  IMAD.MOV.U32 R23, RZ, RZ, R15 ;  /* 0x000000ffff177224 */ /* 0x000fe200078e000f */
[----:B0-----:R0:W-:Y:S01]  /*27330*/  STL [R1+0x1c00], R10 ;  /* 0x001c000a01007387 */ /* 0x0011e20000100800 */
[----:B------:R1:W-:Y:S02]  /*27340*/  STL [R1+0x1bfc], R11 ;  /* 0x001bfc0b01007387 */ /* 0x0003e40000100800 */
[----:B------:R3:W-:Y:S02]  /*27350*/  STL.64 [R1+0x1d30], R8 ;  /* 0x001d300801007387 */ /* 0x0007e40000100a00 */
[----:B0-----:R-:W-:-:S02]  /*27360*/  IMAD.MOV.U32 R10, RZ, RZ, R18 ;  /* 0x000000ffff0a7224 */ /* 0x001fc400078e0012 */
[----:B-1----:R-:W-:Y:S01]  /*27370*/  IMAD.MOV.U32 R11, RZ, RZ, R19 ;  /* 0x000000ffff0b7224 */ /* 0x002fe200078e0013 */
[----:B---3--:R-:W3:Y:S01]  /*27380*/  LDL.LU R8, [R1+0x1d0] ;  /* 0x0001d00001087983 */ /* 0x008ee20000300800 */
[----:B------:R-:W3:Y:S02]  /*27390*/  LDL.LU R9, [R1+0x1d4] ;  /* 0x0001d40001097983 */ /* 0x000ee40000300800 */
[----:B------:R-:W2:Y:S02]  /*273a0*/  LDL.LU R18, [R1+0x1e6c] ;  /* 0x001e6c0001127983 */ /* 0x000ea40000300800 */
[----:B------:R-:W2:Y:S01]  /*273b0*/  LDL.LU R19, [R1+0x1e68] ;  /* 0x001e680001137983 */ /* 0x000ea20000300800 */
[----:B------:R-:W3:Y:S01]  /*273c0*/  LDL.LU.64 R14, [R1+0x1e60] ;  /* 0x001e6000010e7983 */ /* 0x000ee20000300a00 */
[----:B------:R-:W-:Y:S02]  /*273d0*/  IMAD.MOV.U32 R20, RZ, RZ, R12 ;  /* 0x000000ffff147224 */ /* 0x000fe400078e000c */
[----:B------:R-:W-:-:S02]  /*273e0*/  IMAD.MOV.U32 R21, RZ, RZ, R13 ;  /* 0x000000ffff157224 */ /* 0x000fc400078e000d */
[----:B------:R-:W4:Y:S01]  /*273f0*/  LDL.LU.64 R12, [R1+0x1e58] ;  /* 0x001e5800010c7983 */ /* 0x000f220000300a00 */
[----:B------:R-:W-:Y:S02]  /*27400*/  STL.64 [R1+0x1d80], R22 ;  /* 0x001d801601007387 */ /* 0x000fe40000100a00 */
[----:B------:R-:W-:Y:S01]  /*27410*/  STL.64 [R1+0x1d78], R20 ;  /* 0x001d781401007387 */ /* 0x000fe20000100a00 */
[C---:B---3--:R-:W-:Y:S11]  /*27420*/  HMMA.16816.F32 R8, R24.reuse, R14, R8 ;  /* 0x0000000e1808723c */ /* 0x048ff60000001808 */
[----:B------:R-:W-:Y:S11]  /*27430*/  @!UPT UIADD3 URZ, URZ, URZ, URZ ;  /* 0x0000003f3f3ff290 */ /* 0x000ff6000fffe03f */
[----:B------:R-:W-:Y:S01]  /*27440*/  @!UPT UIADD3 URZ, URZ, URZ, URZ ;  /* 0x0000003f3f3ff290 */ /* 0x000fe2000fffe03f */
[----:B------:R-:W-:Y:S01]  /*27450*/  STL [R1+0x1d50], R10 ;  /* 0x001d500a01007387 */ /* 0x000fe20000100800 */
[----:B------:R-:W-:Y:S02]  /*27460*/  STL [R1+0x1d4c], R11 ;  /* 0x001d4c0b01007387 */ /* 0x000fe40000100800 */
[----:B------:R2:W-:Y:S02]  /*27470*/  STL.64 [R1+0x1e48], R8 ;  /* 0x001e480801007387 */ /* 0x0005e40000100a00 */
[----:B--2---:R-:W-:Y:S01]  /*27480*/  HMMA.16816.F32 R8, R24, R18, R4 ;  /* 0x000000121808723c */ /* 0x004fe20000001804 */
[----:B------:R-:W0:Y:S04]  /*27490*/  LDSM.16.MT88.4 R4, [R3+0x18100] ;  /* 0x018100000304783b */ /* 0x000e280000004200 */
[----:B------:R-:W-:Y:S11]  /*274a0*/  STL.64 [R1+0x1e50], R18 ;  /* 0x001e501201007387 */ /* 0x000ff60000100a00 */
[----:B------:R-:W-:Y:S07]  /*274b0*/  @!UPT UIADD3 URZ, URZ, URZ, URZ ;  /* 0x0000003f3f3ff290 */ /* 0x000fee000fffe03f */
[----:B------:R-:W-:Y:S01]  /*274c0*/  STL.64 [R1+0xa0], R8 ;  /* 0x0000a00801007387 */ /* 0x000fe20000100a00 */
[----:B------:R-:W-:Y:S02]  /*274d0*/  STL.64 [R1+0xa8], R10 ;  /* 0x0000a80a01007387 */ /* 0x000fe40000100a00 */
[----:B------:R-:W2:Y:S01]  /*274e0*/  LDL.LU R24, [R1] ;  /* 0x0000000001187983 */ /* 0x000ea20000300800 */
[----:B0-----:R0:W-:Y:S01]  /*274f0*/  STL.64 [R1+0x70], R4 ;  /* 0x0000700401007387 */ /* 0x0011e20000100a00 */
[----:B------:R1:W-:Y:S02]  /*27500*/  STL.64 [R1+0x78], R6 ;  /* 0x0000780601007387 */ /* 0x0003e40000100a00 */
[----:B------:R-:W2:Y:S02]  /*27510*/  LDL.LU R25, [R1+0x4] ;  /* 0x0000040001197983 */ /* 0x000ea40000300800 */
[----:B----4-:R-:W-:Y:S02]  /*27520*/  IMAD.MOV.U32 R26, RZ, RZ, R13 ;  /* 0x000000ffff1a7224 */ /* 0x010fe400078e000d */
[----:B------:R-:W-:-:S05]  /*27530*/  IMAD.MOV.U32 R27, RZ, RZ, R12 ;  /* 0x000000ffff1b7224 */ /* 0x000fca00078e000c */
[----:B------:R-:W-:Y:S04]  /*27540*/  STL.64 [R1+0x1dc0], R26 ;  /* 0x001dc01a01007387 */ /* 0x000fe80000100a00 */
[----:B--2---:R-:W-:Y:S01]  /*27550*/  STL.64 [R1+0x1db8], R24 ;  /* 0x001db81801007387 */ /* 0x004fe20000100a00 */
[----:B0-----:R-:W2:Y:S02]  /*27560*/  LDL.LU R4, [R1+0x100] ;  /* 0x0001000001047983 */ /* 0x001ea40000300800 */
[----:B------:R-:W2:Y:S02]  /*27570*/  LDL.LU R5, [R1+0x104] ;  /* 0x0001040001057983 */ /* 0x000ea40000300800 */
[----:B-1----:R-:W3:Y:S01]  /*27580*/  LDL.LU R6, [R1+0x108] ;  /* 0x0001080001067983 */ /* 0x002ee20000300800 */
[----:B------:R-:W3:Y:S04]  /*27590*/  LDL.LU R7, [R1+0x10c] ;  /* 0x00010c0001077983 */ /* 0x000ee80000300800 */
        /* <DEDUP_REMOVED lines=17> */
[----:B--2---:R-:W-:Y:S02]  /*276b0*/  STL.64 [R1+0x1e08], R24 ;  /* 0x001e081801007387 */ /* 0x004fe40000100a00 */
[----:B---3--:R-:W-:Y:S02]  /*276c0*/  STL.64 [R1+0x1db0], R6 ;  /* 0x001db00601007387 */ /* 0x008fe40000100a00 */
[----:B------:R0:W-:Y:S02]  /*276d0*/  STL.64 [R1+0x1da8], R4 ;  /* 0x001da80401007387 */ /* 0x0001e40000100a00 */
[----:B0-----:R-:W2:Y:S01]  /*276e0*/  LDL.LU R4, [R1+0x130] ;  /* 0x0001300001047983 */ /* 0x001ea20000300800 */
[----:B------:R-:W2:Y:S02]  /*276f0*/  LDL.LU R5, [R1+0x134] ;  /* 0x0001340001057983 */ /* 0x000ea40000300800 */
[----:B------:R-:W3:Y:S02]  /*27700*/  LDL.LU R6, [R1+0x138] ;  /* 0x0001380001067983 */ /* 0x000ee40000300800 */
[----:B------:R-:W3:Y:S02]  /*27710*/  LDL.LU R7, [R1+0x13c] ;  /* 0x00013c0001077983 */ /* 0x000ee40000300800 */
        /* <DEDUP_REMOVED lines=20> */
[----:B------:R-:W4:Y:S01]  /*27860*/  LDL.LU R8, [R1+0x1a0] ;  /* 0x0001a00001087983 */ /* 0x000f220000300800 */
[----:B------:R-:W4:Y:S02]  /*27870*/  LDL.LU R9, [R1+0x1a4] ;  /* 0x0001a40001097983 */ /* 0x000f240000300800 */
[----:B------:R-:W4:Y:S02]  /*27880*/  LDL.LU R10, [R1+0x1a8] ;  /* 0x0001a800010a7983 */ /* 0x000f240000300800 */
[----:B------:R-:W4:Y:S01]  /*27890*/  LDL.LU R11, [R1+0x1ac] ;  /* 0x0001ac00010b7983 */ /* 0x000f220000300800 */
[----:B---3--:R-:W-:Y:S01]  /*278a0*/  STL.64 [R1+0x1de0], R6 ;  /* 0x001de00601007387 */ /* 0x008fe20000100a00 */
[----:B------:R0:W-:Y:S03]  /*278b0*/  STL.64 [R1+0x1dd8], R4 ;  /* 0x001dd80401007387 */ /* 0x0001e60000100a00 */
        /* <DEDUP_REMOVED lines=9> */
[----:B------:R-:W3:Y:S01]  /*27950*/  LDL.LU R7, [R1+0x16c] ;  /* 0x00016c0001077983 */ /* 0x000ee20000300800 */
[C---:B------:R-:W-:Y:S01]  /*27960*/  HMMA.16816.F32 R16, R24.reuse, R14, R16 ;  /* 0x0000000e1810723c */ /* 0x040fe20000001810 */
[----:B---3--:R-:W-:Y:S01]  /*27970*/  STL.64 [R1+0x1e20], R6 ;  /* 0x001e200601007387 */ /* 0x008fe20000100a00 */
[----:B--2---:R0:W-:Y:S03]  /*27980*/  STL.64 [R1+0x1e18], R4 ;  /* 0x001e180401007387 */ /* 0x0041e60000100a00 */
[----:B0-----:R-:W2:Y:S01]  /*27990*/  LDL.LU R4, [R1+0x180] ;  /* 0x0001800001047983 */ /* 0x001ea20000300800 */
[----:B------:R-:W2:Y:S02]  /*279a0*/  LDL.LU R5, [R1+0x184] ;  /* 0x0001840001057983 */ /* 0x000ea40000300800 */
[----:B------:R-:W3:Y:S02]  /*279b0*/  LDL.LU R6, [R1+0x188] ;  /* 0x0001880001067983 */ /* 0x000ee40000300800 */
[----:B------:R-:W3:Y:S11]  /*279c0*/  LDL.LU R7, [R1+0x18c] ;  /* 0x00018c0001077983 */ /* 0x000ef60000300800 */
[----:B------:R-:W-:Y:S03]  /*279d0*/  @!UPT UIADD3 URZ, URZ, URZ, URZ ;  /* 0x0000003f3f3ff290 */ /* 0x000fe6000fffe03f */
[----:B------:R-:W-:Y:S01]  /*279e0*/  IMAD.MOV.U32 R0, RZ, RZ, R18 ;  /* 0x000000ffff007224 */ /* 0x000fe200078e0012 */
[----:B---3--:R-:W-:Y:S01]  /*279f0*/  STL.64 [R1+0x1e30], R6 ;  /* 0x001e300601007387 */ /* 0x008fe20000100a00 */
[----:B--2---:R0:W-:Y:S03]  /*27a00*/  STL.64 [R1+0x1e28], R4 ;  /* 0x001e280401007387 */ /* 0x0041e60000100a00 */
[----:B0-----:R-:W2:Y:S01]  /*27a10*/  LDL.LU R4, [R1+0x190] ;  /* 0x0001900001047983 */ /* 0x001ea20000300800 */
[----:B------:R-:W2:Y:S02]  /*27a20*/  LDL.LU R5, [R1+0x194] ;  /* 0x0001940001057983 */ /* 0x000ea40000300800 */
[----:B------:R-:W2:Y:S02]  /*27a30*/  LDL.LU R6, [R1+0x198] ;  /* 0x0001980001067983 */ /* 0x000ea40000300800 */
[----:B------:R-:W2:Y:S01]  /*27a40*/  LDL.LU R7, [R1+0x19c] ;  /* 0x00019c0001077983 */ /* 0x000ea20000300800 */
[----:B------:R-:W3:Y:S01]  /*27a50*/  LDL.LU R20, [R1+0xf0] ;  /* 0x0000f00001147983 */ /* 0x000ee20000300800 */
[----:B------:R-:W3:Y:S02]  /*27a60*/  LDL.LU R21, [R1+0xf4] ;  /* 0x0000f40001157983 */ /* 0x000ee40000300800 */
[----:B------:R-:W3:Y:S02]  /*27a70*/  LDL.LU R22, [R1+0xf8] ;  /* 0x0000f80001167983 */ /* 0x000ee40000300800 */
[----:B------:R-:W3:Y:S01]  /*27a80*/  LDL.LU R23, [R1+0xfc] ;  /* 0x0000fc0001177983 */ /* 0x000ee20000300800 */
[----:B------:R0:W-:Y:S04]  /*27a90*/  STL [R1+0x9c], R19 ;  /* 0x00009c1301007387 */ /* 0x0001e80000100800 */
[----:B0-----:R-:W4:Y:S02]  /*27aa0*/  LDL.LU.64 R18, [R1+0x1e50] ;  /* 0x001e500001127983 */ /* 0x001f240000300a00 */
[----:B----4-:R-:W-:Y:S02]  /*27ab0*/  HMMA.16816.F32 R24, R24, R18, R8 ;  /* 0x000000121818723c */ /* 0x010fe40000001808 */
[----:B------:R-:W4:Y:S11]  /*27ac0*/  LDL.LU.64 R8, [R1+0x1e48] ;  /* 0x001e480001087983 */ /* 0x000f360000300a00 */
[----:B------:R-:W-:Y:S11]  /*27ad0*/  @!UPT UIADD3 URZ, URZ, URZ, URZ ;  /* 0x0000003f3f3ff290 */ /* 0x000ff6000fffe03f */
[----:B------:R-:W-:Y:S02]  /*27ae0*/  IMAD.MOV.U32 R10, RZ, RZ, R26 ;  /* 0x000000ffff0a7224 */ /* 0x000fe400078e001a */
[----:B------:R-:W-:Y:S02]  /*27af0*/  IMAD.MOV.U32 R11, RZ, RZ, R27 ;  /* 0x000000ffff0b7224 */ /* 0x000fe400078e001b */
[----:B------:R-:W-:Y:S02]  /*27b00*/  IMAD.MOV.U32 R12, RZ, RZ, R24 ;  /* 0x000000ffff0c7224 */ /* 0x000fe400078e0018 */
[----:B------:R-:W-:Y:S01]  /*27b10*/  IMAD.MOV.U32 R13, RZ, RZ, R25 ;  /* 0x000000ffff0d7224 */ /* 0x000fe200078e0019 */
[----:B------:R-:W2:Y:S01]  /*27b20*/  LDL.LU.64 R26, [R1+0x1e40] ;  /* 0x001e4000011a7983 */ /* 0x000ea20000300a00 */
[----:B------:R-:W2:Y:S02]  /*27b30*/  LDL.LU.64 R24, [R1+0x1e38] ;  /* 0x001e380001187983 */ /* 0x000ea40000300a00 */
[----:B------:R-:W-:Y:S01]  /*27b40*/  STL.64 [R1+0x1d60], R10 ;  /* 0x001d600a01007387 */ /* 0x000fe20000100a00 */
[----:B----4-:R0:W-:Y:S04]  /*27b50*/  STL.64 [R1+0x1d58], R8 ;  /* 0x001d580801007387 */ /* 0x0101e80000100a00 */
[----:B0-----:R-:W4:Y:S01]  /*27b60*/  LDL.LU R8, [R1+0x170] ;  /* 0x0001700001087983 */ /* 0x001f220000300800 */
[----:B------:R-:W4:Y:S02]  /*27b70*/  LDL.LU R9, [R1+0x174] ;  /* 0x0001740001097983 */ /* 0x000f240000300800 */
[----:B------:R-:W4:Y:S02]  /*27b80*/  LDL.LU R10, [R1+0x178] ;  /* 0x00017800010a7983 */ /* 0x000f240000300800 */
[----:B------:R-:W4:Y:S01]  /*27b90*/  LDL.LU R11, [R1+0x17c] ;  /* 0x00017c00010b7983 */ /* 0x000f220000300800 */
        /* <DEDUP_REMOVED lines=13> */
[----:B0-----:R-:W4:Y:S01]  /*27c70*/  LDL.LU.64 R26, [R1+0x1e10] ;  /* 0x001e1000011a7983 */ /* 0x001f220000300a00 */
[----:B------:R-:W4:Y:S02]  /*27c80*/  LDL.LU.64 R24, [R1+0x1e08] ;  /* 0x001e080001187983 */ /* 0x000f240000300a00 */
[----:B------:R-:W-:Y:S02]  /*27c90*/  IMAD.MOV.U32 R29, RZ, RZ, R17 ;  /* 0x000000ffff1d7224 */ /* 0x000fe400078e0011 */
[----:B------:R-:W-:Y:S01]  /*27ca0*/  IMAD.MOV.U32 R28, RZ, RZ, R16 ;  /* 0x000000ffff1c7224 */ /* 0x000fe200078e0010 */
[C---:B----4-:R-:W-:Y:S08]  /*27cb0*/  HMMA.16816.F32 R8, R24.reuse, R14, R8 ;  /* 0x0000000e1808723c */ /* 0x050ff00000001808 */
[----:B--2---:R-:W-:Y:S11]  /*27cc0*/  HMMA.16816.F32 R24, R24, R18, R4 ;  /* 0x000000121818723c */ /* 0x004ff60000001804 */
[----:B------:R-:W-:Y:S04]  /*27cd0*/  @!UPT UIADD3 URZ, URZ, URZ, URZ ;  /* 0x0000003f3f3ff290 */ /* 0x000fe8000fffe03f */
[----:B------:R0:W-:Y:S01]  /*27ce0*/  STL.64 [R1+0x170], R8 ;  /* 0x0001700801007387 */ /* 0x0001e20000100a00 */
[----:B------:R-:W-:Y:S02]  /*27cf0*/  IMAD.MOV.U32 R17, RZ, RZ, R10 ;  /* 0x000000ffff117224 */ /* 0x000fe400078e000a */
[----:B------:R-:W-:Y:S01]  /*27d00*/  IMAD.MOV.U32 R16, RZ, RZ, R11 ;  /* 0x000000ffff107224 */ /* 0x000fe200078e000b */
[----:B0-----:R-:W2:Y:S01]  /*27d10*/  LDL.LU R8, [R1+0xe0] ;  /* 0x0000e00001087983 */ /* 0x001ea20000300800 */
[----:B------:R-:W2:Y:S02]  /*27d20*/  LDL.LU R9, [R1+0xe4] ;  /* 0x0000e40001097983 */ /* 0x000ea40000300800 */
[----:B------:R-:W2:Y:S02]  /*27d30*/  LDL.LU R10, [R1+0xe8] ;  /* 0x0000e800010a7983 */ /* 0x000ea40000300800 */
[----:B------:R-:W2:Y:S01]  /*27d40*/  LDL.LU R11, [R1+0xec] ;  /* 0x0000ec00010b7983 */ /* 0x000ea20000300800 */
[----:B------:R-:W4:Y:S01]  /*27d50*/  LDL.LU.64 R6, [R1+0x1e00] ;  /* 0x001e000001067983 */ /* 0x000f220000300a00 */
[----:B------:R-:W4:Y:S02]  /*27d60*/  LDL.LU.64 R4, [R1+0x1df8] ;  /* 0x001df80001047983 */ /* 0x000f240000300a00 */
[----:B------:R-:W-:Y:S02]  /*27d70*/  STL.64 [R1+0x1c0], R24 ;  /* 0x0001c01801007387 */ /* 0x000fe40000100a00 */
[----:B------:R0:W-:Y:S02]  /*27d80*/  STL.64 [R1+0x1c8], R26 ;  /* 0x0001c81a01007387 */ /* 0x0001e40000100a00 */
[----:B0-----:R-:W4:Y:S01]  /*27d90*/  LDL.LU.64 R26, [R1+0x1df0] ;  /* 0x001df000011a7983 */ /* 0x001f220000300a00 */
[----:B------:R-:W4:Y:S02]  /*27da0*/  LDL.LU.64 R24, [R1+0x1de8] ;  /* 0x001de80001187983 */ /* 0x000f240000300a00 */
[C---:B----4-:R-:W-:Y:S11]  /*27db0*/  HMMA.16816.F32 R4, R24.reuse, R14, R4 ;  /* 0x0000000e1804723c */ /* 0x050ff60000001804 */
[----:B------:R-:W-:Y:S11]  /*27dc0*/  @!UPT UIADD3 URZ, URZ, URZ, URZ ;  /* 0x0000003f3f3ff290 */ /* 0x000ff6000fffe03f */
[----:B------:R-:W-:Y:S01]  /*27dd0*/  @!UPT UIADD3 URZ, URZ, URZ, URZ ;  /* 0x0000003f3f3ff290 */ /* 0x000fe2000fffe03f */
[----:B------:R-:W-:Y:S01]  /*27de0*/  STL.64 [R1+0x1d0], R4 ;  /* 0x0001d00401007387 */ /* 0x000fe20000100a00 */
[----:B------:R0:W-:Y:S03]  /*27df0*/  STL.64 [R1+0x1d8], R6 ;  /* 0x0001d80601007387 */ /* 0x0001e60000100a00 */
[----:B0-----:R-:W4:Y:S01]  /*27e00*/  LDL.LU.64 R6, [R1+0x1de0] ;  /* 0x001de00001067983 */ /* 0x001f220000300a00 */
[----:B------:R-:W4:Y:S02]  /*27e10*/  LDL.LU.64 R4, [R1+0x1dd8] ;  /* 0x001dd80001047983 */ /* 0x000f240000300a00 */
[----:B----4-:R-:W-:Y:S01]  /*27e20*/  HMMA.16816.F32 R24, R24, R18, R4 ;  /* 0x000000121818723c */ /* 0x010fe20000001804 */
[----:B------:R-:W4:Y:S01]  /*27e30*/  LDL.LU.64 R6, [R1+0x1dd0] ;  /* 0x001dd00001067983 */ /* 0x000f220000300a00 */
[----:B------:R-:W4:Y:S11]  /*27e40*/  LDL.LU.64 R4, [R1+0x1dc8] ;  /* 0x001dc80001047983 */ /* 0x000f360000300a00 */
[----:B------:R-:W-:Y:S10]  /*27e50*/  @!UPT UIADD3 URZ, URZ, URZ, URZ ;  /* 0x0000003f3f3ff290 */ /* 0x000ff4000fffe03f */
[----:B------:R-:W-:Y:S01]  /*27e60*/  STL.64 [R1+0x1b0], R24 ;  /* 0x0001b01801007387 */ /* 0x000fe20000100a00 */
[----:B------:R-:W-:Y:S02]  /*27e70*/  STL.64 [R1+0x1b8], R26 ;  /* 0x0001b81a01007387 */ /* 0x000fe40000100a00 */
[----:B------:R-:W0:Y:S02]  /*27e80*/  LDSM.16.MT88.4 R24, [R3+0x18180] ;  /* 0x018180000318783b */ /* 0x000e240000004200 */
[----:B0-----:R-:W-:Y:S02]  /*27e90*/  STL.64 [R1+0x80], R24 ;  /* 0x0000801801007387 */ /* 0x001fe40000100a00 */
        /* <DEDUP_REMOVED lines=15> */
[----:B------:R0:W-:Y:S03]  /*27f90*/  STL.64 [R1+0x198], R26 ;  /* 0x0001981a01007387 */ /* 0x0001e60000100a00 */
[----:B0-----:R-:W4:Y:S01]  /*27fa0*/  LDL.LU.64 R26, [R1+0x1d90] ;  /* 0x001d9000011a7983 */ /* 0x001f220000300a00 */
[----:B------:R-:W4:Y:S02]  /*27fb0*/  LDL.LU.64 R24, [R1+0x1d88] ;  /* 0x001d880001187983 */ /* 0x000f240000300a00 */
[C---:B----4-:R-:W-:Y:S08]  /*27fc0*/  HMMA.16816.F32 R4, R24.reuse, R14, R4 ;  /* 0x0000000e1804723c */ /* 0x050ff00000001804 */
[----:B---3--:R-:W-:Y:S11]  /*27fd0*/  HMMA.16816.F32 R20, R24, R18, R20 ;  /* 0x000000121814723c */ /* 0x008ff60000001814 */
[----:B------:R-:W-:Y:S04]  /*27fe0*/  @!UPT UIADD3 URZ, URZ, URZ, URZ ;  /* 0x0000003f3f3ff290 */ /* 0x000fe8000fffe03f */
[----:B------:R0:W-:Y:S01]  /*27ff0*/  STL.64 [R1+0x180], R4 ;  /* 0x0001800401007387 */ /* 0x0001e20000100a00 */
[----:B------:R1:W-:Y:S08]  /*28000*/  STL.64 [R1+0x188], R6 ;  /* 0x0001880601007387 */ /* 0x0003f00000100a00 */
[----:B------:R-:W-:Y:S02]  /*28010*/  IMAD.MOV.U32 R24, RZ, RZ, R22 ;  /* 0x000000ffff187224 */ /* 0x000fe400078e0016 */
[----:B------:R-:W-:-:S02]  /*28020*/  IMAD.MOV.U32 R26, RZ, RZ, R20 ;  /* 0x000000ffff1a7224 */ /* 0x000fc400078e0014 */
[----:B------:R-:W-:Y:S01]  /*28030*/  IMAD.MOV.U32 R25, RZ, RZ, R21 ;  /* 0x000000ffff197224 */ /* 0x000fe200078e0015 */
[----:B0-----:R-:W3:Y:S01]  /*28040*/  LDL.LU R4, [R1+0xc0] ;  /* 0x0000c00001047983 */ /* 0x001ee20000300800 */
[----:B------:R-:W3:Y:S02]  /*28050*/  LDL.LU R5, [R1+0xc4] ;  /* 0x0000c40001057983 */ /* 0x000ee40000300800 */
[----:B-1----:R-:W-:Y:S02]  /*28060*/  IMAD.MOV.U32 R7, RZ, RZ, R2 ;  /* 0x000000ffff077224 */ /* 0x002fe400078e0002 */
[----:B------:R-:W3:Y:S02]  /*28070*/  LDL.LU R6, [R1+0xc8] ;  /* 0x0000c80001067983 */ /* 0x000ee40000300800 */
[----:B------:R-:W-:Y:S02]  /*28080*/  IMAD.MOV.U32 R2, RZ, RZ, R23 ;  /* 0x000000ffff027224 */ /* 0x000fe400078e0017 */
[----:B------:R-:W4:Y:S01]  /*28090*/  LDL.LU.64 R22, [R1+0x1d80] ;  /* 0x001d800001167983 */ /* 0x000f220000300a00 */
[----:B------:R-:W2:Y:S02]  /*280a0*/  LDL.LU.64 R20, [R1+0x1d78] ;  /* 0x001d780001147983 */ /* 0x000ea40000300a00 */
[----:B------:R2:W-:Y:S02]  /*280b0*/  STL [R1+0x1d0c], R24 ;  /* 0x001d0c1801007387 */ /* 0x0005e40000100800 */
[----:B------:R0:W-:Y:S01]  /*280c0*/  STL [R1+0x1d08], R25 ;  /* 0x001d081901007387 */ /* 0x0001e20000100800 */
[----:B------:R4:W-:Y:S01]  /*280d0*/  STL [R1+0x1d04], R26 ;  /* 0x001d041a01007387 */ /* 0x0009e20000100800 */
[----:B--2---:R-:W-:-:S02]  /*280e0*/  IMAD.MOV.U32 R24, RZ, RZ, R20 ;  /* 0x000000ffff187224 */ /* 0x004fc400078e0014 */
[----:B0-----:R-:W-:Y:S01]  /*280f0*/  IMAD.MOV.U32 R25, RZ, RZ, R21 ;  /* 0x000000ffff197224 */ /* 0x001fe200078e0015 */
[----:B------:R-:W2:Y:S01]  /*28100*/  LDL.LU R20, [R1+0x1d74] ;  /* 0x001d740001147983 */ /* 0x000ea20000300800 */
[----:B------:R-:W2:Y:S02]  /*28110*/  LDL.LU R21, [R1+0x1d70] ;  /* 0x001d700001157983 */ /* 0x000ea40000300800 */
[----:B----4-:R-:W-:Y:S02]  /*28120*/  IMAD.MOV.U32 R26, RZ, RZ, R22 ;  /* 0x000000ffff1a7224 */ /* 0x010fe400078e0016 */
[----:B------:R-:W-:Y:S01]  /*28130*/  IMAD.MOV.U32 R27, RZ, RZ, R23 ;  /* 0x000000ffff1b7224 */ /* 0x000fe200078e0017 */
[----:B------:R-:W2:Y:S01]  /*28140*/  LDL.LU R22, [R1+0x1d6c] ;  /* 0x001d6c0001167983 */ /* 0x000ea20000300800 */
[----:B------:R-:W2:Y:S03]  /*28150*/  LDL.LU R23, [R1+0x1d68] ;  /* 0x001d680001177983 */ /* 0x000ea60000300800 */
[----:B------:R-:W-:Y:S01]  /*28160*/  STL.64 [R1+0x1d28], R26 ;  /* 0x001d281a01007387 */ /* 0x000fe20000100a00 */
[----:B------:R0:W-:Y:S03]  /*28170*/  STL.64 [R1+0x1d20], R24 ;  /* 0x001d201801007387 */ /* 0x0001e60000100a00 */
[----:B0-----:R-:W4:Y:S01]  /*28180*/  LDL.LU R24, [R1+0xa0] ;  /* 0x0000a00001187983 */ /* 0x001f220000300800 */
[----:B------:R-:W4:Y:S02]  /*28190*/  LDL.LU R25, [R1+0xa4] ;  /* 0x0000a40001197983 */ /* 0x000f240000300800 */
[----:B------:R-:W4:Y:S02]  /*281a0*/  LDL.LU R26, [R1+0xa8] ;  /* 0x0000a800011a7983 */ /* 0x000f240000300800 */
[----:B------:R-:W4:Y:S01]  /*281b0*/  LDL.LU R27, [R1+0xac] ;  /* 0x0000ac00011b7983 */ /* 0x000f220000300800 */
[----:B------:R-:W-:Y:S01]  /*281c0*/  STL [R1+0x1d00], R2 ;  /* 0x001d000201007387 */ /* 0x000fe20000100800 */
[C---:B--2---:R-:W-:Y:S11]  /*281d0*/  HMMA.16816.F32 R8, R20.reuse, R14, R8 ;  /* 0x0000000e1408723c */ /* 0x044ff60000001808 */
[----:B------:R-:W-:Y:S11]  /*281e0*/  @!UPT UIADD3 URZ, URZ, URZ, URZ ;  /* 0x0000003f3f3ff290 */ /* 0x000ff6000fffe03f */
[----:B------:R-:W-:Y:S01]  /*281f0*/  @!UPT UIADD3 URZ, URZ, URZ, URZ ;  /* 0x0000003f3f3ff290 */ /* 0x000fe2000fffe03f */
[----:B------:R-:W-:Y:S01]  /*28200*/  STL.64 [R1+0x150], R8 ;  /* 0x0001500801007387 */ /* 0x000fe20000100a00 */
[----:B------:R0:W-:Y:S03]  /*28210*/  STL.64 [R1+0x158], R10 ;  /* 0x0001580a01007387 */ /* 0x0001e60000100a00 */
[----:B0-----:R-:W2:Y:S01]  /*28220*/  LDL.LU.64 R10, [R1+0x1d60] ;  /* 0x001d6000010a7983 */ /* 0x001ea20000300a00 */
[----:B---3--:R-:W-:Y:S01]  /*28230*/  HMMA.16816.F32 R20, R20, R18, R4 ;  /* 0x000000121414723c */ /* 0x008fe20000001804 */
[----:B------:R-:W3:Y:S02]  /*28240*/  LDL.LU.64 R8, [R1+0x1d58] ;  /* 0x001d580001087983 */ /* 0x000ee40000300a00 */
[----:B--2---:R-:W-:Y:S02]  /*28250*/  IMAD.MOV.U32 R14, RZ, RZ, R10 ;  /* 0x000000ffff0e7224 */ /* 0x004fe400078e000a */
[----:B------:R-:W-:Y:S01]  /*28260*/  IMAD.MOV.U32 R15, RZ, RZ, R11 ;  /* 0x000000ffff0f7224 */ /* 0x000fe200078e000b */
[----:B------:R-:W3:Y:S01]  /*28270*/  LDL.LU R10, [R1+0x1d50] ;  /* 0x001d5000010a7983 */ /* 0x000ee20000300800 */
[----:B------:R-:W3:Y:S03]  /*28280*/  LDL.LU R11, [R1+0x1d4c] ;  /* 0x001d4c00010b7983 */ /* 0x000ee60000300800 */
[----:B------:R-:W-:Y:S01]  /*28290*/  STL.64 [R1+0x1d18], R14 ;  /* 0x001d180e01007387 */ /* 0x000fe20000100a00 */
[----:B------:R0:W-:Y:S02]  /*282a0*/  STL.64 [R1+0x1d10], R12 ;  /* 0x001d100c01007387 */ /* 0x0001e40000100a00 */
[----:B0-----:R-:W-:-:S02]  /*282b0*/  IMAD.MOV.U32 R12, RZ, RZ, R28 ;  /* 0x000000ffff0c7224 */ /* 0x001fc400078e001c */
[----:B------:R-:W-:Y:S01]  /*282c0*/  IMAD.MOV.U32 R13, RZ, RZ, R29 ;  /* 0x000000ffff0d7224 */ /* 0x000fe200078e001d */
[----:B------:R-:W2:Y:S01]  /*282d0*/  LDL.LU R28, [R1+0x1d48] ;  /* 0x001d4800011c7983 */ /* 0x000ea20000300800 */
[----:B------:R-:W3:Y:S02]  /*282e0*/  LDL.LU R29, [R1+0x1d44] ;  /* 0x001d4400011d7983 */ /* 0x000ee40000300800 */
[----:B------:R-:W-:Y:S02]  /*282f0*/  IMAD.MOV.U32 R14, RZ, RZ, R0 ;  /* 0x000000ffff0e7224 */ /* 0x000fe400078e0000 */
[----:B------:R-:W4:Y:S01]  /*28300*/  LDL.LU R0, [R1+0x1d40] ;  /* 0x001d400001007983 */ /* 0x000f220000300800 */
[----:B------:R-:W4:Y:S02]  /*28310*/  LDL.LU R15, [R1+0x9c] ;  /* 0x00009c00010f7983 */ /* 0x000f240000300800 */
[----:B------:R-:W4:Y:S02]  /*28320*/  LDL.LU.64 R4, [R1+0x1d38] ;  /* 0x001d380001047983 */ /* 0x000f240000300a00 */
[----:B------:R0:W-:Y:S01]  /*28330*/  STL.64 [R1+0x140], R20 ;  /* 0x0001401401007387 */ /* 0x0001e20000100a00 */
[----:B------:R2:W-:Y:S04]  /*28340*/  STL.64 [R1+0x148], R22 ;  /* 0x0001481601007387 */ /* 0x0005e80000100a00 */
[----:B0-----:R-:W4:Y:S01]  /*28350*/  LDL.LU R20, [R1+0x20] ;  /* 0x0000200001147983 */ /* 0x001f220000300800 */
[----:B--2---:R-:W-:-:S02]  /*28360*/  IMAD.MOV.U32 R22, RZ, RZ, R28 ;  /* 0x000000ffff167224 */ /* 0x004fc400078e001c */
[----:B---3--:R-:W-:Y:S02]  /*28370*/  IMAD.MOV.U32 R21, RZ, RZ, R29 ;  /* 0x000000ffff157224 */ /* 0x008fe400078e001d */
[----:B----4-:R-:W-:-:S07]  /*28380*/  IMAD.MOV.U32 R23, RZ, RZ, R0 ;  /* 0x000000ffff177224 */ /* 0x010fce00078e0000 */
[----:B------:R-:W-:Y:S11]  /*28390*/  HMMA.16816.F32 R8, R20, R4, R8 ;  /* 0x000000041408723c */ /* 0x000ff60000001808 */
[----:B------:R-:W-:Y:S11]  /*283a0*/  @!UPT UIADD3 URZ, URZ, URZ, URZ ;  /* 0x0000003f3f3ff290 */ /* 0x000ff6000fffe03f */
[----:B------:R-:W-:Y:S02]  /*283b0*/  @!UPT UIADD3 URZ, URZ, URZ, URZ ;  /* 0x0000003f3f3ff290 */ /* 0x000fe4000fffe03f */
[----:B------:R-:W-:Y:S02]  /*283c0*/  IMAD.MOV.U32 R7, RZ, RZ, R8 ;  /* 0x000000ffff077224 */ /* 0x000fe400078e0008 */
[----:B------:R-:W-:Y:S02]  /*283d0*/  IMAD.MOV.U32 R0, RZ, RZ, R9 ;  /* 0x000000ffff007224 */ /* 0x000fe400078e0009 */
[----:B------:R-:W2:Y:S01]  /*283e0*/  LDL.LU.64 R8, [R1+0x1d30] ;  /* 0x001d300001087983 */ /* 0x000ea20000300a00 */
[----:B------:R-:W-:Y:S02]  /*283f0*/  IMAD.MOV.U32 R29, RZ, RZ, R11 ;  /* 0x000000ffff1d7224 */ /* 0x000fe400078e000b */
[----:B------:R-:W-:-:S03]  /*28400*/  IMAD.MOV.U32 R28, RZ, RZ, R10 ;  /* 0x000000ffff1c7224 */ /* 0x000fc600078e000a */
[----:B------:R-:W-:Y:S02]  /*28410*/  STL [R1+0x1c10], R29 ;  /* 0x001c101d01007387 */ /* 0x000fe40000100800 */
[----:B------:R-:W-:Y:S02]  /*28420*/  STL [R1+0x1c0c], R28 ;  /* 0x001c0c1c01007387 */ /* 0x000fe40000100800 */
[----:B------:R-:W-:Y:S02]  /*28430*/  STL [R1+0x1c08], R0 ;  /* 0x001c080001007387 */ /* 0x000fe40000100800 */
[----:B------:R-:W-:Y:S01]  /*28440*/  STL [R1+0x1c04], R7 ;  /* 0x001c040701007387 */ /* 0x000fe20000100800 */
[----:B--2---:R-:W-:Y:S01]  /*28450*/  HMMA.16816.F32 R20, R20, R8, R24 ;  /* 0x000000081414723c */ /* 0x004fe20000001818 */
[----:B------:R-:W2:Y:S01]  /*28460*/  LDL.LU.64 R26, [R1+0x1d28] ;  /* 0x001d2800011a7983 */ /* 0x000ea20000300a00 */
[----:B------:R-:W2:Y:S11]  /*28470*/  LDL.LU.64 R24, [R1+0x1d20] ;  /* 0x001d200001187983 */ /* 0x000eb60000300a00 */
[----:B------:R-:W-:Y:S10]  /*28480*/  @!UPT UIADD3 URZ, URZ, URZ, URZ ;  /* 0x0000003f3f3ff290 */ /* 0x000ff4000fffe03f */
[----:B------:R0:W-:Y:S01]  /*28490*/  STL [R1+0x120], R20 ;  /* 0x0001201401007387 */ /* 0x0001e20000100800 */
[----:B------:R-:W-:Y:S02]  /*284a0*/  IMAD.MOV.U32 R6, RZ, RZ, R23 ;  /* 0x000000ffff067224 */ /* 0x000fe400078e0017 */
[----:B------:R-:W-:Y:S02]  /*284b0*/  IMAD.MOV.U32 R10, RZ, RZ, R21 ;  /* 0x000000ffff0a7224 */ /* 0x000fe400078e0015 */
[----:B------:R-:W-:Y:S01]  /*284c0*/  IMAD.MOV.U32 R11, RZ, RZ, R22 ;  /* 0x000000ffff0b7224 */ /* 0x000fe200078e0016 */
[----:B0-----:R-:W3:Y:S01]  /*284d0*/  LDL.LU R20, [R1+0xd0] ;  /* 0x0000d00001147983 */ /* 0x001ee20000300800 */
[----:B------:R-:W3:Y:S02]  /*284e0*/  LDL.LU R21, [R1+0xd4] ;  /* 0x0000d40001157983 */ /* 0x000ee40000300800 */
[----:B------:R-:W3:Y:S02]  /*284f0*/  LDL.LU R22, [R1+0xd8] ;  /* 0x0000d80001167983 */ /* 0x000ee40000300800 */
[----:B------:R-:W3:Y:S01]  /*28500*/  LDL.LU R23, [R1+0xdc] ;  /* 0x0000dc0001177983 */ /* 0x000ee20000300800 */
[----:B------:R0:W-:Y:S01]  /*28510*/  STL [R1+0x1c1c], R6 ;  /* 0x001c1c0601007387 */ /* 0x0001e20000100800 */
[----:B------:R1:W-:Y:S02]  /*28520*/  STL [R1+0x1c18], R11 ;  /* 0x001c180b01007387 */ /* 0x0003e40000100800 */
[----:B------:R4:W-:Y:S01]  /*28530*/  STL [R1+0x1c14], R10 ;  /* 0x001c140a01007387 */ /* 0x0009e20000100800 */
        /* <DEDUP_REMOVED lines=9> */
[----:B------:R-:W-:Y:S02]  /*285d0*/  STL [R1+0x1c2c], R7 ;  /* 0x001c2c0701007387 */ /* 0x000fe40000100800 */
[----:B------:R-:W-:Y:S01]  /*285e0*/  STL [R1+0x1c28], R0 ;  /* 0x001c280001007387 */ /* 0x000fe20000100800 */
[----:B------:R-:W-:Y:S01]  /*285f0*/  STL [R1+0x1c24], R28 ;  /* 0x001c241c01007387 */ /* 0x000fe20000100800 */
[----:B------:R-:W-:Y:S01]  /*28600*/  STL [R1+0x1c20], R29 ;  /* 0x001c201d01007387 */ /* 0x000fe20000100800 */
[----:B--2---:R-:W-:Y:S11]  /*28610*/  HMMA.16816.F32 R12, R24, R8, R12 ;  /* 0x00000008180c723c */ /* 0x004ff6000000180c */
[----:B------:R-:W-:Y:S11]  /*28620*/  @!UPT UIADD3 URZ, URZ, URZ, URZ ;  /* 0x0000003f3f3ff290 */ /* 0x000ff6000fffe03f */
[----:B------:R-:W-:Y:S01]  /*28630*/  @!UPT UIADD3 URZ, URZ, URZ, URZ ;  /* 0x0000003f3f3ff290 */ /* 0x000fe2000fffe03f */
[----:B------:R-:W-:Y:S01]  /*28640*/  STL [R1+0x100], R12 ;  /* 0x0001000c01007387 */ /* 0x000fe20000100800 */
[----:B0-----:R-:W-:Y:S02]  /*28650*/  IMAD.MOV.U32 R6, RZ, RZ, R13 ;  /* 0x000000ffff067224 */ /* 0x001fe400078e000d */
[----:B-1----:R-:W-:Y:S02]  /*28660*/  IMAD.MOV.U32 R11, RZ, RZ, R14 ;  /* 0x000000ffff0b7224 */ /* 0x002fe400078e000e */
[----:B----4-:R-:W-:Y:S02]  /*28670*/  IMAD.MOV.U32 R10, RZ, RZ, R15 ;  /* 0x000000ffff0a7224 */ /* 0x010fe400078e000f */
[----:B------:R-:W0:Y:S04]  /*28680*/  LDSM.16.MT88.4 R12, [R3+0x18200] ;  /* 0x01820000030c783b */ /* 0x000e280000004200 */
[----:B------:R-:W-:Y:S01]  /*28690*/  STL [R1+0x1c38], R10 ;  /* 0x001c380a01007387 */ /* 0x000fe20000100800 */
[----:B------:R-:W-:Y:S02]  /*286a0*/  STL [R1+0x1c34], R11 ;  /* 0x001c340b01007387 */ /* 0x000fe40000100800 */
[----:B------:R-:W-:Y:S01]  /*286b0*/  STL [R1+0x1c30], R6 ;  /* 0x001c300601007387 */ /* 0x000fe20000100800 */
[----:B0-----:R-:W-:Y:S01]  /*286c0*/  STL [R1+0x34], R13 ;  /* 0x0000340d01007387 */ /* 0x001fe20000100800 */
[----:B------:R-:W-:-:S02]  /*286d0*/  IMAD.MOV.U32 R2, RZ, RZ, R12 ;  /* 0x000000ffff027224 */ /* 0x000fc400078e000c */
[----:B------:R-:W-:Y:S02]  /*286e0*/  STL [R1+0x38], R14 ;  /* 0x0000380e01007387 */ /* 0x000fe40000100800 */
[----:B------:R-:W-:Y:S02]  /*286f0*/  IMAD.MOV.U32 R27, RZ, RZ, R15 ;  /* 0x000000ffff1b7224 */ /* 0x000fe400078e000f */
[----:B------:R-:W0:Y:S02]  /*28700*/  LDSM.16.MT88.4 R12, [R3+0x18280] ;  /* 0x01828000030c783b */ /* 0x000e240000004200 */
[----:B0-----:R-:W-:Y:S02]  /*28710*/  IMAD.MOV.U32 R24, RZ, RZ, R13 ;  /* 0x000000ffff187224 */ /* 0x001fe400078e000d */
[----:B------:R-:W-:Y:S01]  /*28720*/  IMAD.MOV.U32 R25, RZ, RZ, R14 ;  /* 0x000000ffff197224 */ /* 0x000fe200078e000e */
[----:B------:R-:W-:Y:S01]  /*28730*/  STL [R1+0x10], R12 ;  /* 0x0000100c01007387 */ /* 0x000fe20000100800 */
[----:B------:R-:W-:-:S02]  /*28740*/  IMAD.MOV.U32 R26, RZ, RZ, R15 ;  /* 0x000000ffff1a7224 */ /* 0x000fc400078e000f */
[----:B------:R-:W0:Y:S02]  /*28750*/  LDSM.16.MT88.4 R12, [R3+0x18300] ;  /* 0x01830000030c783b */ /* 0x000e240000004200 */
[----:B0-----:R-:W-:Y:S02]  /*28760*/  STL.64 [R1+0x1cc0], R14 ;  /* 0x001cc00e01007387 */ /* 0x001fe40000100a00 */
[----:B------:R0:W-:Y:S02]  /*28770*/  STL.64 [R1+0x1cb8], R12 ;  /* 0x001cb80c01007387 */ /* 0x0001e40000100a00 */
[----:B0-----:R-:W3:Y:S01]  /*28780*/  LDL.LU R12, [R1+0x70] ;  /* 0x00007000010c7983 */ /* 0x001ee20000300800 */
[----:B------:R-:W3:Y:S02]  /*28790*/  LDL.LU R13, [R1+0x74] ;  /* 0x00007400010d7983 */ /* 0x000ee40000300800 */
[----:B------:R-:W3:Y:S02]  /*287a0*/  LDL.LU R14, [R1+0x78] ;  /* 0x00007800010e7983 */ /* 0x000ee40000300800 */
[----:B------:R-:W3:Y:S02]  /*287b0*/  LDL.LU R15, [R1+0x7c] ;  /* 0x00007c00010f7983 */ /* 0x000ee40000300800 */
[----:B---3--:R-:W-:Y:S11]  /*287c0*/  HMMA.16816.F32 R20, R12, R4, R20 ;  /* 0x000000040c14723c */ /* 0x008ff60000001814 */
[----:B------:R-:W-:Y:S11]  /*287d0*/  @!UPT UIADD3 URZ, URZ, URZ, URZ ;  /* 0x0000003f3f3ff290 */ /* 0x000ff6000fffe03f */
[----:B------:R-:W-:Y:S02]  /*287e0*/  @!UPT UIADD3 URZ, URZ, URZ, URZ ;  /* 0x0000003f3f3ff290 */ /* 0x000fe4000fffe03f */
[----:B------:R-:W-:Y:S02]  /*287f0*/  IMAD.MOV.U32 R28, RZ, RZ, R22 ;  /* 0x000000ffff1c7224 */ /* 0x000fe400078e0016 */
[----:B------:R-:W-:Y:S02]  /*28800*/  IMAD.MOV.U32 R29, RZ, RZ, R23 ;  /* 0x000000ffff1d7224 */ /* 0x000fe400078e0017 */
[----:B------:R-:W-:Y:S02]  /*28810*/  IMAD.MOV.U32 R22, RZ, RZ, R17 ;  /* 0x000000ffff167224 */ /* 0x000fe400078e0011 */
[----:B------:R-:W-:Y:S02]  /*28820*/  IMAD.MOV.U32 R23, RZ, RZ, R16 ;  /* 0x000000ffff177224 */ /* 0x000fe400078e0010 */
[----:B------:R-:W0:Y:S01]  /*28830*/  LDSM.16.MT88.4 R16, [R3+0x18380] ;  /* 0x018380000310783b */ /* 0x000e220000004200 */
[----:B------:R-:W-:Y:S02]  /*28840*/  IMAD.MOV.U32 R7, RZ, RZ, R20 ;  /* 0x000000ffff077224 */ /* 0x000fe400078e0014 */
[----:B------:R-:W-:-:S02]  /*28850*/  IMAD.MOV.U32 R0, RZ, RZ, R21 ;  /* 0x000000ffff007224 */ /* 0x000fc400078e0015 */
[----:B------:R-:W2:Y:S01]  /*28860*/  LDL.LU R20, [R1+0x170] ;  /* 0x0001700001147983 */ /* 0x000ea20000300800 */
[----:B------:R-:W2:Y:S01]  /*28870*/  LDL.LU R21, [R1+0x174] ;  /* 0x0001740001157983 */ /* 0x000ea20000300800 */
[----:B------:R-:W-:Y:S02]  /*28880*/  STL [R1+0x1c48], R29 ;  /* 0x001c481d01007387 */ /* 0x000fe40000100800 */
[----:B------:R-:W-:Y:S02]  /*28890*/  STL [R1+0x1c44], R28 ;  /* 0x001c441c01007387 */ /* 0x000fe40000100800 */
[----:B------:R-:W-:Y:S01]  /*288a0*/  STL [R1+0x1c40], R0 ;  /* 0x001c400001007387 */ /* 0x000fe20000100800 */
[----:B------:R-:W-:Y:S04]  /*288b0*/  STL [R1+0x1c3c], R7 ;  /* 0x001c3c0701007387 */ /* 0x000fe80000100800 */
[----:B0-----:R0:W-:Y:S01]  /*288c0*/  STL [R1+0x1c58], R16 ;  /* 0x001c581001007387 */ /* 0x0011e20000100800 */
[----:B------:R1:W-:Y:S02]  /*288d0*/  STL [R1+0x1c54], R17 ;  /* 0x001c541101007387 */ /* 0x0003e40000100800 */
[----:B------:R3:W-:Y:S02]  /*288e0*/  STL [R1+0x1c50], R18 ;  /* 0x001c501201007387 */ /* 0x0007e40000100800 */
[----:B------:R4:W-:Y:S01]  /*288f0*/  STL [R1+0x1c4c], R19 ;  /* 0x001c4c1301007387 */ /* 0x0009e20000100800 */
[----:B0-----:R-:W2:Y:S01]  /*28900*/  LDL.LU R16, [R1+0x50] ;  /* 0x0000500001107983 */ /* 0x001ea20000300800 */
[----:B-1----:R-:W2:Y:S02]  /*28910*/  LDL.LU R17, [R1+0x54] ;  /* 0x0000540001117983 */ /* 0x002ea40000300800 */
[----:B---3--:R-:W2:Y:S02]  /*28920*/  LDL.LU R18, [R1+0x58] ;  /* 0x0000580001127983 */ /* 0x008ea40000300800 */
[----:B----4-:R-:W2:Y:S02]  /*28930*/  LDL.LU R19, [R1+0x5c] ;  /* 0x00005c0001137983 */ /* 0x010ea40000300800 */
[----:B--2---:R-:W-:Y:S11]  /*28940*/  HMMA.16816.F32 R12, R12, R8, R16 ;  /* 0x000000080c0c723c */ /* 0x004ff60000001810 */
[----:B------:R-:W-:Y:S11]  /*28950*/  @!UPT UIADD3 URZ, URZ, URZ, URZ ;  /* 0x0000003f3f3ff290 */ /* 0x000ff6000fffe03f */
[----:B------:R-:W-:Y:S01]  /*28960*/  @!UPT UIADD3 URZ, URZ, URZ, URZ ;  /* 0x0000003f3f3ff290 */ /* 0x000fe2000fffe03f */
[----:B------:R-:W-:Y:S01]  /*28970*/  STL [R1+0xe0], R12 ;  /* 0x0000e00c01007387 */ /* 0x000fe20000100800 */
[----:B------:R-:W-:Y:S02]  /*28980*/  IMAD.MOV.U32 R10, RZ, RZ, R13 ;  /* 0x000000ffff0a7224 */ /* 0x000fe400078e000d */
[----:B------:R-:W-:Y:S02]  /*28990*/  IMAD.MOV.U32 R11, RZ, RZ, R14 ;  /* 0x000000ffff0b7224 */ /* 0x000fe400078e000e */
[----:B------:R-:W-:Y:S02]  /*289a0*/  IMAD.MOV.U32 R6, RZ, RZ, R15 ;  /* 0x000000ffff067224 */ /* 0x000fe400078e000f */
[----:B------:R-:W0:Y:S04]  /*289b0*/  LDSM.16.MT88.4 R12, [R3+0x1c000] ;  /* 0x01c00000030c783b */ /* 0x000e280000004200 */
[----:B------:R-:W-:Y:S01]  /*289c0*/  STL [R1+0x1c64], R6 ;  /* 0x001c640601007387 */ /* 0x000fe20000100800 */
[----:B------:R-:W-:Y:S02]  /*289d0*/  STL [R1+0x1c60], R11 ;  /* 0x001c600b01007387 */ /* 0x000fe40000100800 */
[----:B------:R-:W-:Y:S02]  /*289e0*/  STL [R1+0x1c5c], R10 ;  /* 0x001c5c0a01007387 */ /* 0x000fe40000100800 */
[----:B0-----:R-:W-:-:S02]  /*289f0*/  IMAD.MOV.U32 R19, RZ, RZ, R15 ;  /* 0x000000ffff137224 */ /* 0x001fc400078e000f */
[----:B------:R-:W-:Y:S02]  /*28a00*/  IMAD.MOV.U32 R17, RZ, RZ, R13 ;  /* 0x000000ffff117224 */ /* 0x000fe400078e000d */
[----:B------:R-:W-:Y:S02]  /*28a10*/  IMAD.MOV.U32 R16, RZ, RZ, R12 ;  /* 0x000000ffff107224 */ /* 0x000fe400078e000c */
[----:B------:R-:W-:Y:S01]  /*28a20*/  IMAD.MOV.U32 R18, RZ, RZ, R14 ;  /* 0x000000ffff127224 */ /* 0x000fe200078e000e */
[----:B------:R-:W-:Y:S01]  /*28a30*/  STL [R1+0x1c74], R19 ;  /* 0x001c741301007387 */ /* 0x000fe20000100800 */
[----:B------:R-:W-:Y:S02]  /*28a40*/  STL [R1+0x1c70], R17 ;  /* 0x001c701101007387 */ /* 0x000fe40000100800 */
[----:B------:R0:W-:Y:S02]  /*28a50*/  STL [R1+0x1c6c], R16 ;  /* 0x001c6c1001007387 */ /* 0x0001e40000100800 */
[----:B------:R1:W-:Y:S01]  /*28a60*/  STL [R1+0x1c68], R18 ;  /* 0x001c681201007387 */ /* 0x0003e20000100800 */
[----:B------:R-:W2:Y:S04]  /*28a70*/  LDSM.16.MT88.4 R12, [R3+0x1c080] ;  /* 0x01c08000030c783b */ /* 0x000ea80000004200 */
[----:B0-----:R-:W3:Y:S01]  /*28a80*/  LDL.LU R16, [R1+0x80] ;  /* 0x0000800001107983 */ /* 0x001ee20000300800 */
[----:B------:R-:W3:Y:S02]  /*28a90*/  LDL.LU R17, [R1+0x84] ;  /* 0x0000840001117983 */ /* 0x000ee40000300800 */
[----:B-1----:R-:W3:Y:S02]  /*28aa0*/  LDL.LU R18, [R1+0x88] ;  /* 0x0000880001127983 */ /* 0x002ee40000300800 */
[----:B------:R-:W3:Y:S01]  /*28ab0*/  LDL.LU R19, [R1+0x8c] ;  /* 0x00008c0001137983 */ /* 0x000ee20000300800 */
[----:B--2---:R-:W-:Y:S01]  /*28ac0*/  STL.64 [R1+0x60], R12 ;  /* 0x0000600c01007387 */ /* 0x004fe20000100a00 */
[----:B------:R-:W-:Y:S02]  /*28ad0*/  STL.64 [R1+0x68], R14 ;  /* 0x0000680e01007387 */ /* 0x000fe40000100a00 */
[----:B------:R-:W0:Y:S02]  /*28ae0*/  LDSM.16.MT88.4 R12, [R3+0x1c100] ;  /* 0x01c10000030c783b */ /* 0x000e240000004200 */
[----:B0-----:R-:W-:Y:S02]  /*28af0*/  STL.64 [R1+0x50], R12 ;  /* 0x0000500c01007387 */ /* 0x001fe40000100a00 */
[----:B------:R-:W-:Y:S02]  /*28b00*/  STL.64 [R1+0x58], R14 ;  /* 0x0000580e01007387 */ /* 0x000fe40000100a00 */
[----:B------:R-:W0:Y:S02]  /*28b10*/  LDSM.16.MT88.4 R12, [R3+0x1c180] ;  /* 0x01c18000030c783b */ /* 0x000e240000004200 */
[----:B0-----:R-:W-:Y:S02]  /*28b20*/  STL.64 [R1+0x40], R12 ;  /* 0x0000400c01007387 */ /* 0x001fe40000100a00 */
[----:B------:R3:W-:Y:S02]  /*28b30*/  STL.64 [R1+0x48], R14 ;  /* 0x0000480e01007387 */ /* 0x0007e40000100a00 */
[----:B---3--:R-:W-:Y:S01]  /*28b40*/  HMMA.16816.F32 R12, R16, R4, R20 ;  /* 0x00000004100c723c */ /* 0x008fe20000001814 */
[----:B------:R-:W0:Y:S11]  /*28b50*/  LDSM.16.MT88.4 R20, [R3+0x1c280] ;  /* 0x01c280000314783b */ /* 0x000e360000004200 */
[----:B------:R-:W-:Y:S11]  /*28b60*/  @!UPT UIADD3 URZ, URZ, URZ, URZ ;  /* 0x0000003f3f3ff290 */ /* 0x000ff6000fffe03f */
[----:B------:R-:W-:Y:S01]  /*28b70*/  @!UPT UIADD3 URZ, URZ, URZ, URZ ;  /* 0x0000003f3f3ff290 */ /* 0x000fe2000fffe03f */
[----:B------:R-:W-:Y:S02]  /*28b80*/  IMAD.MOV.U32 R29, RZ, RZ, R12 ;  /* 0x000000ffff1d7224 */ /* 0x000fe400078e000c */
[----:B------:R-:W-:Y:S02]  /*28b90*/  IMAD.MOV.U32 R28, RZ, RZ, R13 ;  /* 0x000000ffff1c7224 */ /* 0x000fe400078e000d */
[----:B------:R-:W-:Y:S02]  /*28ba0*/  IMAD.MOV.U32 R0, RZ, RZ, R14 ;  /* 0x000000ffff007224 */ /* 0x000fe400078e000e */
[----:B------:R-:W-:Y:S02]  /*28bb0*/  IMAD.MOV.U32 R7, RZ, RZ, R15 ;  /* 0x000000ffff077224 */ /* 0x000fe400078e000f */
[----:B------:R-:W1:Y:S04]  /*28bc0*/  LDSM.16.MT88.4 R12, [R3+0x1c200] ;  /* 0x01c20000030c783b */ /* 0x000e680000004200 */
[----:B------:R0:W-:Y:S01]  /*28bd0*/  STL [R1+0x1c84], R7 ;  /* 0x001c840701007387 */ /* 0x0001e20000100800 */
[----:B------:R2:W-:Y:S02]  /*28be0*/  STL [R1+0x1c80], R0 ;  /* 0x001c800001007387 */ /* 0x0005e40000100800 */
[----:B------:R-:W-:Y:S02]  /*28bf0*/  STL [R1+0x1c7c], R28 ;  /* 0x001c7c1c01007387 */ /* 0x000fe40000100800 */
[----:B------:R-:W-:Y:S02]  /*28c00*/  STL [R1+0x1c78], R29 ;  /* 0x001c781d01007387 */ /* 0x000fe40000100800 */
[----:B0-----:R-:W-:-:S02]  /*28c10*/  IMAD.MOV.U32 R7, RZ, RZ, R22 ;  /* 0x000000ffff077224 */ /* 0x001fc400078e0016 */
[----:B--2---:R-:W-:Y:S01]  /*28c20*/  IMAD.MOV.U32 R0, RZ, RZ, R23 ;  /* 0x000000ffff007224 */ /* 0x004fe200078e0017 */
[----:B-1----:R0:W-:Y:S02]  /*28c30*/  STL.64 [R1+0x20], R12 ;  /* 0x0000200c01007387 */ /* 0x0021e40000100a00 */
[----:B0-----:R-:W-:Y:S02]  /*28c40*/  IMAD.MOV.U32 R13, RZ, RZ, R20 ;  /* 0x000000ffff0d7224 */ /* 0x001fe400078e0014 */
[----:B------:R-:W-:Y:S02]  /*28c50*/  IMAD.MOV.U32 R12, RZ, RZ, R21 ;  /* 0x000000ffff0c7224 */ /* 0x000fe400078e0015 */
[----:B------:R-:W0:Y:S04]  /*28c60*/  LDSM.16.MT88.4 R20, [R3+0x1c300] ;  /* 0x01c300000314783b */ /* 0x000e280000004200 */
[----:B------:R-:W-:Y:S04]  /*28c70*/  STL.64 [R1+0x28], R14 ;  /* 0x0000280e01007387 */ /* 0x000fe80000100a00 */
[----:B0-----:R-:W-:Y:S01]  /*28c80*/  STL.64 [R1+0x1ac8], R22 ;  /* 0x001ac81601007387 */ /* 0x001fe20000100a00 */
[----:B------:R0:W-:Y:S03]  /*28c90*/  STL.64 [R1+0x1ac0], R20 ;  /* 0x001ac01401007387 */ /* 0x0001e60000100a00 */
[----:B0-----:R-:W2:Y:S01]  /*28ca0*/  LDL.LU R20, [R1+0x1c0] ;  /* 0x0001c00001147983 */ /* 0x001ea20000300800 */
[----:B------:R-:W2:Y:S02]  /*28cb0*/  LDL.LU R21, [R1+0x1c4] ;  /* 0x0001c40001157983 */ /* 0x000ea40000300800 */
[----:B------:R-:W2:Y:S02]  /*28cc0*/  LDL.LU R22, [R1+0x1c8] ;  /* 0x0001c80001167983 */ /* 0x000ea40000300800 */
[----:B------:R-:W2:Y:S02]  /*28cd0*/  LDL.LU R23, [R1+0x1cc] ;  /* 0x0001cc0001177983 */ /* 0x000ea40000300800 */
[----:B--2---:R-:W-:Y:S11]  /*28ce0*/  HMMA.16816.F32 R20, R16, R8, R20 ;  /* 0x000000081014723c */ /* 0x004ff60000001814 */
[----:B------:R-:W-:Y:S11]  /*28cf0*/  @!UPT UIADD3 URZ, URZ, URZ, URZ ;  /* 0x0000003f3f3ff290 */ /* 0x000ff6000fffe03f */
[----:B------:R-:W-:Y:S02]  /*28d00*/  @!UPT UIADD3 URZ, URZ, URZ, URZ ;  /* 0x0000003f3f3ff290 */ /* 0x000fe4000fffe03f */
[----:B------:R-:W-:Y:S02]  /*28d10*/  IMAD.MOV.U32 R10, RZ, RZ, R23 ;  /* 0x000000ffff0a7224 */ /* 0x000fe400078e0017 */
[----:B------:R-:W-:Y:S02]  /*28d20*/  IMAD.MOV.U32 R11, RZ, RZ, R22 ;  /* 0x000000ffff0b7224 */ /* 0x000fe400078e0016 */
[----:B------:R-:W-:Y:S02]  /*28d30*/  IMAD.MOV.U32 R6, RZ, RZ, R21 ;  /* 0x000000ffff067224 */ /* 0x000fe400078e0015 */
[----:B------:R-:W-:Y:S01]  /*28d40*/  IMAD.MOV.U32 R18, RZ, RZ, R20 ;  /* 0x000000ffff127224 */ /* 0x000fe200078e0014 */
[----:B------:R-:W-:Y:S01]  /*28d50*/  STL [R1+0x1c94], R10 ;  /* 0x001c940a01007387 */ /* 0x000fe20000100800 */
[----:B------:R-:W-:Y:S02]  /*28d60*/  STL [R1+0x1c90], R11 ;  /* 0x001c900b01007387 */ /* 0x000fe40000100800 */
[----:B------:R0:W-:Y:S02]  /*28d70*/  STL.64 [R1+0x1cf8], R8 ;  /* 0x001cf80801007387 */ /* 0x0001e40000100a00 */
[----:B------:R-:W-:Y:S01]  /*28d80*/  STL [R1+0x1c8c], R6 ;  /* 0x001c8c0601007387 */ /* 0x000fe20000100800 */
[----:B------:R-:W-:Y:S01]  /*28d90*/  STL [R1+0x1c88], R18 ;  /* 0x001c881201007387 */ /* 0x000fe20000100800 */
[----:B------:R-:W-:-:S02]  /*28da0*/  IMAD.MOV.U32 R21, RZ, RZ, R12 ;  /* 0x000000ffff157224 */ /* 0x000fc400078e000c */
[----:B------:R-:W2:Y:S02]  /*28db0*/  LDL.LU R12, [R1+0x10] ;  /* 0x00001000010c7983 */ /* 0x000ea40000300800 */
[----:B------:R-:W-:Y:S02]  /*28dc0*/  IMAD.MOV.U32 R20, RZ, RZ, R13 ;  /* 0x000000ffff147224 */ /* 0x000fe400078e000d */
[----:B------:R-:W-:Y:S02]  /*28dd0*/  IMAD.MOV.U32 R13, RZ, RZ, R24 ;  /* 0x000000ffff0d7224 */ /* 0x000fe400078e0018 */
[----:B------:R-:W-:Y:S01]  /*28de0*/  IMAD.MOV.U32 R14, RZ, RZ, R25 ;  /* 0x000000ffff0e7224 */ /* 0x000fe200078e0019 */
[----:B------:R-:W3:Y:S01]  /*28df0*/  LDL.LU R24, [R1+0x1d0c] ;  /* 0x001d0c0001187983 */ /* 0x000ee20000300800 */
[----:B------:R-:W4:Y:S02]  /*28e00*/  LDL.LU R25, [R1+0x1d08] ;  /* 0x001d080001197983 */ /* 0x000f240000300800 */
[----:B------:R-:W-:-:S02]  /*28e10*/  IMAD.MOV.U32 R15, RZ, RZ, R26 ;  /* 0x000000ffff0f7224 */ /* 0x000fc400078e001a */
[----:B------:R-:W3:Y:S01]  /*28e20*/  LDL.LU R26, [R1+0x1d04] ;  /* 0x001d0400011a7983 */ /* 0x000ee20000300800 */
[----:B0-----:R-:W3:Y:S02]  /*28e30*/  LDL.LU R8, [R1+0x1d0] ;  /* 0x0001d00001087983 */ /* 0x001ee40000300800 */
[----:B------:R-:W3:Y:S02]  /*28e40*/  LDL.LU R9, [R1+0x1d4] ;  /* 0x0001d40001097983 */ /* 0x000ee40000300800 */
[----:B------:R-:W3:Y:S01]  /*28e50*/  LDL.LU R10, [R1+0x1d8] ;  /* 0x0001d800010a7983 */ /* 0x000ee20000300800 */
[----:B------:R-:W3:Y:S01]  /*28e60*/  LDL.LU R11, [R1+0x1dc] ;  /* 0x0001dc00010b7983 */ /* 0x000ee20000300800 */
[----:B------:R-:W-:Y:S03]  /*28e70*/  STL.64 [R1+0x1ce0], R14 ;  /* 0x001ce00e01007387 */ /* 0x000fe60000100a00 */
[----:B--2---:R0:W-:Y:S02]  /*28e80*/  STL.64 [R1+0x1cd8], R12 ;  /* 0x001cd80c01007387 */ /* 0x0041e40000100a00 */
[----:B0-----:R-:W-:-:S02]  /*28e90*/  IMAD.MOV.U32 R12, RZ, RZ, R2 ;  /* 0x000000ffff0c7224 */ /* 0x001fc400078e0002 */
[----:B------:R-:W2:Y:S01]  /*28ea0*/  LDL.LU R2, [R1+0x1d00] ;  /* 0x001d000001027983 */ /* 0x000ea20000300800 */
[----:B------:R-:W-:Y:S02]  /*28eb0*/  IMAD.MOV.U32 R22, RZ, RZ, R7 ;  /* 0x000000ffff167224 */ /* 0x000fe400078e0007 */
[----:B------:R-:W-:Y:S02]  /*28ec0*/  IMAD.MOV.U32 R23, RZ, RZ, R0 ;  /* 0x000000ffff177224 */ /* 0x000fe400078e0000 */
[----:B------:R-:W2:Y:S01]  /*28ed0*/  LDL.LU R13, [R1+0x34] ;  /* 0x00003400010d7983 */ /* 0x000ea20000300800 */
[----:B------:R-:W2:Y:S02]  /*28ee0*/  LDL.LU R14, [R1+0x38] ;  /* 0x00003800010e7983 */ /* 0x000ea40000300800 */
[----:B------:R3:W-:Y:S02]  /*28ef0*/  STL.64 [R1+0x1af8], R22 ;  /* 0x001af81601007387 */ /* 0x0007e40000100a00 */
[----:B------:R0:W-:Y:S02]  /*28f00*/  STL.64 [R1+0x1af0], R20 ;  /* 0x001af01401007387 */ /* 0x0001e40000100a00 */
[----:B---3--:R-:W-:-:S02]  /*28f10*/  IMAD.MOV.U32 R22, RZ, RZ, R24 ;  /* 0x000000ffff167224 */ /* 0x008fc400078e0018 */
[----:B0-----:R-:W-:Y:S02]  /*28f20*/  IMAD.MOV.U32 R20, RZ, RZ, R26 ;  /* 0x000000ffff147224 */ /* 0x001fe400078e001a */
[----:B----4-:R-:W-:Y:S02]  /*28f30*/  IMAD.MOV.U32 R21, RZ, RZ, R25 ;  /* 0x000000ffff157224 */ /* 0x010fe400078e0019 */
[----:B------:R-:W-:Y:S02]  /*28f40*/  IMAD.MOV.U32 R15, RZ, RZ, R27 ;  /* 0x000000ffff0f7224 */ /* 0x000fe400078e001b */
[----:B------:R-:W0:Y:S01]  /*28f50*/  LDSM.16.MT88.4 R24, [R3+0x1c380] ;  /* 0x01c380000318783b */ /* 0x000e220000004200 */
[----:B--2---:R-:W-:-:S05]  /*28f60*/  IMAD.MOV.U32 R23, RZ, RZ, R2 ;  /* 0x000000ffff177224 */ /* 0x004fca00078e0002 */
[----:B------:R-:W-:Y:S01]  /*28f70*/  STL.64 [R1+0x1cd0], R22 ;  /* 0x001cd01601007387 */ /* 0x000fe20000100a00 */
[----:B------:R1:W-:Y:S02]  /*28f80*/  STL.64 [R1+0x1cc8], R20 ;  /* 0x001cc81401007387 */ /* 0x0003e40000100a00 */
[----:B------:R-:W2:Y:S01]  /*28f90*/  LDL.LU R2, [R1+0x8cc] ;  /* 0x0008cc0001027983 */ /* 0x000ea20000300800 */
[----:B-1----:R-:W3:Y:S01]  /*28fa0*/  LDL.LU R20, [R1+0x190] ;  /* 0x0001900001147983 */ /* 0x002ee20000300800 */
[----:B------:R-:W3:Y:S02]  /*28fb0*/  LDL.LU R21, [R1+0x194] ;  /* 0x0001940001157983 */ /* 0x000ee40000300800 */
[----:B------:R-:W4:Y:S02]  /*28fc0*/  LDL.LU R22, [R1+0x198] ;  /* 0x0001980001167983 */ /* 0x000f240000300800 */
[----:B------:R-:W4:Y:S01]  /*28fd0*/  LDL.LU R23, [R1+0x19c] ;  /* 0x00019c0001177983 */ /* 0x000f220000300800 */
[----:B------:R-:W-:Y:S11]  /*28fe0*/  HMMA.16816.F32 R8, R12, R4, R8 ;  /* 0x000000040c08723c */ /* 0x000ff60000001808 */
[----:B------:R-:W-:Y:S11]  /*28ff0*/  @!UPT UIADD3 URZ, URZ, URZ, URZ ;  /* 0x0000003f3f3ff290 */ /* 0x000ff6000fffe03f */
[----:B------:R-:W-:Y:S02]  /*29000*/  @!UPT UIADD3 URZ, URZ, URZ, URZ ;  /* 0x0000003f3f3ff290 */ /* 0x000fe4000fffe03f */
[----:B------:R-:W-:Y:S02]  /*29010*/  IMAD.MOV.U32 R19, RZ, RZ, R8 ;  /* 0x000000ffff137224 */ /* 0x000fe400078e0008 */
[----:B------:R-:W-:Y:S01]  /*29020*/  IMAD.MOV.U32 R17, RZ, RZ, R9 ;  /* 0x000000ffff117224 */ /* 0x000fe200078e0009 */
[----:B----4-:R-:W-:Y:S01]  /*29030*/  STL.64 [R1+0x1cf0], R22 ;  /* 0x001cf01601007387 */ /* 0x010fe20000100a00 */
[----:B---3--:R1:W-:Y:S03]  /*29040*/  STL.64 [R1+0x1ce8], R20 ;  /* 0x001ce81401007387 */ /* 0x0083e60000100a00 */
[----:B-1----:R-:W3:Y:S01]  /*29050*/  LDL.LU R20, [R1+0x1b0] ;  /* 0x0001b00001147983 */ /* 0x002ee20000300800 */
[----:B------:R-:W3:Y:S02]  /*29060*/  LDL.LU R21, [R1+0x1b4] ;  /* 0x0001b40001157983 */ /* 0x000ee40000300800 */
[----:B------:R-:W3:Y:S02]  /*29070*/  LDL.LU R22, [R1+0x1b8] ;  /* 0x0001b80001167983 */ /* 0x000ee40000300800 */
[----:B------:R-:W3:Y:S01]  /*29080*/  LDL.LU R23, [R1+0x1bc] ;  /* 0x0001bc0001177983 */ /* 0x000ee20000300800 */
[----:B0-----:R-:W-:Y:S01]  /*29090*/  STL.64 [R1+0x1aa8], R26 ;  /* 0x001aa81a01007387 */ /* 0x001fe20000100a00 */
[----:B------:R0:W-:Y:S03]  /*290a0*/  STL.64 [R1+0x1aa0], R24 ;  /* 0x001aa01801007387 */ /* 0x0001e60000100a00 */
[----:B0-----:R-:W4:Y:S01]  /*290b0*/  LDL.LU R24, [R1+0x180] ;  /* 0x0001800001187983 */ /* 0x001f220000300800 */
[----:B------:R-:W4:Y:S02]  /*290c0*/  LDL.LU R25, [R1+0x184] ;  /* 0x0001840001197983 */ /* 0x000f240000300800 */
[----:B------:R-:W4:Y:S02]  /*290d0*/  LDL.LU R26, [R1+0x188] ;  /* 0x00018800011a7983 */ /* 0x000f240000300800 */
[----:B------:R-:W4:Y:S01]  /*290e0*/  LDL.LU R27, [R1+0x18c] ;  /* 0x00018c00011b7983 */ /* 0x000f220000300800 */
[----:B------:R0:W-:Y:S01]  /*290f0*/  STL [R1+0x1960], R3 ;  /* 0x0019600301007387 */ /* 0x0001e20000100800 */
[----:B------:R-:W3:Y:S02]  /*29100*/  LDL.LU.64 R8, [R1+0x1cf8] ;  /* 0x001cf80001087983 */ /* 0x000ee40000300a00 */
[----:B------:R-:W-:-:S02]  /*29110*/  IMAD.MOV.U32 R16, RZ, RZ, R10 ;  /* 0x000000ffff107224 */ /* 0x000fc400078e000a */
[----:B0-----:R-:W-:-:S05]  /*29120*/  IMAD.MOV.U32 R3, RZ, RZ, R11 ;  /* 0x000000ffff037224 */ /* 0x001fca00078e000b */
[----:B------:R-:W-:Y:S01]  /*29130*/  STL [R1+0x1ca4], R3 ;  /* 0x001ca40301007387 */ /* 0x000fe20000100800 */
[----:B------:R0:W-:Y:S02]  /*29140*/  STL [R1+0x1ca0], R16 ;  /* 0x001ca01001007387 */ /* 0x0001e40000100800 */
[----:B------:R1:W-:Y:S02]  /*29150*/  STL [R1+0x1c9c], R17 ;  /* 0x001c9c1101007387 */ /* 0x0003e40000100800 */
[----:B------:R2:W-:Y:S01]  /*29160*/  STL [R1+0x1c98], R19 ;  /* 0x001c981301007387 */ /* 0x0005e20000100800 */
[----:B0-----:R-:W4:Y:S01]  /*29170*/  LDL.LU R16, [R1+0x1a0] ;  /* 0x0001a00001107983 */ /* 0x001f220000300800 */
[----:B-1----:R-:W4:Y:S02]  /*29180*/  LDL.LU R17, [R1+0x1a4] ;  /* 0x0001a40001117983 */ /* 0x002f240000300800 */
[----:B------:R-:W4:Y:S02]  /*29190*/  LDL.LU R18, [R1+0x1a8] ;  /* 0x0001a80001127983 */ /* 0x000f240000300800 */
[----:B--2---:R-:W4:Y:S01]  /*291a0*/  LDL.LU R19, [R1+0x1ac] ;  /* 0x0001ac0001137983 */ /* 0x004f220000300800 */
[----:B---3--:R-:W-:Y:S01]  /*291b0*/  HMMA.16816.F32 R12, R12, R8, R20 ;  /* 0x000000080c0c723c */ /* 0x008fe20000001814 */
[----:B------:R-:W2:Y:S01]  /*291c0*/  LDL.LU.64 R22, [R1+0x1cf0] ;  /* 0x001cf00001167983 */ /* 0x000ea20000300a00 */
[----:B------:R-:W2:Y:S11]  /*291d0*/  LDL.LU.64 R20, [R1+0x1ce8] ;  /* 0x001ce80001147983 */ /* 0x000eb60000300a00 */
[----:B------:R-:W-:Y:S11]  /*291e0*/  @!UPT UIADD3 URZ, URZ, URZ, URZ ;  /* 0x0000003f3f3ff290 */ /* 0x000ff6000fffe03f */
[----:B------:R-:W-:Y:S02]  /*291f0*/  IMAD.MOV.U32 R28, RZ, RZ, R14 ;  /* 0x000000ffff1c7224 */ /* 0x000fe400078e000e */
[----:B------:R-:W-:Y:S02]  /*29200*/  IMAD.MOV.U32 R29, RZ, RZ, R15 ;  /* 0x000000ffff1d7224 */ /* 0x000fe400078e000f */
[----:B------:R-:W-:Y:S02]  /*29210*/  IMAD.MOV.U32 R7, RZ, RZ, R12 ;  /* 0x000000ffff077224 */ /* 0x000fe400078e000c */
[----:B------:R-:W-:Y:S01]  /*29220*/  IMAD.MOV.U32 R0, RZ, RZ, R13 ;  /* 0x000000ffff007224 */ /* 0x000fe200078e000d */
[----:B------:R-:W4:Y:S01]  /*29230*/  LDL.LU.64 R14, [R1+0x1ce0] ;  /* 0x001ce000010e7983 */ /* 0x000f220000300a00 */
[----:B------:R-:W4:Y:S02]  /*29240*/  LDL.LU.64 R12, [R1+0x1cd8] ;  /* 0x001cd800010c7983 */ /* 0x000f240000300a00 */
[----:B------:R0:W-:Y:S02]  /*29250*/  STL [R1+0x1cb4], R29 ;  /* 0x001cb41d01007387 */ /* 0x0001e40000100800 */
[----:B------:R1:W-:Y:S01]  /*29260*/  STL [R1+0x1cb0], R28 ;  /* 0x001cb01c01007387 */ /* 0x0003e20000100800 */
[----:B------:R3:W-:Y:S01]  /*29270*/  STL [R1+0x1cac], R0 ;  /* 0x001cac0001007387 */ /* 0x0007e20000100800 */
[----:B------:R0:W-:Y:S01]  /*29280*/  STL [R1+0x1ca8], R7 ;  /* 0x001ca80701007387 */ /* 0x0001e20000100800 */
[C---:B----4-:R-:W-:Y:S08]  /*29290*/  HMMA.16816.F32 R16, R12.reuse, R4, R16 ;  /* 0x000000040c10723c */ /* 0x050ff00000001810 */
[----:B--2---:R-:W-:Y:S01]  /*292a0*/  HMMA.16816.F32 R12, R12, R8, R20 ;  /* 0x000000080c0c723c */ /* 0x004fe20000001814 */
[----:B------:R-:W2:Y:S01]  /*292b0*/  LDL.LU.64 R22, [R1+0x1cd0] ;  /* 0x001cd00001167983 */ /* 0x000ea20000300a00 */
[----:B------:R-:W2:Y:S11]  /*292c0*/  LDL.LU.64 R20, [R1+0x1cc8] ;  /* 0x001cc80001147983 */ /* 0x000eb60000300a00 */
[----:B------:R-:W-:Y:S03]  /*292d0*/  @!UPT UIADD3 URZ, URZ, URZ, URZ ;  /* 0x0000003f3f3ff290 */ /* 0x000fe6000fffe03f */
[----:B------:R-:W-:Y:S02]  /*292e0*/  IMAD.MOV.U32 R6, RZ, RZ, R18 ;  /* 0x000000ffff067224 */ /* 0x000fe400078e0012 */
[----:B------:R-:W-:Y:S02]  /*292f0*/  IMAD.MOV.U32 R11, RZ, RZ, R17 ;  /* 0x000000ffff0b7224 */ /* 0x000fe400078e0011 */
[----:B------:R-:W-:Y:S02]  /*29300*/  IMAD.MOV.U32 R18, RZ, RZ, R19 ;  /* 0x000000ffff127224 */ /* 0x000fe400078e0013 */
[----:B------:R-:W-:Y:S02]  /*29310*/  IMAD.MOV.U32 R10, RZ, RZ, R16 ;  /* 0x000000ffff0a7224 */ /* 0x000fe400078e0010 */
[----:B------:R-:W-:Y:S02]  /*29320*/  IMAD.MOV.U32 R17, RZ, RZ, R14 ;  /* 0x000000ffff117224 */ /* 0x000fe400078e000e */
[----:B------:R-:W-:-:S02]  /*29330*/  IMAD.MOV.U32 R19, RZ, RZ, R15 ;  /* 0x000000ffff137224 */ /* 0x000fc400078e000f */
[----:B------:R-:W-:Y:S02]  /*29340*/  IMAD.MOV.U32 R3, RZ, RZ, R12 ;  /* 0x000000ffff037224 */ /* 0x000fe400078e000c */
[----:B------:R-:W-:Y:S01]  /*29350*/  IMAD.MOV.U32 R16, RZ, RZ, R13 ;  /* 0x000000ffff107224 */ /* 0x000fe200078e000d */
[----:B------:R-:W4:Y:S01]  /*29360*/  LDL.LU.64 R14, [R1+0x1cc0] ;  /* 0x001cc000010e7983 */ /* 0x000f220000300a00 */
[----:B------:R-:W4:Y:S02]  /*29370*/  LDL.LU.64 R12, [R1+0x1cb8] ;  /* 0x001cb800010c7983 */ /* 0x000f240000300a00 */
[C---:B----4-:R-:W-:Y:S11]  /*29380*/  HMMA.16816.F32 R24, R12.reuse, R4, R24 ;  /* 0x000000040c18723c */ /* 0x050ff60000001818 */
[----:B------:R-:W-:Y:S11]  /*29390*/  @!UPT UIADD3 URZ, URZ, URZ, URZ ;  /* 0x0000003f3f3ff290 */ /* 0x000ff6000fffe03f */
[----:B------:R-:W-:Y:S02]  /*293a0*/  @!UPT UIADD3 URZ, URZ, URZ, URZ ;  /* 0x0000003f3f3ff290 */ /* 0x000fe4000fffe03f */
[----:B0-----:R-:W-:Y:S02]  /*293b0*/  IMAD.MOV.U32 R29, RZ, RZ, R24 ;  /* 0x000000ffff1d7224 */ /* 0x001fe400078e0018 */
[----:B-1----:R-:W-:Y:S02]  /*293c0*/  IMAD.MOV.U32 R28, RZ, RZ, R25 ;  /* 0x000000ffff1c7224 */ /* 0x002fe400078e0019 */
[----:B---3--:R-:W-:Y:S02]  /*293d0*/  IMAD.MOV.U32 R0, RZ, RZ, R26 ;  /* 0x000000ffff007224 */ /* 0x008fe400078e001a */
[----:B------:R-:W-:Y:S02]  /*293e0*/  IMAD.MOV.U32 R7, RZ, RZ, R27 ;  /* 0x000000ffff077224 */ /* 0x000fe400078e001b */
[----:B--2---:R-:W-:Y:S01]  /*293f0*/  HMMA.16816.F32 R24, R12, R8, R20 ;  /* 0x000000080c18723c */ /* 0x004fe20000001814 */
[----:B------:R-:W2:Y:S01]  /*29400*/  LDL.LU R20, [R1+0x20] ;  /* 0x0000200001147983 */ /* 0x000ea20000300800 */
[----:B------:R-:W2:Y:S02]  /*29410*/  LDL.LU R21, [R1+0x24] ;  /* 0x0000240001157983 */ /* 0x000ea40000300800 */
[----:B------:R-:W3:Y:S02]  /*29420*/  LDL.LU R22, [R1+0x28] ;  /* 0x0000280001167983 */ /* 0x000ee40000300800 */
[----:B------:R-:W3:Y:S02]  /*29430*/  LDL.LU R23, [R1+0x2c] ;  /* 0x00002c0001177983 */ /* 0x000ee40000300800 */
[----:B---3--:R-:W-:Y:S01]  /*29440*/  STL.64 [R1+0x1b28], R22 ;  /* 0x001b281601007387 */ /* 0x008fe20000100a00 */
[----:B--2---:R-:W-:Y:S11]  /*29450*/  STL.64 [R1+0x1b20], R20 ;  /* 0x001b201401007387 */ /* 0x004ff60000100a00 */
[----:B------:R-:W-:Y:S03]  /*29460*/  @!UPT UIADD3 URZ, URZ, URZ, URZ ;  /* 0x0000003f3f3ff290 */ /* 0x000fe6000fffe03f */
[----:B------:R-:W-:Y:S02]  /*29470*/  STL.64 [R1+0x1ab8], R26 ;  /* 0x001ab81a01007387 */ /* 0x000fe40000100a00 */
[----:B------:R0:W-:Y:S02]  /*29480*/  STL.64 [R1+0x1ab0], R24 ;  /* 0x001ab01801007387 */ /* 0x0001e40000100a00 */
[----:B0-----:R-:W-:Y:S02]  /*29490*/  IMAD.MOV.U32 R24, RZ, RZ, R29 ;  /* 0x000000ffff187224 */ /* 0x001fe400078e001d */
[----:B------:R-:W-:Y:S01]  /*294a0*/  IMAD.MOV.U32 R25, RZ, RZ, R28 ;  /* 0x000000ffff197224 */ /* 0x000fe200078e001c */
[----:B------:R-:W2:Y:S01]  /*294b0*/  LDL.LU R29, [R1+0x1cb4] ;  /* 0x001cb400011d7983 */ /* 0x000ea20000300800 */
[----:B------:R-:W3:Y:S02]  /*294c0*/  LDL.LU R28, [R1+0x1cb0] ;  /* 0x001cb000011c7983 */ /* 0x000ee40000300800 */
[----:B------:R-:W-:-:S02]  /*294d0*/  IMAD.MOV.U32 R26, RZ, RZ, R0 ;  /* 0x000000ffff1a7224 */ /* 0x000fc400078e0000 */
[----:B------:R-:W-:Y:S01]  /*294e0*/  IMAD.MOV.U32 R27, RZ, RZ, R7 ;  /* 0x000000ffff1b7224 */ /* 0x000fe200078e0007 */
[----:B------:R-:W4:Y:S01]  /*294f0*/  LDL.LU R0, [R1+0x1cac] ;  /* 0x001cac0001007983 */ /* 0x000f220000300800 */
[----:B------:R-:W2:Y:S02]  /*29500*/  LDL.LU R7, [R1+0x1ca8] ;  /* 0x001ca80001077983 */ /* 0x000ea40000300800 */
[----:B------:R-:W2:Y:S02]  /*29510*/  LDL.LU R20, [R1+0x40] ;  /* 0x0000400001147983 */ /* 0x000ea40000300800 */
[----:B------:R-:W2:Y:S01]  /*29520*/  LDL.LU R21, [R1+0x44] ;  /* 0x0000440001157983 */ /* 0x000ea20000300800 */
[----:B------:R-:W2:Y:S01]  /*29530*/  LDL.LU R22, [R1+0x48] ;  /* 0x0000480001167983 */ /* 0x000ea20000300800 */
[----:B------:R-:W2:Y:S03]  /*29540*/  LDL.LU R23, [R1+0x4c] ;  /* 0x00004c0001177983 */ /* 0x000ea60000300800 */
[----:B--2---:R-:W-:Y:S01]  /*29550*/  STL.64 [R1+0x1b58], R22 ;  /* 0x001b581601007387 */ /* 0x004fe20000100a00 */
[----:B------:R-:W-:Y:S02]  /*29560*/  STL.64 [R1+0x1b50], R20 ;  /* 0x001b501401007387 */ /* 0x000fe40000100a00 */
[----:B------:R0:W-:Y:S02]  /*29570*/  STL.64 [R1+0x1ad8], R26 ;  /* 0x001ad81a01007387 */ /* 0x0001e40000100a00 */
[----:B------:R1:W-:Y:S02]  /*29580*/  STL.64 [R1+0x1ad0], R24 ;  /* 0x001ad01801007387 */ /* 0x0003e40000100a00 */
[----:B0-----:R-:W-:-:S02]  /*29590*/  IMAD.MOV.U32 R26, RZ, RZ, R17 ;  /* 0x000000ffff1a7224 */ /* 0x001fc400078e0011 */
[----:B-1----:R-:W-:Y:S02]  /*295a0*/  IMAD.MOV.U32 R24, RZ, RZ, R3 ;  /* 0x000000ffff187224 */ /* 0x002fe400078e0003 */
[----:B------:R-:W-:Y:S01]  /*295b0*/  IMAD.MOV.U32 R27, RZ, RZ, R19 ;  /* 0x000000ffff1b7224 */ /* 0x000fe200078e0013 */
[----:B------:R-:W2:Y:S01]  /*295c0*/  LDL.LU R3, [R1+0x1ca4] ;  /* 0x001ca40001037983 */ /* 0x000ea20000300800 */
[----:B------:R-:W-:Y:S02]  /*295d0*/  IMAD.MOV.U32 R25, RZ, RZ, R16 ;  /* 0x000000ffff197224 */ /* 0x000fe400078e0010 */
[----:B------:R-:W2:Y:S02]  /*295e0*/  LDL.LU R16, [R1+0x1ca0] ;  /* 0x001ca00001107983 */ /* 0x000ea40000300800 */
[----:B------:R-:W2:Y:S01]  /*295f0*/  LDL.LU R17, [R1+0x1c9c] ;  /* 0x001c9c0001117983 */ /* 0x000ea20000300800 */
[----:B------:R-:W2:Y:S01]  /*29600*/  LDL.LU R19, [R1+0x1c98] ;  /* 0x001c980001137983 */ /* 0x000ea20000300800 */
[----:B------:R-:W-:Y:S02]  /*29610*/  STL.64 [R1+0x1ae8], R26 ;  /* 0x001ae81a01007387 */ /* 0x000fe40000100a00 */
[----:B------:R0:W-:Y:S02]  /*29620*/  STL.64 [R1+0x1ae0], R24 ;  /* 0x001ae01801007387 */ /* 0x0001e40000100a00 */
[----:B0-----:R-:W-:-:S02]  /*29630*/  IMAD.MOV.U32 R24, RZ, RZ, R10 ;  /* 0x000000ffff187224 */ /* 0x001fc400078e000a */
[----:B------:R-:W-:Y:S01]  /*29640*/  IMAD.MOV.U32 R25, RZ, RZ, R11 ;  /* 0x000000ffff197224 */ /* 0x000fe200078e000b */
[----:B------:R-:W2:Y:S01]  /*29650*/  LDL.LU R10, [R1+0x1c94] ;  /* 0x001c9400010a7983 */ /* 0x000ea20000300800 */
[----:B------:R-:W2:Y:S02]  /*29660*/  LDL.LU R11, [R1+0x1c90] ;  /* 0x001c9000010b7983 */ /* 0x000ea40000300800 */
[----:B------:R-:W-:Y:S02]  /*29670*/  IMAD.MOV.U32 R26, RZ, RZ, R6 ;  /* 0x000000ffff1a7224 */ /* 0x000fe400078e0006 */
[----:B------:R-:W-:Y:S01]  /*29680*/  IMAD.MOV.U32 R27, RZ, RZ, R18 ;  /* 0x000000ffff1b7224 */ /* 0x000fe200078e0012 */
[----:B------:R-:W2:Y:S01]  /*29690*/  LDL.LU R6, [R1+0x1c8c] ;  /* 0x001c8c0001067983 */ /* 0x000ea20000300800 */
        /* <DEDUP_REMOVED lines=9> */
[----:B---3--:R-:W-:-:S02]  /*29730*/  IMAD.MOV.U32 R26, RZ, RZ, R28 ;  /* 0x000000ffff1a7224 */ /* 0x008fc400078e001c */
[----:B0-----:R-:W-:Y:S02]  /*29740*/  IMAD.MOV.U32 R24, RZ, RZ, R7 ;  /* 0x000000ffff187224 */ /* 0x001fe400078e0007 */
[----:B------:R-:W-:Y:S01]  /*29750*/  IMAD.MOV.U32 R27, RZ, RZ, R29 ;  /* 0x000000ffff1b7224 */ /* 0x000fe200078e001d */
[----:B------:R-:W2:Y:S01]  /*29760*/  LDL.LU R7, [R1+0x1c84] ;  /* 0x001c840001077983 */ /* 0x000ea20000300800 */
[----:B----4-:R-:W-:Y:S02]  /*29770*/  IMAD.MOV.U32 R25, RZ, RZ, R0 ;  /* 0x000000ffff197224 */ /* 0x010fe400078e0000 */
[----:B------:R-:W3:Y:S02]  /*29780*/  LDL.LU R0, [R1+0x1c80] ;  /* 0x001c800001007983 */ /* 0x000ee40000300800 */
[----:B------:R-:W4:Y:S01]  /*29790*/  LDL.LU R28, [R1+0x1c7c] ;  /* 0x001c7c00011c7983 */ /* 0x000f220000300800 */
        /* <DEDUP_REMOVED lines=8> */
[----:B------:R-:W2:Y:S01]  /*29820*/  LDL.LU R16, [R1+0x1c6c] ;  /* 0x001c6c0001107983 */ /* 0x000ea20000300800 */
[----:B------:R-:W2:Y:S02]  /*29830*/  LDL.LU R20, [R1+0x60] ;  /* 0x0000600001147983 */ /* 0x000ea40000300800 */
[----:B------:R-:W2:Y:S02]  /*29840*/  LDL.LU R21, [R1+0x64] ;  /* 0x0000640001157983 */ /* 0x000ea40000300800 */
[----:B------:R-:W2:Y:S01]  /*29850*/  LDL.LU R22, [R1+0x68] ;  /* 0x0000680001167983 */ /* 0x000ea20000300800 */
[----:B------:R-:W2:Y:S01]  /*29860*/  LDL.LU R23, [R1+0x6c] ;  /* 0x00006c0001177983 */ /* 0x000ea20000300800 */
[----:B------:R-:W-:-:S03]  /*29870*/  IMAD.MOV.U32 R27, RZ, RZ, R3 ;  /* 0x000000ffff1b7224 */ /* 0x000fc600078e0003 */
[----:B--2---:R-:W-:Y:S01]  /*29880*/  STL.64 [R1+0x1bb8], R22 ;  /* 0x001bb81601007387 */ /* 0x004fe20000100a00 */
[----:B------:R-:W-:Y:S02]  /*29890*/  STL.64 [R1+0x1bb0], R20 ;  /* 0x001bb01401007387 */ /* 0x000fe40000100a00 */
[----:B------:R-:W-:Y:S02]  /*298a0*/  STL.64 [R1+0x1b38], R26 ;  /* 0x001b381a01007387 */ /* 0x000fe40000100a00 */
[----:B------:R0:W-:Y:S02]  /*298b0*/  STL.64 [R1+0x1b30], R24 ;  /* 0x001b301801007387 */ /* 0x0001e40000100a00 */
[----:B0-----:R-:W-:Y:S02]  /*298c0*/  IMAD.MOV.U32 R24, RZ, RZ, R18 ;  /* 0x000000ffff187224 */ /* 0x001fe400078e0012 */
[----:B------:R-:W2:Y:S01]  /*298d0*/  LDL.LU R18, [R1+0x1c68] ;  /* 0x001c680001127983 */ /* 0x000ea20000300800 */
[----:B------:R-:W-:-:S02]  /*298e0*/  IMAD.MOV.U32 R25, RZ, RZ, R6 ;  /* 0x000000ffff197224 */ /* 0x000fc400078e0006 */
[----:B------:R-:W3:Y:S02]  /*298f0*/  LDL.LU R6, [R1+0x1c64] ;  /* 0x001c640001067983 */ /* 0x000ee40000300800 */
[----:B------:R-:W-:Y:S02]  /*29900*/  IMAD.MOV.U32 R26, RZ, RZ, R11 ;  /* 0x000000ffff1a7224 */ /* 0x000fe400078e000b */
[----:B------:R-:W-:Y:S01]  /*29910*/  IMAD.MOV.U32 R27, RZ, RZ, R10 ;  /* 0x000000ffff1b7224 */ /* 0x000fe200078e000a */
[----:B------:R-:W3:Y:S01]  /*29920*/  LDL.LU R11, [R1+0x1c60] ;  /* 0x001c6000010b7983 */ /* 0x000ee20000300800 */
[----:B------:R-:W3:Y:S02]  /*29930*/  LDL.LU R10, [R1+0x1c5c] ;  /* 0x001c5c00010a7983 */ /* 0x000ee40000300800 */
[----:B------:R-:W-:Y:S02]  /*29940*/  IMAD.MOV.U32 R20, RZ, RZ, R16 ;  /* 0x000000ffff147224 */ /* 0x000fe400078e0010 */
[----:B------:R-:W-:Y:S01]  /*29950*/  IMAD.MOV.U32 R23, RZ, RZ, R19 ;  /* 0x000000ffff177224 */ /* 0x000fe200078e0013 */
[----:B------:R-:W3:Y:S01]  /*29960*/  LDL.LU R16, [R1+0x1c58] ;  /* 0x001c580001107983 */ /* 0x000ee20000300800 */
[----:B------:R-:W-:-:S02]  /*29970*/  IMAD.MOV.U32 R21, RZ, RZ, R17 ;  /* 0x000000ffff157224 */ /* 0x000fc400078e0011 */
[----:B------:R-:W3:Y:S02]  /*29980*/  LDL.LU R17, [R1+0x1c54] ;  /* 0x001c540001117983 */ /* 0x000ee40000300800 */
[----:B--2---:R-:W-:Y:S02]  /*29990*/  IMAD.MOV.U32 R22, RZ, RZ, R18 ;  /* 0x000000ffff167224 */ /* 0x004fe400078e0012 */
[----:B------:R-:W2:Y:S01]  /*299a0*/  LDL.LU R18, [R1+0x1c50] ;  /* 0x001c500001127983 */ /* 0x000ea20000300800 */
[----:B------:R-:W2:Y:S02]  /*299b0*/  LDL.LU R19, [R1+0x1c4c] ;  /* 0x001c4c0001137983 */ /* 0x000ea40000300800 */
[----:B------:R-:W-:Y:S02]  /*299c0*/  STL.64 [R1+0x1be8], R22 ;  /* 0x001be81601007387 */ /* 0x000fe40000100a00 */
[----:B------:R-:W-:Y:S01]  /*299d0*/  STL.64 [R1+0x1be0], R20 ;  /* 0x001be01401007387 */ /* 0x000fe20000100a00 */
[----:B------:R3:W-:Y:S01]  /*299e0*/  STL.64 [R1+0x1b48], R26 ;  /* 0x001b481a01007387 */ /* 0x0007e20000100a00 */
[----:B------:R0:W-:Y:S02]  /*299f0*/  STL.64 [R1+0x1b40], R24 ;  /* 0x001b401801007387 */ /* 0x0001e40000100a00 */
[----:B---3--:R-:W-:-:S02]  /*29a00*/  IMAD.MOV.U32 R26, RZ, RZ, R0 ;  /* 0x000000ffff1a7224 */ /* 0x008fc400078e0000 */
[----:B0-----:R-:W-:Y:S02]  /*29a10*/  IMAD.MOV.U32 R24, RZ, RZ, R29 ;  /* 0x000000ffff187224 */ /* 0x001fe400078e001d */
[----:B------:R-:W-:Y:S01]  /*29a20*/  IMAD.MOV.U32 R27, RZ, RZ, R7 ;  /* 0x000000ffff1b7224 */ /* 0x000fe200078e0007 */
[----:B------:R-:W3:Y:S01]  /*29a30*/  LDL.LU R29, [R1+0x1c48] ;  /* 0x001c4800011d7983 */ /* 0x000ee20000300800 */
[----:B----4-:R-:W-:Y:S02]  /*29a40*/  IMAD.MOV.U32 R25, RZ, RZ, R28 ;  /* 0x000000ffff197224 */ /* 0x010fe400078e001c */
[----:B------:R-:W4:Y:S02]  /*29a50*/  LDL.LU R28, [R1+0x1c44] ;  /* 0x001c4400011c7983 */ /* 0x000f240000300800 */
[----:B------:R-:W2:Y:S01]  /*29a60*/  LDL.LU R0, [R1+0x1c40] ;  /* 0x001c400001007983 */ /* 0x000ea20000300800 */
[----:B------:R-:W2:Y:S01]  /*29a70*/  LDL.LU R7, [R1+0x1c3c] ;  /* 0x001c3c0001077983 */ /* 0x000ea20000300800 */
[----:B------:R-:W-:Y:S02]  /*29a80*/  STL.64 [R1+0x1b68], R26 ;  /* 0x001b681a01007387 */ /* 0x000fe40000100a00 */
[----:B------:R0:W-:Y:S02]  /*29a90*/  STL.64 [R1+0x1b60], R24 ;  /* 0x001b601801007387 */ /* 0x0001e40000100a00 */
[----:B0-----:R-:W2:Y:S01]  /*29aa0*/  LDL.LU R24, [R1+0xe0] ;  /* 0x0000e00001187983 */ /* 0x001ea20000300800 */
[----:B------:R-:W-:-:S02]  /*29ab0*/  IMAD.MOV.U32 R25, RZ, RZ, R10 ;  /* 0x000000ffff197224 */ /* 0x000fc400078e000a */
        /* <DEDUP_REMOVED lines=13> */
[----:B------:R3:W-:Y:S02]  /*29b90*/  STL.64 [R1+0x1b78], R26 ;  /* 0x001b781a01007387 */ /* 0x0007e40000100a00 */
[----:B---3--:R-:W-:-:S02]  /*29ba0*/  IMAD.MOV.U32 R27, RZ, RZ, R29 ;  /* 0x000000ffff1b7224 */ /* 0x008fc400078e001d */
[----:B----4-:R-:W-:Y:S01]  /*29bb0*/  IMAD.MOV.U32 R26, RZ, RZ, R28 ;  /* 0x000000ffff1a7224 */ /* 0x010fe200078e001c */
[----:B--2---:R0:W-:Y:S02]  /*29bc0*/  STL.64 [R1+0x1b70], R24 ;  /* 0x001b701801007387 */ /* 0x0041e40000100a00 */
[----:B0-----:R-:W-:Y:S02]  /*29bd0*/  IMAD.MOV.U32 R24, RZ, RZ, R7 ;  /* 0x000000ffff187224 */ /* 0x001fe400078e0007 */
[----:B------:R-:W-:Y:S01]  /*29be0*/  IMAD.MOV.U32 R25, RZ, RZ, R0 ;  /* 0x000000ffff197224 */ /* 0x000fe200078e0000 */
[----:B------:R-:W2:Y:S01]  /*29bf0*/  LDL.LU R7, [R1+0x1c2c] ;  /* 0x001c2c0001077983 */ /* 0x000ea20000300800 */
[----:B------:R-:W3:Y:S02]  /*29c00*/  LDL.LU R0, [R1+0x1c28] ;  /* 0x001c280001007983 */ /* 0x000ee40000300800 */
[----:B------:R-:W4:Y:S02]  /*29c10*/  LDL.LU R28, [R1+0x1c24] ;  /* 0x001c2400011c7983 */ /* 0x000f240000300800 */
[----:B------:R-:W4:Y:S01]  /*29c20*/  LDL.LU R29, [R1+0x1c20] ;  /* 0x001c2000011d7983 */ /* 0x000f220000300800 */
[----:B------:R-:W-:Y:S01]  /*29c30*/  STL.64 [R1+0x1b98], R26 ;  /* 0x001b981a01007387 */ /* 0x000fe20000100a00 */
[----:B------:R0:W-:Y:S03]  /*29c40*/  STL.64 [R1+0x1b90], R24 ;  /* 0x001b901801007387 */ /* 0x0001e60000100a00 */
[----:B0-----:R-:W4:Y:S01]  /*29c50*/  LDL.LU R24, [R1+0x100] ;  /* 0x0001000001187983 */ /* 0x001f220000300800 */
[----:B------:R-:W-:-:S02]  /*29c60*/  IMAD.MOV.U32 R26, RZ, RZ, R11 ;  /* 0x000000ffff1a7224 */ /* 0x000fc400078e000b */
[----:B------:R-:W-:Y:S02]  /*29c70*/  IMAD.MOV.U32 R27, RZ, RZ, R10 ;  /* 0x000000ffff1b7224 */ /* 0x000fe400078e000a */
[----:B------:R-:W-:Y:S02]  /*29c80*/  IMAD.MOV.U32 R25, RZ, RZ, R6 ;  /* 0x000000ffff197224 */ /* 0x000fe400078e0006 */
[----:B------:R-:W4:Y:S01]  /*29c90*/  LDL.LU R6, [R1+0x1c1c] ;  /* 0x001c1c0001067983 */ /* 0x000f220000300800 */
[----:B------:R-:W4:Y:S02]  /*29ca0*/  LDL.LU R11, [R1+0x1c18] ;  /* 0x001c1800010b7983 */ /* 0x000f240000300800 */
[----:B------:R-:W4:Y:S02]  /*29cb0*/  LDL.LU R10, [R1+0x1c14] ;  /* 0x001c1400010a7983 */ /* 0x000f240000300800 */
[----:B------:R2:W-:Y:S02]  /*29cc0*/  STL.64 [R1+0x1ba8], R26 ;  /* 0x001ba81a01007387 */ /* 0x0005e40000100a00 */
[----:B--2---:R-:W-:-:S02]  /*29cd0*/  IMAD.MOV.U32 R27, RZ, RZ, R7 ;  /* 0x000000ffff1b7224 */ /* 0x004fc400078e0007 */
[----:B---3--:R-:W-:Y:S01]  /*29ce0*/  IMAD.MOV.U32 R26, RZ, RZ, R0 ;  /* 0x000000ffff1a7224 */ /* 0x008fe200078e0000 */
[----:B----4-:R0:W-:Y:S02]  /*29cf0*/  STL.64 [R1+0x1ba0], R24 ;  /* 0x001ba01801007387 */ /* 0x0101e40000100a00 */
[----:B0-----:R-:W-:Y:S02]  /*29d00*/  IMAD.MOV.U32 R24, RZ, RZ, R29 ;  /* 0x000000ffff187224 */ /* 0x001fe400078e001d */
[----:B------:R-:W-:Y:S01]  /*29d10*/  IMAD.MOV.U32 R25, RZ, RZ, R28 ;  /* 0x000000ffff197224 */ /* 0x000fe200078e001c */
[----:B------:R-:W2:Y:S01]  /*29d20*/  LDL.LU R29, [R1+0x1c10] ;  /* 0x001c1000011d7983 */ /* 0x000ea20000300800 */
[----:B------:R-:W3:Y:S02]  /*29d30*/  LDL.LU R28, [R1+0x1c0c] ;  /* 0x001c0c00011c7983 */ /* 0x000ee40000300800 */
[----:B------:R-:W4:Y:S02]  /*29d40*/  LDL.LU R0, [R1+0x1c08] ;  /* 0x001c080001007983 */ /* 0x000f240000300800 */
[----:B------:R-:W2:Y:S01]  /*29d50*/  LDL.LU R7, [R1+0x1c04] ;  /* 0x001c040001077983 */ /* 0x000ea20000300800 */
[----:B------:R-:W-:Y:S01]  /*29d60*/  STL.64 [R1+0x1bc8], R26 ;  /* 0x001bc81a01007387 */ /* 0x000fe20000100a00 */
[----:B------:R0:W-:Y:S03]  /*29d70*/  STL.64 [R1+0x1bc0], R24 ;  /* 0x001bc01801007387 */ /* 0x0001e60000100a00 */
[----:B0-----:R-:W2:Y:S01]  /*29d80*/  LDL.LU R24, [R1+0x120] ;  /* 0x0001200001187983 */ /* 0x001ea20000300800 */
[----:B------:R-:W-:-:S02]  /*29d90*/  IMAD.MOV.U32 R26, RZ, RZ, R11 ;  /* 0x000000ffff1a7224 */ /* 0x000fc400078e000b */
[----:B------:R-:W-:Y:S02]  /*29da0*/  IMAD.MOV.U32 R27, RZ, RZ, R6 ;  /* 0x000000ffff1b7224 */ /* 0x000fe400078e0006 */
[----:B------:R-:W-:Y:S02]  /*29db0*/  IMAD.MOV.U32 R25, RZ, RZ, R10 ;  /* 0x000000ffff197224 */ /* 0x000fe400078e000a */
[----:B------:R-:W3:Y:S01]  /*29dc0*/  LDL.LU R10, [R1+0x1c00] ;  /* 0x001c0000010a7983 */ /* 0x000ee20000300800 */
[----:B------:R-:W3:Y:S02]  /*29dd0*/  LDL.LU R11, [R1+0x1bfc] ;  /* 0x001bfc00010b7983 */ /* 0x000ee40000300800 */
[----:B------:R-:W3:Y:S02]  /*29de0*/  LDL.LU R6, [R1+0x1bf8] ;  /* 0x001bf80001067983 */ /* 0x000ee40000300800 */
[----:B------:R-:W-:Y:S01]  /*29df0*/  STL.64 [R1+0x1bd8], R26 ;  /* 0x001bd81a01007387 */ /* 0x000fe20000100a00 */
[C---:B------:R-:W-:Y:S08]  /*29e00*/  HMMA.16816.F32 R12, R16.reuse, R4, R12 ;  /* 0x00000004100c723c */ /* 0x040ff0000000180c */
[----:B------:R-:W-:Y:S01]  /*29e10*/  HMMA.16816.F32 R16, R16, R8, R20 ;  /* 0x000000081010723c */ /* 0x000fe20000001814 */
[----:B--2---:R0:W-:Y:S02]  /*29e20*/  STL.64 [R1+0x1bd0], R24 ;  /* 0x001bd01801007387 */ /* 0x0041e40000100a00 */
[----:B0-----:R-:W-:-:S02]  /*29e30*/  IMAD.MOV.U32 R24, RZ, RZ, R7 ;  /* 0x000000ffff187224 */ /* 0x001fc400078e0007 */
[----:B----4-:R-:W-:Y:S01]  /*29e40*/  IMAD.MOV.U32 R25, RZ, RZ, R0 ;  /* 0x000000ffff197224 */ /* 0x010fe200078e0000 */
[----:B------:R-:W2:Y:S01]  /*29e50*/  LDL.LU R7, [R1+0x1bf4] ;  /* 0x001bf40001077983 */ /* 0x000ea20000300800 */
[----:B------:R-:W2:Y:S02]  /*29e60*/  LDL.LU R0, [R1+0x1bf0] ;  /* 0x001bf00001007983 */ /* 0x000ea40000300800 */
[----:B------:R-:W2:Y:S02]  /*29e70*/  LDL.LU.64 R22, [R1+0x1be8] ;  /* 0x001be80001167983 */ /* 0x000ea40000300a00 */
[----:B------:R-:W2:Y:S02]  /*29e80*/  LDL.LU.64 R20, [R1+0x1be0] ;  /* 0x001be00001147983 */ /* 0x000ea40000300a00 */
[----:B---3--:R-:W-:Y:S02]  /*29e90*/  IMAD.MOV.U32 R26, RZ, RZ, R28 ;  /* 0x000000ffff1a7224 */ /* 0x008fe400078e001c */
[----:B------:R-:W-:Y:S01]  /*29ea0*/  IMAD.MOV.U32 R27, RZ, RZ, R29 ;  /* 0x000000ffff1b7224 */ /* 0x000fe200078e001d */
[----:B------:R-:W3:Y:S06]  /*29eb0*/  LDL.LU.64 R8, [R1+0x208] ;  /* 0x0002080001087983 */ /* 0x000eec0000300a00 */
[C---:B--2---:R-:W-:Y:S11]  /*29ec0*/  HMMA.16816.F32 R24, R20.reuse, R6, R24 ;  /* 0x000000061418723c */ /* 0x044ff60000001818 */
[----:B------:R-:W-:Y:S11]  /*29ed0*/  @!UPT UIADD3 URZ, URZ, URZ, URZ ;  /* 0x0000003f3f3ff290 */ /* 0x000ff6000fffe03f */
[----:B------:R-:W-:Y:S01]  /*29ee0*/  @!UPT UIADD3 URZ, URZ, URZ, URZ ;  /* 0x0000003f3f3ff290 */ /* 0x000fe2000fffe03f */
[----:B------:R-:W-:Y:S01]  /*29ef0*/  STL.64 [R1+0x2c0], R24 ;  /* 0x0002c01801007387 */ /* 0x000fe20000100a00 */
[----:B------:R0:W-:Y:S02]  /*29f00*/  STL.64 [R1+0x2c8], R26 ;  /* 0x0002c81a01007387 */ /* 0x0001e40000100a00 */
[----:B------:R-:W-:Y:S01]  /*29f10*/  IMAD.MOV.U32 R29, RZ, RZ, R24 ;  /* 0x000000ffff1d7224 */ /* 0x000fe200078e0018 */
[----:B0-----:R-:W2:Y:S01]  /*29f20*/  LDL.LU.64 R26, [R1+0x1bd8] ;  /* 0x001bd800011a7983 */ /* 0x001ea20000300a00 */
[----:B------:R-:W2:Y:S03]  /*29f30*/  LDL.LU.64 R24, [R1+0x1bd0] ;  /* 0x001bd00001187983 */ /* 0x000ea60000300a00 */
[----:B------:R-:W-:Y:S01]  /*29f40*/  STL [R1+0x1964], R29 ;  /* 0x0019641d01007387 */ /* 0x000fe20000100800 */
        /* <DEDUP_REMOVED lines=96> */
[----:B0-----:R-:W3:Y:S01]  /*2a550*/  LDL.LU.64 R20, [R1+0x1f0] ;  /* 0x0001f00001147983 */ /* 0x001ee20000300a00 */
[----:B--2---:R-:W-:Y:S11]  /*2a560*/  HMMA.16816.F32 R12, R24, R6, R12 ;  /* 0x00000006180c723c */ /* 0x004ff6000000180c */
[----:B------:R-:W-:Y:S11]  /*2a570*/  @!UPT UIADD3 URZ, URZ, URZ, URZ ;  /* 0x0000003f3f3ff290 */ /* 0x000ff6000fffe03f */
[----:B------:R-:W-:Y:S01]  /*2a580*/  @!UPT UIADD3 URZ, URZ, URZ, URZ ;  /* 0x0000003f3f3ff290 */ /* 0x000fe2000fffe03f */
[----:B------:R0:W-:Y:S01]  /*2a590*/  STL.64 [R1+0x140], R12 ;  /* 0x0001400c01007387 */ /* 0x0001e20000100a00 */
[----:B------:R2:W-:Y:S02]  /*2a5a0*/  STL.64 [R1+0x148], R14 ;  /* 0x0001480e01007387 */ /* 0x0005e40000100a00 */
[----:B-1----:R-:W-:Y:S02]  /*2a5b0*/  IMAD.MOV.U32 R22, RZ, RZ, R12 ;  /* 0x000000ffff167224 */ /* 0x002fe400078e000c */
[----:B0-----:R-:W4:Y:S01]  /*2a5c0*/  LDL.LU.64 R12, [R1+0x200] ;  /* 0x00020000010c7983 */ /* 0x001f220000300a00 */
[----:B--2---:R-:W2:Y:S02]  /*2a5d0*/  LDL.LU.64 R14, [R1+0x1f8] ;  /* 0x0001f800010e7983 */ /* 0x004ea40000300a00 */
[----:B------:R-:W-:-:S04]  /*2a5e0*/  IMAD.MOV.U32 R28, RZ, RZ, c[0x0][0x188] ;  /* 0x00006200ff1c7624 */ /* 0x000fc800078e00ff */
[----:B------:R-:W-:Y:S01]  /*2a5f0*/  IMAD.SHL.U32 R28, R28, 0x80, RZ ;  /* 0x000000801c1c7824 */ /* 0x000fe200078e00ff */
[----:B------:R-:W-:Y:S03]  /*2a600*/  HMMA.16816.F32 R16, R24, R10, R16 ;  /* 0x0000000a1810723c */ /* 0x000fe60000001810 */
[----:B------:R-:W-:-:S05]  /*2a610*/  IMAD.SHL.U32 R28, R28, 0x2, RZ ;  /* 0x000000021c1c7824 */ /* 0x000fca00078e00ff */
[-C--:B---3--:R-:W-:Y:S01]  /*2a620*/  IADD3 R4, P0, R8, R28.reuse, RZ ;  /* 0x0000001c08047210 */ /* 0x088fe20007f1e0ff */
[----:B------:R-:W-:-:S04]  /*2a630*/  IADD3 R8, P2, R20, R28, RZ ;  /* 0x0000001c14087210 */ /* 0x000fc80007f5e0ff */
[----:B------:R-:W-:Y:S01]  /*2a640*/  IMAD.X R6, R9, 0x1, R0, P0 ;  /* 0x0000000109067824 */ /* 0x000fe200000e0600 */
[----:B------:R-:W-:Y:S01]  /*2a650*/  IADD3 R2, R2, 0x1, RZ ;  /* 0x0000000102027810 */ /* 0x000fe20007ffe0ff */
[----:B------:R-:W-:Y:S01]  /*2a660*/  STL [R1+0x1968], R22 ;  /* 0x0019681601007387 */ /* 0x000fe20000100800 */
[-C--:B----4-:R-:W-:Y:S02]  /*2a670*/  IADD3 R5, P1, R12, R28.reuse, RZ ;  /* 0x0000001c0c057210 */ /* 0x090fe40007f3e0ff */
[----:B--2---:R-:W-:-:S03]  /*2a680*/  IADD3 R7, P0, R14, R28, RZ ;  /* 0x0000001c0e077210 */ /* 0x004fc60007f1e0ff */
[--C-:B------:R-:W-:Y:S02]  /*2a690*/  IMAD.X R9, R13, 0x1, R0.reuse, P1 ;  /* 0x000000010d097824 */ /* 0x100fe400008e0600 */
[--C-:B------:R-:W-:Y:S02]  /*2a6a0*/  IMAD.X R12, R15, 0x1, R0.reuse, P0 ;  /* 0x000000010f0c7824 */ /* 0x100fe400000e0600 */
[----:B------:R-:W-:Y:S01]  /*2a6b0*/  IMAD.X R13, R21, 0x1, R0, P2 ;  /* 0x00000001150d7824 */ /* 0x000fe200010e0600 */
[----:B------:R-:W-:Y:S01]  /*2a6c0*/  STL [R1+0x196c], R7 ;  /* 0x00196c0701007387 */ /* 0x000fe20000100800 */
[----:B------:R-:W-:Y:S02]  /*2a6d0*/  STL [R1+0x1970], R8 ;  /* 0x0019700801007387 */ /* 0x000fe40000100800 */
[----:B------:R-:W-:Y:S02]  /*2a6e0*/  STL [R1+0x1974], R12 ;  /* 0x0019740c01007387 */ /* 0x000fe40000100800 */
[----:B------:R-:W-:Y:S01]  /*2a6f0*/  STL [R1+0x8cc], R2 ;  /* 0x0008cc0201007387 */ /* 0x000fe20000100800 */
[----:B------:R-:W-:Y:S01]  /*2a700*/  STL [R1+0x1978], R13 ;  /* 0x0019780d01007387 */ /* 0x000fe20000100800 */
[----:B------:R0:W-:Y:S02]  /*2a710*/  STL.64 [R1+0x110], R16 ;  /* 0x0001101001007387 */ /* 0x0001e40000100a00 */
[----:B------:R1:W-:Y:S02]  /*2a720*/  STL.64 [R1+0x118], R18 ;  /* 0x0001181201007387 */ /* 0x0003e40000100a00 */
[----:B------:R-:W2:Y:S01]  /*2a730*/  LDL.LU R24, [R1+0x15c4] ;  /* 0x0015c40001187983 */ /* 0x000ea20000300800 */
[----:B------:R-:W2:Y:S01]  /*2a740*/  LDL.LU R25, [R1+0x15e8] ;  /* 0x0015e80001197983 */ /* 0x000ea20000300800 */
[----:B------:R-:W-:-:S02]  /*2a750*/  IMAD.MOV.U32 R23, RZ, RZ, R16 ;  /* 0x000000ffff177224 */ /* 0x000fc400078e0010 */
[----:B------:R-:W-:Y:S02]  /*2a760*/  IMAD.MOV.U32 R27, RZ, RZ, R18 ;  /* 0x000000ffff1b7224 */ /* 0x000fe400078e0012 */
[----:B------:R-:W-:Y:S01]  /*2a770*/  IMAD.MOV.U32 R10, RZ, RZ, R19 ;  /* 0x000000ffff0a7224 */ /* 0x000fe200078e0013 */
[----:B--2---:R2:W-:Y:S01]  /*2a780*/  STL.64 [R1+0x1a98], R24 ;  /* 0x001a981801007387 */ /* 0x0045e20000100a00 */
[----:B------:R-:W3:Y:S02]  /*2a790*/  LDL.LU R26, [R1+0x15bc] ;  /* 0x0015bc00011a7983 */ /* 0x000ee40000300800 */
[----:B------:R-:W4:Y:S02]  /*2a7a0*/  LDL.LU R11, [R1+0x15e0] ;  /* 0x0015e000010b7983 */ /* 0x000f240000300800 */
[----:B0-----:R-:W3:Y:S01]  /*2a7b0*/  LDL.LU R16, [R1+0x15b4] ;  /* 0x0015b40001107983 */ /* 0x001ee20000300800 */
[----:B------:R-:W3:Y:S01]  /*2a7c0*/  LDL.LU R17, [R1+0x15d8] ;  /* 0x0015d80001117983 */ /* 0x000ee20000300800 */
[----:B-1----:R-:W3:Y:S02]  /*2a7d0*/  LDL.LU R18, [R1+0x15ac] ;  /* 0x0015ac0001127983 */ /* 0x002ee40000300800 */
        /* <DEDUP_REMOVED lines=9> */
[----:B------:R-:W3:Y:S02]  /*2a870*/  LDL.LU R21, [R1+0x1584] ;  /* 0x0015840001157983 */ /* 0x000ee40000300800 */
[----:B--2---:R-:W-:Y:S01]  /*2a880*/  IMAD.MOV.U32 R25, RZ, RZ, R2 ;  /* 0x000000ffff197224 */ /* 0x004fe200078e0002 */
[----:B------:R-:W2:Y:S01]  /*2a890*/  LDL.LU R29, [R1+0x15a8] ;  /* 0x0015a800011d7983 */ /* 0x000ea20000300800 */
[----:B------:R-:W2:Y:S02]  /*2a8a0*/  LDL.LU R3, [R1+0x157c] ;  /* 0x00157c0001037983 */ /* 0x000ea40000300800 */
[----:B------:R-:W2:Y:S02]  /*2a8b0*/  LDL.LU R2, [R1+0x15a0] ;  /* 0x0015a00001027983 */ /* 0x000ea40000300800 */
[----:B------:R0:W-:Y:S01]  /*2a8c0*/  STL [R1+0x1984], R23 ;  /* 0x0019841701007387 */ /* 0x0001e20000100800 */
[----:B------:R-:W-:Y:S01]  /*2a8d0*/  ISETP.NE.U32.AND P0, PT, R25, UR5, PT ;  /* 0x0000000519007c0c */ /* 0x000fe2000bf05070 */
[----:B------:R-:W-:-:S02]  /*2a8e0*/  IMAD.MOV.U32 R24, RZ, RZ, R4 ;  /* 0x000000ffff187224 */ /* 0x000fc400078e0004 */
[----:B------:R-:W-:Y:S01]  /*2a8f0*/  IMAD.MOV.U32 R25, RZ, RZ, R6 ;  /* 0x000000ffff197224 */ /* 0x000fe200078e0006 */
[----:B0-----:R-:W2:Y:S01]  /*2a900*/  LDL.LU R23, [R1+0x15cc] ;  /* 0x0015cc0001177983 */ /* 0x001ea20000300800 */
[----:B------:R0:W-:Y:S03]  /*2a910*/  STL [R1+0x1980], R27 ;  /* 0x0019801b01007387 */ /* 0x0001e60000100800 */
[----:B0-----:R-:W3:Y:S01]  /*2a920*/  LDL.LU R27, [R1+0x15d4] ;  /* 0x0015d400011b7983 */ /* 0x001ee20000300800 */
[----:B------:R0:W-:Y:S03]  /*2a930*/  STL [R1+0x197c], R10 ;  /* 0x00197c0a01007387 */ /* 0x0001e60000100800 */
[----:B0-----:R-:W4:Y:S01]  /*2a940*/  LDL.LU R10, [R1+0x15dc] ;  /* 0x0015dc00010a7983 */ /* 0x001f220000300800 */
[----:B------:R-:W4:Y:S02]  /*2a950*/  LDL.LU R4, [R1+0x15ec] ;  /* 0x0015ec0001047983 */ /* 0x000f240000300800 */
[----:B------:R-:W4:Y:S02]  /*2a960*/  LDL.LU R6, [R1+0x15e4] ;  /* 0x0015e40001067983 */ /* 0x000f240000300800 */
[----:B------:R0:W-:Y:S02]  /*2a970*/  STL.64 [R1+0x208], R24 ;  /* 0x0002081801007387 */ /* 0x0001e40000100a00 */
[----:B0-----:R-:W-:-:S02]  /*2a980*/  IMAD.MOV.U32 R24, RZ, RZ, R5 ;  /* 0x000000ffff187224 */ /* 0x001fc400078e0005 */
[----:B------:R-:W-:-:S05]  /*2a990*/  IMAD.MOV.U32 R25, RZ, RZ, R9 ;  /* 0x000000ffff197224 */ /* 0x000fca00078e0009 */
[----:B------:R0:W-:Y:S04]  /*2a9a0*/  STL.64 [R1+0x200], R24 ;  /* 0x0002001801007387 */ /* 0x0001e80000100a00 */
[----:B0-----:R-:W4:Y:S01]  /*2a9b0*/  LDL.LU.64 R24, [R1+0x1a98] ;  /* 0x001a980001187983 */ /* 0x001f220000300a00 */
[-C--:B--2---:R-:W-:Y:S02]  /*2a9c0*/  IADD3 R23, P4, R23, R28.reuse, RZ ;  /* 0x0000001c17177210 */ /* 0x084fe40007f9e0ff */
[-C--:B---3--:R-:W-:Y:S02]  /*2a9d0*/  IADD3 R27, P3, R27, R28.reuse, RZ ;  /* 0x0000001c1b1b7210 */ /* 0x088fe40007f7e0ff */
[-C--:B----4-:R-:W-:Y:S02]  /*2a9e0*/  IADD3 R4, P6, R4, R28.reuse, RZ ;  /* 0x0000001c04047210 */ /* 0x090fe40007fde0ff */
[----:B------:R-:W-:-:S02]  /*2a9f0*/  IADD3 R6, P1, R6, R28, RZ ;  /* 0x0000001c06067210 */ /* 0x000fc40007f3e0ff */
[-C--:B------:R-:W-:Y:S01]  /*2aa00*/  IADD3 R10, P2, R10, R28.reuse, RZ ;  /* 0x0000001c0a0a7210 */ /* 0x080fe20007f5e0ff */
[----:B------:R-:W-:Y:S02]  /*2aa10*/  STL [R1+0x15ec], R4 ;  /* 0x0015ec0401007387 */ /* 0x000fe40000100800 */
[----:B------:R-:W-:Y:S02]  /*2aa20*/  STL [R1+0x15e4], R6 ;  /* 0x0015e40601007387 */ /* 0x000fe40000100800 */
[----:B------:R-:W-:Y:S02]  /*2aa30*/  STL [R1+0x15dc], R10 ;  /* 0x0015dc0a01007387 */ /* 0x000fe40000100800 */
[----:B------:R-:W-:Y:S02]  /*2aa40*/  STL [R1+0x15d4], R27 ;  /* 0x0015d41b01007387 */ /* 0x000fe40000100800 */
[--C-:B------:R-:W-:Y:S01]  /*2aa50*/  IMAD.X R11, R11, 0x1, R0.reuse, P1 ;  /* 0x000000010b0b7824 */ /* 0x100fe200008e0600 */
[----:B------:R-:W-:Y:S01]  /*2aa60*/  STL [R1+0x15cc], R23 ;  /* 0x0015cc1701007387 */ /* 0x000fe20000100800 */
[-C--:B------:R-:W-:Y:S01]  /*2aa70*/  IADD3 R16, P1, R16, R28.reuse, RZ ;  /* 0x0000001c10107210 */ /* 0x080fe20007f3e0ff */
[--C-:B------:R-:W-:Y:S01]  /*2aa80*/  IMAD.X R17, R17, 0x1, R0.reuse, P2 ;  /* 0x0000000111117824 */ /* 0x100fe200010e0600 */
[-C--:B------:R-:W-:Y:S01]  /*2aa90*/  IADD3 R18, P2, R18, R28.reuse, RZ ;  /* 0x0000001c12127210 */ /* 0x080fe20007f5e0ff */
[--C-:B------:R-:W-:Y:S01]  /*2aaa0*/  IMAD.X R19, R19, 0x1, R0.reuse, P3 ;  /* 0x0000000113137824 */ /* 0x100fe200018e0600 */
[-C--:B------:R-:W-:Y:S01]  /*2aab0*/  IADD3 R13, P3, R13, R28.reuse, RZ ;  /* 0x0000001c0d0d7210 */ /* 0x080fe20007f7e0ff */
[----:B------:R-:W-:Y:S01]  /*2aac0*/  IMAD.X R12, R12, 0x1, R0, P4 ;  /* 0x000000010c0c7824 */ /* 0x000fe200020e0600 */
[----:B------:R-:W-:-:S02]  /*2aad0*/  IADD3 R8, P4, R8, R28, RZ ;  /* 0x0000001c08087210 */ /* 0x000fc40007f9e0ff */
[-C--:B------:R-:W-:Y:S01]  /*2aae0*/  IADD3 R24, P5, R24, R28.reuse, RZ ;  /* 0x0000001c18187210 */ /* 0x080fe20007fbe0ff */
[----:B------:R-:W-:Y:S01]  /*2aaf0*/  IMAD.X R25, R25, 0x1, R0, P6 ;  /* 0x0000000119197824 */ /* 0x000fe200030e0600 */
[----:B------:R-:W-:-:S03]  /*2ab00*/  IADD3 R26, P6, R26, R28, RZ ;  /* 0x0000001c1a1a7210 */ /* 0x000fc60007fde0ff */
[----:B------:R-:W-:Y:S01]  /*2ab10*/  STL [R1+0x15c4], R24 ;  /* 0x0015c41801007387 */ /* 0x000fe20000100800 */
[----:B------:R-:W-:Y:S02]  /*2ab20*/  STL [R1+0x15e8], R25 ;  /* 0x0015e81901007387 */ /* 0x000fe40000100800 */
[----:B------:R-:W-:Y:S02]  /*2ab30*/  STL [R1+0x15bc], R26 ;  /* 0x0015bc1a01007387 */ /* 0x000fe40000100800 */
[----:B------:R-:W-:Y:S01]  /*2ab40*/  STL [R1+0x15e0], R11 ;  /* 0x0015e00b01007387 */ /* 0x000fe20000100800 */
[----:B------:R-:W-:Y:S01]  /*2ab50*/  STL [R1+0x15b4], R16 ;  /* 0x0015b41001007387 */ /* 0x000fe20000100800 */
[----:B------:R-:W-:Y:S02]  /*2ab60*/  STL [R1+0x15d8], R17 ;  /* 0x0015d81101007387 */ /* 0x000fe40000100800 */
[----:B------:R-:W-:Y:S02]  /*2ab70*/  STL [R1+0x15ac], R18 ;  /* 0x0015ac1201007387 */ /* 0x000fe40000100800 */
[--C-:B------:R-:W-:Y:S01]  /*2ab80*/  IMAD.X R7, R7, 0x1, R0.reuse, P5 ;  /* 0x0000000107077824 */ /* 0x100fe200028e0600 */
[----:B------:R-:W-:Y:S01]  /*2ab90*/  STL [R1+0x15d0], R19 ;  /* 0x0015d01301007387 */ /* 0x000fe20000100800 */
[-C--:B------:R-:W-:Y:S01]  /*2aba0*/  IADD3 R22, P5, R22, R28.reuse, RZ ;  /* 0x0000001c16167210 */ /* 0x080fe20007fbe0ff */
        /* <DEDUP_REMOVED lines=9> */
[----:B------:R-:W-:Y:S02]  /*2ac40*/  STL [R1+0x15b8], R14 ;  /* 0x0015b80e01007387 */ /* 0x000fe40000100800 */
[--C-:B------:R-:W-:Y:S01]  /*2ac50*/  IMAD.X R29, R29, 0x1, R0.reuse, P2 ;  /* 0x000000011d1d7824 */ /* 0x100fe200010e0600 */
[----:B------:R-:W-:Y:S01]  /*2ac60*/  STL [R1+0x158c], R15 ;  /* 0x00158c0f01007387 */ /* 0x000fe20000100800 */
[----:B------:R-:W-:Y:S01]  /*2ac70*/  IADD3 R3, P2, R3, R28, RZ ;  /* 0x0000001c03037210 */ /* 0x000fe20007f5e0ff */
[----:B------:R-:W-:Y:S02]  /*2ac80*/  STL [R1+0x15b0], R20 ;  /* 0x0015b01401007387 */ /* 0x000fe40000100800 */
[----:B------:R-:W-:Y:S01]  /*2ac90*/  STL [R1+0x1584], R21 ;  /* 0x0015841501007387 */ /* 0x000fe20000100800 */
[----:B------:R0:W-:Y:S01]  /*2aca0*/  STL [R1+0x1a90], R0 ;  /* 0x001a900001007387 */ /* 0x0001e20000100800 */
[----:B------:R-:W-:-:S02]  /*2acb0*/  IMAD.X R2, R2, 0x1, R0, P3 ;  /* 0x0000000102027824 */ /* 0x000fc400018e0600 */
[----:B------:R-:W-:Y:S01]  /*2acc0*/  STL [R1+0x15a8], R29 ;  /* 0x0015a81d01007387 */ /* 0x000fe20000100800 */
[----:B0-----:R-:W2:Y:S01]  /*2acd0*/  LDL.LU R0, [R1+0x1574] ;  /* 0x0015740001007983 */ /* 0x001ea20000300800 */
[----:B------:R-:W-:Y:S02]  /*2ace0*/  STL [R1+0x157c], R3 ;  /* 0x00157c0301007387 */ /* 0x000fe40000100800 */
[----:B------:R-:W3:Y:S02]  /*2acf0*/  LDL.LU R5, [R1+0x1564] ;  /* 0x0015640001057983 */ /* 0x000ee40000300800 */
[----:B------:R-:W-:Y:S01]  /*2ad00*/  STL [R1+0x15a0], R2 ;  /* 0x0015a00201007387 */ /* 0x000fe20000100800 */
[----:B---3--:R0:W-:Y:S04]  /*2ad10*/  STL [R1+0x1a8c], R5 ;  /* 0x001a8c0501007387 */ /* 0x0081e80000100800 */
[----:B0-----:R-:W3:Y:S01]  /*2ad20*/  LDL.LU R5, [R1+0x156c] ;  /* 0x00156c0001057983 */ /* 0x001ee20000300800 */
[----:B------:R-:W4:Y:S02]  /*2ad30*/  LDL.LU R9, [R1+0x1588] ;  /* 0x0015880001097983 */ /* 0x000f240000300800 */
        /* <DEDUP_REMOVED lines=20> */
[----:B------:R-:W3:Y:S01]  /*2ae80*/  LDL.LU R20, [R1+0x150c] ;  /* 0x00150c0001147983 */ /* 0x000ee20000300800 */
[----:B--2---:R-:W-:Y:S01]  /*2ae90*/  IADD3 R0, P3, R0, R28, RZ ;  /* 0x0000001c00007210 */ /* 0x004fe20007f7e0ff */
[----:B------:R-:W2:Y:S01]  /*2aea0*/  LDL.LU R21, [R1+0x1530] ;  /* 0x0015300001157983 */ /* 0x000ea20000300800 */
[----:B------:R-:W2:Y:S02]  /*2aeb0*/  LDL.LU R29, [R1+0x1504] ;  /* 0x00150400011d7983 */ /* 0x000ea40000300800 */
[----:B------:R-:W2:Y:S02]  /*2aec0*/  LDL.LU R3, [R1+0x1528] ;  /* 0x0015280001037983 */ /* 0x000ea40000300800 */
[----:B------:R-:W2:Y:S01]  /*2aed0*/  LDL.LU R2, [R1+0x14fc] ;  /* 0x0014fc0001027983 */ /* 0x000ea20000300800 */
[----:B------:R0:W-:Y:S04]  /*2aee0*/  STL [R1+0x1574], R0 ;  /* 0x0015740001007387 */ /* 0x0001e80000100800 */
[----:B0-----:R-:W2:Y:S01]  /*2aef0*/  LDL.LU R0, [R1+0x1a90] ;  /* 0x001a900001007983 */ /* 0x001ea20000300800 */
[----:B------:R-:W2:Y:S02]  /*2af00*/  LDL.LU R28, [R1+0x1598] ;  /* 0x00159800011c7983 */ /* 0x000ea40000300800 */
[----:B--2---:R-:W-:-:S05]  /*2af10*/  IMAD.X R28, R28, 0x1, R0, P4 ;  /* 0x000000011c1c7824 */ /* 0x004fca00020e0600 */
[----:B------:R0:W-:Y:S02]  /*2af20*/  STL [R1+0x1598], R28 ;  /* 0x0015981c01007387 */ /* 0x0001e40000100800 */
[----:B0-----:R-:W-:-:S04]  /*2af30*/  IMAD.MOV.U32 R28, RZ, RZ, c[0x0][0x188] ;  /* 0x00006200ff1c7624 */ /* 0x001fc800078e00ff */
[----:B------:R-:W-:-:S04]  /*2af40*/  IMAD.SHL.U32 R28, R28, 0x80, RZ ;  /* 0x000000801c1c7824 */ /* 0x000fc800078e00ff */
[----:B------:R-:W-:-:S05]  /*2af50*/  IMAD.SHL.U32 R28, R28, 0x2, RZ ;  /* 0x000000021c1c7824 */ /* 0x000fca00078e00ff */
[----:B---3--:R-:W-:-:S05]  /*2af60*/  IADD3 R5, P4, R5, R28, RZ ;  /* 0x0000001c05057210 */ /* 0x008fca0007f9e0ff */
[----:B------:R0:W-:Y:S04]  /*2af70*/  STL [R1+0x156c], R5 ;  /* 0x00156c0501007387 */ /* 0x0001e80000100800 */
[----:B0-----:R-:W2:Y:S01]  /*2af80*/  LDL.LU R5, [R1+0x1a8c] ;  /* 0x001a8c0001057983 */ /* 0x001ea20000300800 */
[----:B------:R-:W3:Y:S02]  /*2af90*/  LDL.LU R28, [R1+0x1590] ;  /* 0x00159000011c7983 */ /* 0x000ee40000300800 */
[--C-:B----4-:R-:W-:Y:S02]  /*2afa0*/  IMAD.X R9, R9, 0x1, R0.reuse, P6 ;  /* 0x0000000109097824 */ /* 0x110fe400030e0600 */
[--C-:B------:R-:W-:Y:S02]  /*2afb0*/  IMAD.X R6, R6, 0x1, R0.reuse, P1 ;  /* 0x0000000106067824 */ /* 0x100fe400008e0600 */
[----:B------:R-:W-:-:S02]  /*2afc0*/  IMAD.X R27, R27, 0x1, R0, P2 ;  /* 0x000000011b1b7824 */ /* 0x000fc400010e0600 */
[--C-:B------:R-:W-:Y:S02]  /*2afd0*/  IMAD.X R24, R24, 0x1, R0.reuse, P3 ;  /* 0x0000000118187824 */ /* 0x100fe400018e0600 */
[--C-:B------:R-:W-:Y:S02]  /*2afe0*/  IMAD.X R26, R26, 0x1, R0.reuse, P4 ;  /* 0x000000011a1a7824 */ /* 0x100fe400020e0600 */
[----:B---3--:R-:W-:-:S05]  /*2aff0*/  IMAD.X R28, R28, 0x1, R0, P5 ;  /* 0x000000011c1c7824 */ /* 0x008fca00028e0600 */
[----:B------:R0:W-:Y:S02]  /*2b000*/  STL [R1+0x1590], R28 ;  /* 0x0015901c01007387 */ /* 0x0001e40000100800 */
[----:B0-----:R-:W-:-:S04]  /*2b010*/  IMAD.MOV.U32 R28, RZ, RZ, c[0x0][0x188] ;  /* 0x00006200ff1c7624 */ /* 0x001fc800078e00ff */
[----:B------:R-:W-:-:S04]  /*2b020*/  IMAD.SHL.U32 R28, R28, 0x80, RZ ;  /* 0x000000801c1c7824 */ /* 0x000fc800078e00ff */
[----:B------:R-:W-:-:S05]  /*2b030*/  IMAD.SHL.U32 R28, R28, 0x2, RZ ;  /* 0x000000021c1c7824 */ /* 0x000fca00078e00ff */
[-C--:B--2---:R-:W-:Y:S02]  /*2b040*/  IADD3 R5, P5, R5, R28.reuse, RZ ;  /* 0x0000001c05057210 */ /* 0x084fe40007fbe0ff */
[-C--:B------:R-:W-:Y:S02]  /*2b050*/  IADD3 R4, P6, R4, R28.reuse, RZ ;  /* 0x0000001c04047210 */ /* 0x080fe40007fde0ff */
[-C--:B------:R-:W-:Y:S02]  /*2b060*/  IADD3 R10, P1, R10, R28.reuse, RZ ;  /* 0x0000001c0a0a7210 */ /* 0x080fe40007f3e0ff */
[-C--:B------:R-:W-:Y:S01]  /*2b070*/  IADD3 R23, P2, R23, R28.reuse, RZ ;  /* 0x0000001c17177210 */ /* 0x080fe20007f5e0ff */
[----:B------:R0:W-:Y:S01]  /*2b080*/  STL [R1+0x1564], R5 ;  /* 0x0015640501007387 */ /* 0x0001e20000100800 */
[----:B------:R-:W-:Y:S02]  /*2b090*/  STL [R1+0x1588], R9 ;  /* 0x0015880901007387 */ /* 0x000fe40000100800 */
[----:B------:R-:W-:Y:S02]  /*2b0a0*/  STL [R1+0x155c], R4 ;  /* 0x00155c0401007387 */ /* 0x000fe40000100800 */
[----:B------:R-:W-:Y:S01]  /*2b0b0*/  STL [R1+0x1580], R6 ;  /* 0x0015800601007387 */ /* 0x000fe20000100800 */
[-C--:B------:R-:W-:Y:S01]  /*2b0c0*/  IADD3 R25, P3, R25, R28.reuse, RZ ;  /* 0x0000001c19197210 */ /* 0x080fe20007f7e0ff */
[----:B------:R-:W-:Y:S01]  /*2b0d0*/  STL [R1+0x1554], R10 ;  /* 0x0015540a01007387 */ /* 0x000fe20000100800 */
        /* <DEDUP_REMOVED lines=29> */
[----:B------:R-:W-:Y:S01]  /*2b2b0*/  STL [R1+0x1514], R14 ;  /* 0x0015140e01007387 */ /* 0x000fe20000100800 */
[-C--:B------:R-:W-:Y:S01]  /*2b2c0*/  IADD3 R29, P5, R29, R28.reuse, RZ ;  /* 0x0000001c1d1d7210 */ /* 0x080fe20007fbe0ff */
[----:B------:R-:W-:Y:S02]  /*2b2d0*/  STL [R1+0x1538], R15 ;  /* 0x0015380f01007387 */ /* 0x000fe40000100800 */
[--C-:B------:R-:W-:Y:S01]  /*2b2e0*/  IMAD.X R3, R3, 0x1, R0.reuse, P6 ;  /* 0x0000000103037824 */ /* 0x100fe200030e0600 */
[----:B------:R-:W-:Y:S01]  /*2b2f0*/  STL [R1+0x150c], R20 ;  /* 0x00150c1401007387 */ /* 0x000fe20000100800 */
[----:B------:R-:W-:Y:S01]  /*2b300*/  IADD3 R2, P6, R2, R28, RZ ;  /* 0x0000001c02027210 */ /* 0x000fe20007fde0ff */
[----:B------:R-:W-:Y:S02]  /*2b310*/  STL [R1+0x1530], R21 ;  /* 0x0015301501007387 */ /* 0x000fe40000100800 */
[----:B------:R-:W2:Y:S01]  /*2b320*/  LDL.LU R28, [R1+0x1520] ;  /* 0x00152000011c7983 */ /* 0x000ea20000300800 */
[----:B------:R-:W-:Y:S01]  /*2b330*/  STL [R1+0x1504], R29 ;  /* 0x0015041d01007387 */ /* 0x000fe20000100800 */
[----:B0-----:R-:W3:Y:S02]  /*2b340*/  LDL.LU R5, [R1+0x1510] ;  /* 0x0015100001057983 */ /* 0x001ee40000300800 */
[----:B------:R-:W-:Y:S01]  /*2b350*/  STL [R1+0x1528], R3 ;  /* 0x0015280301007387 */ /* 0x000fe20000100800 */
[----:B---3--:R0:W-:Y:S01]  /*2b360*/  STL [R1+0x1a84], R5 ;  /* 0x001a840501007387 */ /* 0x0081e20000100800 */
[----:B------:R-:W-:Y:S03]  /*2b370*/  STL [R1+0x14fc], R2 ;  /* 0x0014fc0201007387 */ /* 0x000fe60000100800 */
[----:B0-----:R-:W3:Y:S01]  /*2b380*/  LDL.LU R5, [R1+0x14ec] ;  /* 0x0014ec0001057983 */ /* 0x001ee20000300800 */
[----:B--2---:R-:W-:-:S03]  /*2b390*/  IMAD.X R28, R28, 0x1, R0, P1 ;  /* 0x000000011c1c7824 */ /* 0x004fc600008e0600 */
        /* <DEDUP_REMOVED lines=28> */
[----:B------:R0:W-:Y:S02]  /*2b560*/  STL [R1+0x1520], R28 ;  /* 0x0015201c01007387 */ /* 0x0001e40000100800 */
[----:B0-----:R-:W-:-:S04]  /*2b570*/  IMAD.MOV.U32 R28, RZ, RZ, c[0x0][0x188] ;  /* 0x00006200ff1c7624 */ /* 0x001fc800078e00ff */
[----:B------:R-:W-:-:S04]  /*2b580*/  IMAD.SHL.U32 R28, R28, 0x80, RZ ;  /* 0x000000801c1c7824 */ /* 0x000fc800078e00ff */
[----:B------:R-:W-:-:S05]  /*2b590*/  IMAD.SHL.U32 R28, R28, 0x2, RZ ;  /* 0x000000021c1c7824 */ /* 0x000fca00078e00ff */
[----:B--2---:R-:W-:-:S05]  /*2b5a0*/  IADD3 R5, P1, R5, R28, RZ ;  /* 0x0000001c05057210 */ /* 0x004fca0007f3e0ff */
        /* <DEDUP_REMOVED lines=8> */
[----:B------:R-:W-:-:S05]  /*2b630*/  IADD3 R5, P2, R5, R28, RZ ;  /* 0x0000001c05057210 */ /* 0x000fca0007f5e0ff */
[----:B------:R0:W-:Y:S04]  /*2b640*/  STL [R1+0x14ec], R5 ;  /* 0x0014ec0501007387 */ /* 0x0001e80000100800 */
[----:B0-----:R-:W2:Y:S01]  /*2b650*/  LDL.LU R5, [R1+0x1a84] ;  /* 0x001a840001057983 */ /* 0x001ea20000300800 */
[--C-:B----4-:R-:W-:Y:S01]  /*2b660*/  IMAD.X R4, R4, 0x1, R0.reuse, P4 ;  /* 0x0000000104047824 */ /* 0x110fe200020e0600 */
[-C--:B---3--:R-:W-:Y:S01]  /*2b670*/  IADD3 R6, P4, R6, R28.reuse, RZ ;  /* 0x0000001c06067210 */ /* 0x088fe20007f9e0ff */
[--C-:B------:R-:W-:Y:S01]  /*2b680*/  IMAD.X R10, R10, 0x1, R0.reuse, P5 ;  /* 0x000000010a0a7824 */ /* 0x100fe200028e0600 */
[-C--:B------:R-:W-:Y:S01]  /*2b690*/  IADD3 R27, P5, R27, R28.reuse, RZ ;  /* 0x0000001c1b1b7210 */ /* 0x080fe20007fbe0ff */
        /* <DEDUP_REMOVED lines=15> */
[----:B------:R-:W-:Y:S01]  /*2b790*/  IADD3 R21, P2, R21, R28, RZ ;  /* 0x0000001c15157210 */ /* 0x000fe20007f5e0ff */
[----:B------:R-:W-:-:S02]  /*2b7a0*/  IMAD.X R2, R2, 0x1, R0, P4 ;  /* 0x0000000102027824 */ /* 0x000fc400020e0600 */
[----:B--2---:R-:W-:Y:S01]  /*2b7b0*/  IMAD.X R5, R5, 0x1, R0, P3 ;  /* 0x0000000105057824 */ /* 0x004fe200018e0600 */
[----:B------:R-:W-:-:S04]  /*2b7c0*/  IADD3 R9, P3, R9, R28, RZ ;  /* 0x0000001c09097210 */ /* 0x000fc80007f7e0ff */
[----:B------:R-:W-:Y:S01]  /*2b7d0*/  STL [R1+0x1510], R5 ;  /* 0x0015100501007387 */ /* 0x000fe20000100800 */
[----:B------:R-:W-:Y:S02]  /*2b7e0*/  STL [R1+0x14e4], R9 ;  /* 0x0014e40901007387 */ /* 0x000fe40000100800 */
[----:B------:R-:W-:Y:S02]  /*2b7f0*/  STL [R1+0x1508], R4 ;  /* 0x0015080401007387 */ /* 0x000fe40000100800 */
[----:B------:R-:W-:Y:S01]  /*2b800*/  STL [R1+0x14dc], R6 ;  /* 0x0014dc0601007387 */ /* 0x000fe20000100800 */
[----:B------:R-:W-:Y:S01]  /*2b810*/  STL [R1+0x1500], R10 ;  /* 0x0015000a01007387 */ /* 0x000fe20000100800 */
[----:B------:R-:W-:Y:S02]  /*2b820*/  STL [R1+0x14d4], R27 ;  /* 0x0014d41b01007387 */ /* 0x000fe40000100800 */
[----:B------:R-:W-:Y:S02]  /*2b830*/  STL [R1+0x14f8], R23 ;  /* 0x0014f81701007387 */ /* 0x000fe40000100800 */
[----:B------:R-:W-:Y:S02]  /*2b840*/  STL [R1+0x14cc], R24 ;  /* 0x0014cc1801007387 */ /* 0x000fe40000100800 */
[--C-:B------:R-:W-:Y:S01]  /*2b850*/  IMAD.X R17, R17, 0x1, R0.reuse, P3 ;  /* 0x0000000111117824 */ /* 0x100fe200018e0600 */
[----:B------:R-:W-:Y:S01]  /*2b860*/  STL [R1+0x14f0], R25 ;  /* 0x0014f01901007387 */ /* 0x000fe20000100800 */
[----:B------:R-:W-:Y:S01]  /*2b870*/  IADD3 R18, P3, R18, R28, RZ ;  /* 0x0000001c12127210 */ /* 0x000fe20007f7e0ff */
[----:B------:R-:W-:Y:S02]  /*2b880*/  STL [R1+0x14c4], R26 ;  /* 0x0014c41a01007387 */ /* 0x000fe40000100800 */
[----:B------:R-:W-:Y:S01]  /*2b890*/  STL [R1+0x14e8], R11 ;  /* 0x0014e80b01007387 */ /* 0x000fe20000100800 */
[----:B------:R-:W-:Y:S01]  /*2b8a0*/  STL [R1+0x14bc], R16 ;  /* 0x0014bc1001007387 */ /* 0x000fe20000100800 */
[----:B------:R-:W-:Y:S02]  /*2b8b0*/  STL [R1+0x14e0], R17 ;  /* 0x0014e01101007387 */ /* 0x000fe40000100800 */
        /* <DEDUP_REMOVED lines=8> */
[----:B------:R-:W-:-:S02]  /*2b940*/  IMAD.X R29, R29, 0x1, R0, P3 ;  /* 0x000000011d1d7824 */ /* 0x000fc400018e0600 */
[----:B------:R-:W-:Y:S01]  /*2b950*/  STL [R1+0x1494], R15 ;  /* 0x0014940f01007387 */ /* 0x000fe20000100800 */
[-C--:B------:R-:W-:Y:S01]  /*2b960*/  IADD3 R3, P3, R3, R28.reuse, RZ ;  /* 0x0000001c03037210 */ /* 0x080fe20007f7e0ff */
[----:B------:R-:W-:Y:S01]  /*2b970*/  STL [R1+0x14b8], R20 ;  /* 0x0014b81401007387 */ /* 0x000fe20000100800 */
[----:B------:R-:W-:Y:S02]  /*2b980*/  STL [R1+0x148c], R21 ;  /* 0x00148c1501007387 */ /* 0x000fe40000100800 */
[----:B------:R0:W-:Y:S02]  /*2b990*/  STL [R1+0x1a80], R0 ;  /* 0x001a800001007387 */ /* 0x0001e40000100800 */
        /* <DEDUP_REMOVED lines=3054> */
[--C-:B------:R-:W-:Y:S01]  /*37880*/  IMAD.X R14, R14, 0x1, R0.reuse, P4 ;  /* 0x000000010e0e7824 */ /* 0x100fe200020e0600 */
[----:B------:R-:W-:Y:S01]  /*37890*/  IADD3 R15, P4, R15, UR10, RZ ;  /* 0x0000000a0f0f7c10 */ /* 0x000fe2000ff9e0ff */
[--C-:B------:R-:W-:Y:S01]  /*378a0*/  IMAD.X R20, R20, 0x1, R0.reuse, P5 ;  /* 0x0000000114147824 */ /* 0x100fe200028e0600 */
[----:B------:R-:W-:Y:S01]  /*378b0*/  IADD3 R21, P5, R21, UR10, RZ ;  /* 0x0000000a15157c10 */ /* 0x000fe2000ffbe0ff */
        /* <DEDUP_REMOVED lines=28> */
[----:B------:R-:W-:Y:S01]  /*37a80*/  IADD3 R3, P6, R3, UR10, RZ ;  /* 0x0000000a03037c10 */ /* 0x000fe2000ffde0ff */
        /* <DEDUP_REMOVED lines=10> */
[----:B--2---:R-:W-:-:S03]  /*37b30*/  IADD3 R0, P1, R0, UR10, RZ ;  /* 0x0000000a00007c10 */ /* 0x004fc6000ff3e0ff */
[----:B---3--:R0:W-:Y:S04]  /*37b40*/  STL [R1+0x198c], R23 ;  /* 0x00198c1701007387 */ /* 0x0081e80000100800 */
[----:B0-----:R-:W2:Y:S01]  /*37b50*/  LDL.LU R23, [R1+0x18b0] ;  /* 0x0018b00001177983 */ /* 0x001ea20000300800 */
[----:B------:R-:W3:Y:S02]  /*37b60*/  LDL.LU R27, [R1+0x1918] ;  /* 0x00191800011b7983 */ /* 0x000ee40000300800 */
[----:B------:R-:W4:Y:S02]  /*37b70*/  LDL.LU R10, [R1+0x18f0] ;  /* 0x0018f000010a7983 */ /* 0x000f240000300800 */
        /* <DEDUP_REMOVED lines=25> */
[----:B------:R0:W-:Y:S04]  /*37d10*/  STL [R1+0x1910], R0 ;  /* 0x0019100001007387 */ /* 0x0001e80000100800 */
[----:B0-----:R-:W2:Y:S02]  /*37d20*/  LDL.LU R0, [R1+0x1990] ;  /* 0x0019900001007983 */ /* 0x001ea40000300800 */
[----:B--2---:R-:W-:-:S05]  /*37d30*/  IMAD.X R23, R23, 0x1, R0, P2 ;  /* 0x0000000117177824 */ /* 0x004fca00010e0600 */
[----:B------:R0:W-:Y:S04]  /*37d40*/  STL [R1+0x18b0], R23 ;  /* 0x0018b01701007387 */ /* 0x0001e80000100800 */
[----:B0-----:R-:W2:Y:S02]  /*37d50*/  LDL.LU R23, [R1+0x198c] ;  /* 0x00198c0001177983 */ /* 0x001ea40000300800 */
[----:B--2---:R-:W-:-:S05]  /*37d60*/  IADD3 R23, P2, R23, UR10, RZ ;  /* 0x0000000a17177c10 */ /* 0x004fca000ff5e0ff */
[----:B------:R0:W-:Y:S04]  /*37d70*/  STL [R1+0x1914], R23 ;  /* 0x0019141701007387 */ /* 0x0001e80000100800 */
[----:B0-----:R-:W2:Y:S01]  /*37d80*/  LDL.LU R23, [R1+0x1988] ;  /* 0x0019880001177983 */ /* 0x001ea20000300800 */
[----:B----4-:R-:W-:Y:S01]  /*37d90*/  IADD3.X R10, R10, UR6, RZ, P4, !PT ;  /* 0x000000060a0a7c10 */ /* 0x010fe2000a7fe4ff */
[----:B------:R-:W-:Y:S01]  /*37da0*/  IADD3 R13, P4, R13, UR10, RZ ;  /* 0x0000000a0d0d7c10 */ /* 0x000fe2000ff9e0ff */
[----:B------:R-:W-:Y:S01]  /*37db0*/  IADD3.X R12, R12, UR6, RZ, P5, !PT ;  /* 0x000000060c0c7c10 */ /* 0x000fe2000affe4ff */
[----:B------:R-:W-:Y:S01]  /*37dc0*/  IADD3 R8, P5, R8, UR10, RZ ;  /* 0x0000000a08087c10 */ /* 0x000fe2000ffbe0ff */
[----:B------:R-:W-:Y:S01]  /*37dd0*/  IADD3.X R7, R7, UR6, RZ, P6, !PT ;  /* 0x0000000607077c10 */ /* 0x000fe2000b7fe4ff */
[----:B------:R-:W-:-:S02]  /*37de0*/  IADD3 R22, P6, R22, UR10, RZ ;  /* 0x0000000a16167c10 */ /* 0x000fc4000ffde0ff */
[----:B--2---:R-:W-:Y:S01]  /*37df0*/  IMAD.X R23, R23, 0x1, R0, P3 ;  /* 0x0000000117177824 */ /* 0x004fe200018e0600 */
[----:B---3--:R-:W-:-:S04]  /*37e00*/  IADD3 R27, P3, R27, UR10, RZ ;  /* 0x0000000a1b1b7c10 */ /* 0x008fc8000ff7e0ff */
[----:B------:R0:W-:Y:S04]  /*37e10*/  STL [R1+0x18c0], R23 ;  /* 0x0018c01701007387 */ /* 0x0001e80000100800 */
[----:B0-----:R0:W5:Y:S01]  /*37e20*/  LDL.LU R23, [R1+0x1984] ;  /* 0x0019840001177983 */ /* 0x0011620000300800 */
[----:B------:R1:W-:Y:S03]  /*37e30*/  STL [R1+0x1918], R27 ;  /* 0x0019181b01007387 */ /* 0x0003e60000100800 */
[----:B-1----:R0:W5:Y:S01]  /*37e40*/  LDL.LU R27, [R1+0x1980] ;  /* 0x00198000011b7983 */ /* 0x0021620000300800 */
[----:B------:R1:W-:Y:S03]  /*37e50*/  STL [R1+0x18f0], R10 ;  /* 0x0018f00a01007387 */ /* 0x0003e60000100800 */
[----:B-1----:R0:W5:Y:S01]  /*37e60*/  LDL.LU R10, [R1+0x197c] ;  /* 0x00197c00010a7983 */ /* 0x0021620000300800 */
[----:B------:R1:W-:Y:S03]  /*37e70*/  STL [R1+0x191c], R13 ;  /* 0x00191c0d01007387 */ /* 0x0003e60000100800 */
[----:B-1----:R-:W2:Y:S01]  /*37e80*/  LDL.LU R13, [R1+0x1978] ;  /* 0x00197800010d7983 */ /* 0x002ea20000300800 */
[----:B------:R1:W-:Y:S03]  /*37e90*/  STL [R1+0x18f4], R12 ;  /* 0x0018f40c01007387 */ /* 0x0003e60000100800 */
[----:B-1----:R-:W3:Y:S01]  /*37ea0*/  LDL.LU R12, [R1+0x1974] ;  /* 0x00197400010c7983 */ /* 0x002ee20000300800 */
[----:B------:R1:W-:Y:S03]  /*37eb0*/  STL [R1+0x1920], R8 ;  /* 0x0019200801007387 */ /* 0x0003e60000100800 */
[----:B-1----:R-:W4:Y:S01]  /*37ec0*/  LDL.LU R8, [R1+0x1970] ;  /* 0x0019700001087983 */ /* 0x002f220000300800 */
[----:B------:R1:W-:Y:S03]  /*37ed0*/  STL [R1+0x18ec], R7 ;  /* 0x0018ec0701007387 */ /* 0x0003e60000100800 */
[----:B-1----:R-:W3:Y:S01]  /*37ee0*/  LDL.LU R7, [R1+0x196c] ;  /* 0x00196c0001077983 */ /* 0x002ee20000300800 */
[----:B------:R-:W-:Y:S01]  /*37ef0*/  IADD3.X R29, R29, UR6, RZ, P1, !PT ;  /* 0x000000061d1d7c10 */ /* 0x000fe20008ffe4ff */
[----:B------:R-:W-:-:S02]  /*37f00*/  IADD3 R3, P1, R3, UR10, RZ ;  /* 0x0000000a03037c10 */ /* 0x000fc4000ff3e0ff */
[----:B------:R1:W-:Y:S01]  /*37f10*/  STL [R1+0x1924], R22 ;  /* 0x0019241601007387 */ /* 0x0003e20000100800 */
[----:B------:R-:W-:Y:S01]  /*37f20*/  IADD3.X R28, R28, UR6, RZ, P2, !PT ;  /* 0x000000061c1c7c10 */ /* 0x000fe200097fe4ff */
[----:B------:R-:W-:Y:S01]  /*37f30*/  IADD3 R2, P2, R2, UR10, RZ ;  /* 0x0000000a02027c10 */ /* 0x000fe2000ff5e0ff */
[----:B------:R-:W-:Y:S01]  /*37f40*/  IADD3.X R5, R5, UR6, RZ, P3, !PT ;  /* 0x0000000605057c10 */ /* 0x000fe20009ffe4ff */
[----:B------:R-:W-:Y:S01]  /*37f50*/  IADD3 R9, P3, R9, UR10, RZ ;  /* 0x0000000a09097c10 */ /* 0x000fe2000ff7e0ff */
[----:B------:R-:W-:Y:S01]  /*37f60*/  IADD3.X R4, R4, UR6, RZ, P4, !PT ;  /* 0x0000000604047c10 */ /* 0x000fe2000a7fe4ff */
[----:B-1----:R0:W5:Y:S01]  /*37f70*/  LDL.LU R22, [R1+0x1968] ;  /* 0x0019680001167983 */ /* 0x0021620000300800 */
[----:B------:R1:W-:Y:S01]  /*37f80*/  STL [R1+0x18e8], R29 ;  /* 0x0018e81d01007387 */ /* 0x0003e20000100800 */
[----:B------:R-:W-:Y:S02]  /*37f90*/  IADD3 R6, P4, R6, UR10, RZ ;  /* 0x0000000a06067c10 */ /* 0x000fe4000ff9e0ff */
[----:B------:R-:W-:Y:S01]  /*37fa0*/  IADD3.X R24, R24, UR6, RZ, P5, !PT ;  /* 0x0000000618187c10 */ /* 0x000fe2000affe4ff */
[----:B------:R-:W-:Y:S01]  /*37fb0*/  IADD3 R25, P5, R25, UR10, RZ ;  /* 0x0000000a19197c10 */ /* 0x000fe2000ffbe0ff */
[----:B------:R-:W-:Y:S01]  /*37fc0*/  IADD3.X R26, R26, UR6, RZ, P6, !PT ;  /* 0x000000061a1a7c10 */ /* 0x000fe2000b7fe4ff */
[----:B-1----:R0:W5:Y:S01]  /*37fd0*/  LDL.LU R29, [R1+0x1964] ;  /* 0x00196400011d7983 */ /* 0x0021620000300800 */
[----:B------:R1:W-:Y:S01]  /*37fe0*/  STL [R1+0x192c], R3 ;  /* 0x00192c0301007387 */ /* 0x0003e20000100800 */
[----:B------:R-:W-:-:S02]  /*37ff0*/  IADD3 R11, P6, R11, UR10, RZ ;  /* 0x0000000a0b0b7c10 */ /* 0x000fc4000ffde0ff */
[----:B------:R-:W-:Y:S01]  /*38000*/  IADD3.X R16, R16, UR6, RZ, P1, !PT ;  /* 0x0000000610107c10 */ /* 0x000fe20008ffe4ff */
[----:B------:R-:W-:Y:S01]  /*38010*/  IADD3 R17, P1, R17, UR10, RZ ;  /* 0x0000000a11117c10 */ /* 0x000fe2000ff3e0ff */
[----:B-1----:R0:W5:Y:S01]  /*38020*/  LDL.LU R3, [R1+0x1960] ;  /* 0x0019600001037983 */ /* 0x0021620000300800 */
[----:B------:R-:W-:Y:S02]  /*38030*/  STL [R1+0x18e0], R28 ;  /* 0x0018e01c01007387 */ /* 0x000fe40000100800 */
[----:B------:R1:W-:Y:S02]  /*38040*/  STL [R1+0x1928], R2 ;  /* 0x0019280201007387 */ /* 0x0003e40000100800 */
[----:B------:R2:W-:Y:S01]  /*38050*/  STL [R1+0x18f8], R5 ;  /* 0x0018f80501007387 */ /* 0x0005e20000100800 */
[----:B------:R-:W-:Y:S01]  /*38060*/  STL [R1+0x18d0], R9 ;  /* 0x0018d00901007387 */ /* 0x000fe20000100800 */
[----:B------:R4:W-:Y:S02]  /*38070*/  STL [R1+0x18dc], R4 ;  /* 0x0018dc0401007387 */ /* 0x0009e40000100800 */
[----:B------:R3:W-:Y:S02]  /*38080*/  STL [R1+0x18c8], R6 ;  /* 0x0018c80601007387 */ /* 0x0007e40000100800 */
[----:B------:R0:W-:Y:S01]  /*38090*/  STL [R1+0x1904], R24 ;  /* 0x0019041801007387 */ /* 0x0001e20000100800 */
[----:B------:R0:W-:Y:S01]  /*380a0*/  STL [R1+0x18b8], R25 ;  /* 0x0018b81901007387 */ /* 0x0001e20000100800 */
[----:B------:R-:W-:Y:S01]  /*380b0*/  IADD3.X R18, R18, UR6, RZ, P2, !PT ;  /* 0x0000000612127c10 */ /* 0x000fe200097fe4ff */
[----:B------:R0:W-:Y:S01]  /*380c0*/  STL [R1+0x1900], R26 ;  /* 0x0019001a01007387 */ /* 0x0001e20000100800 */
[----:B------:R-:W-:Y:S01]  /*380d0*/  IADD3.X R19, R19, UR6, RZ, P3, !PT ;  /* 0x0000000613137c10 */ /* 0x000fe20009ffe4ff */
[----:B------:R0:W-:Y:S01]  /*380e0*/  STL [R1+0x8dc], R11 ;  /* 0x0008dc0b01007387 */ /* 0x0001e20000100800 */
[----:B------:R-:W-:-:S03]  /*380f0*/  IADD3.X R14, R14, UR6, RZ, P4, !PT ;  /* 0x000000060e0e7c10 */ /* 0x000fc6000a7fe4ff */
[----:B-1----:R-:W1:Y:S01]  /*38100*/  S2R R2, SR_TID.X ;  /* 0x0000000000027919 */ /* 0x002e620000002100 */
[----:B------:R0:W-:Y:S01]  /*38110*/  STL [R1+0x18d8], R16 ;  /* 0x0018d81001007387 */ /* 0x0001e20000100800 */
[----:B------:R-:W-:Y:S01]  /*38120*/  IADD3.X R15, R15, UR6, RZ, P5, !PT ;  /* 0x000000060f0f7c10 */ /* 0x000fe2000affe4ff */
[----:B------:R0:W-:Y:S01]  /*38130*/  STL [R1+0x8d4], R17 ;  /* 0x0008d41101007387 */ /* 0x0001e20000100800 */
[----:B------:R-:W-:Y:S01]  /*38140*/  IADD3.X R20, R20, UR6, RZ, P6, !PT ;  /* 0x0000000614147c10 */ /* 0x000fe2000b7fe4ff */
[----:B------:R0:W-:Y:S01]  /*38150*/  STL [R1+0x18d4], R18 ;  /* 0x0018d41201007387 */ /* 0x0001e20000100800 */
[----:B------:R0:W-:Y:S01]  /*38160*/  STL [R1+0x18cc], R19 ;  /* 0x0018cc1301007387 */ /* 0x0001e20000100800 */
[----:B------:R-:W-:Y:S01]  /*38170*/  IADD3.X R21, R21, UR6, RZ, P1, !PT ;  /* 0x0000000615157c10 */ /* 0x000fe20008ffe4ff */
[----:B------:R0:W-:Y:S01]  /*38180*/  STL [R1+0x18bc], R14 ;  /* 0x0018bc0e01007387 */ /* 0x0001e20000100800 */
[----:B------:R0:W-:Y:S01]  /*38190*/  STL [R1+0x8e0], R15 ;  /* 0x0008e00f01007387 */ /* 0x0001e20000100800 */
[----:B------:R0:W-:Y:S02]  /*381a0*/  STL [R1+0x8d8], R20 ;  /* 0x0008d81401007387 */ /* 0x0001e40000100800 */
[----:B------:R-:W-:-:S04]  /*381b0*/  IMAD.MOV.U32 R28, RZ, RZ, c[0x0][0x188] ;  /* 0x00006200ff1c7624 */ /* 0x000fc800078e00ff */
[----:B------:R-:W-:-:S04]  /*381c0*/  IMAD.SHL.U32 R28, R28, 0x80, RZ ;  /* 0x000000801c1c7824 */ /* 0x000fc800078e00ff */
[----:B------:R-:W-:Y:S01]  /*381d0*/  IMAD.SHL.U32 R28, R28, 0x2, RZ ;  /* 0x000000021c1c7824 */ /* 0x000fe200078e00ff */
[----:B-1----:R-:W-:-:S05]  /*381e0*/  LOP3.LUT R2, R2, 0x7f, RZ, 0xc0, !PT ;  /* 0x0000007f02027812 */ /* 0x002fca00078ec0ff */
[----:B------:R-:W-:Y:S02]  /*381f0*/  IMAD.SHL.U32 R2, R2, 0x2, RZ ;  /* 0x0000000202027824 */ /* 0x000fe400078e00ff */
[----:B--2---:R-:W-:Y:S02]  /*38200*/  IMAD.MOV.U32 R5, RZ, RZ, R13 ;  /* 0x000000ffff057224 */ /* 0x004fe400078e000d */
[----:B----4-:R-:W-:-:S05]  /*38210*/  IMAD.MOV.U32 R4, RZ, RZ, R8 ;  /* 0x000000ffff047224 */ /* 0x010fca00078e0008 */
[----:B------:R0:W-:Y:S01]  /*38220*/  STL.64 [R1+0x1f0], R4 ;  /* 0x0001f00401007387 */ /* 0x0001e20000100a00 */
[----:B------:R0:W-:Y:S02]  /*38230*/  STL [R1+0x8d0], R21 ;  /* 0x0008d01501007387 */ /* 0x0001e40000100800 */
[----:B---3--:R-:W-:Y:S02]  /*38240*/  IMAD.MOV.U32 R6, RZ, RZ, R7 ;  /* 0x000000ffff067224 */ /* 0x008fe400078e0007 */
[----:B------:R-:W-:-:S05]  /*38250*/  IMAD.MOV.U32 R7, RZ, RZ, R12 ;  /* 0x000000ffff077224 */ /* 0x000fca00078e000c */
[----:B------:R0:W-:Y:S01]  /*38260*/  STL.64 [R1+0x1f8], R6 ;  /* 0x0001f80601007387 */ /* 0x0001e20000100a00 */
[----:B------:R-:W-:Y:S01]  /*38270*/  @!P0 CALL.REL.NOINC `(.L_x_1) ;  /* 0x0000001000008944 */ /* 0x000fe20003c00000 */
[----:B------:R-:W-:Y:S05]  /*38280*/  BRA `(.L_x_2) ;  /* 0xfffd097000007947 */ /* 0x000fea000383ffff */
.L_x_1:
[----:B0-----:R-:W2:Y:S04]  /*38290*/  LDL.LU R26, [R1+0x148] ;  /* 0x00014800011a7983 */ /* 0x001ea80000300800 */
[----:B--2---:R0:W-:Y:S04]  /*382a0*/  STL [R1+0x19e8], R26 ;  /* 0x0019e81a01007387 */ /* 0x0041e80000100800 */
[----:B------:R-:W2:Y:S01]  /*382b0*/  LDL.LU R25, [R1+0x258] ;  /* 0x0002580001197983 */ /* 0x000ea20000300800 */
[----:B0----5:R-:W-:-:S03]  /*382c0*/  IMAD.MOV.U32 R26, RZ, RZ, R10 ;  /* 0x000000ffff1a7224 */ /* 0x021fc600078e000a */
[----:B--2---:R0:W-:Y:S04]  /*382d0*/  STL [R1+0x19e4], R25 ;  /* 0x0019e41901007387 */ /* 0x0041e80000100800 */
[----:B0-----:R-:W2:Y:S04]  /*382e0*/  LDL.LU R25, [R1+0x14c] ;  /* 0x00014c0001197983 */ /* 0x001ea80000300800 */
[----:B------:R0:W-:Y:S04]  /*382f0*/  STL [R1+0x19dc], R23 ;  /* 0x0019dc1701007387 */ /* 0x0001e80000100800 */
[----:B0-----:R-:W3:Y:S04]  /*38300*/  LDL.LU R23, [R1+0x28c] ;  /* 0x00028c0001177983 */ /* 0x001ee80000300800 */
[----:B---3--:R0:W-:Y:S04]  /*38310*/  STL [R1+0x19e0], R23 ;  /* 0x0019e01701007387 */ /* 0x0081e80000100800 */
[----:B0-----:R-:W3:Y:S04]  /*38320*/  LDL.LU R23, [R1+0x25c] ;  /* 0x00025c0001177983 */ /* 0x001ee80000300800 */
[----:B------:R-:W4:Y:S04]  /*38330*/  LDL.LU R24, [R1+0x288] ;  /* 0x0002880001187983 */ /* 0x000f280000300800 */
[----:B------:R0:W-:Y:S04]  /*38340*/  STL [R1+0x19d8], R22 ;  /* 0x0019d81601007387 */ /* 0x0001e80000100800 */
[----:B0-----:R-:W2:Y:S04]  /*38350*/  LDL.LU R22, [R1+0x114] ;  /* 0x0001140001167983 */ /* 0x001ea80000300800 */
[----:B------:R-:W2:Y:S04]  /*38360*/  LDL.LU R21, [R1+0x250] ;  /* 0x0002500001157983 */ /* 0x000ea80000300800 */
[----:B--2---:R0:W-:Y:S04]  /*38370*/  STL [R1+0x19d4], R21 ;  /* 0x0019d41501007387 */ /* 0x0041e80000100800 */
        /* <DEDUP_REMOVED lines=52> */
[----:B------:R0:W-:Y:S04]  /*386c0*/  STL [R1+0x1960], R29 ;  /* 0x0019601d01007387 */ /* 0x0001e80000100800 */
[----:B0-----:R-:W2:Y:S04]  /*386d0*/  LDL.LU R29, [R1+0x2e4] ;  /* 0x0002e400011d7983 */ /* 0x001ea80000300800 */
[----:B--2---:R0:W-:Y:S04]  /*386e0*/  STL [R1+0x1964], R29 ;  /* 0x0019641d01007387 */ /* 0x0041e80000100800 */
        /* <DEDUP_REMOVED lines=11> */
[----:B------:R-:W2:Y:S04]  /*387a0*/  LDL.LU R3, [R1+0x2e0] ;  /* 0x0002e00001037983 */ /* 0x000ea80000300800 */
[----:B--2---:R0:W-:Y:S04]  /*387b0*/  STL [R1+0x1968], R3 ;  /* 0x0019680301007387 */ /* 0x0041e80000100800 */
[----:B0-----:R-:W2:Y:S04]  /*387c0*/  LDL.LU R3, [R1+0x324] ;  /* 0x0003240001037983 */ /* 0x001ea80000300800 */
[----:B--2---:R0:W-:Y:S04]  /*387d0*/  STL [R1+0x1970], R3 ;  /* 0x0019700301007387 */ /* 0x0041e80000100800 */
[----:B0-----:R-:W2:Y:S04]  /*387e0*/  LDL.LU R3, [R1+0x2cc] ;  /* 0x0002cc0001037983 */ /* 0x001ea80000300800 */
[----:B--2---:R0:W-:Y:S04]  /*387f0*/  STL [R1+0x1978], R3 ;  /* 0x0019780301007387 */ /* 0x0041e80000100800 */
[----:B0-----:R-:W2:Y:S04]  /*38800*/  LDL.LU R3, [R1+0x30c] ;  /* 0x00030c0001037983 */ /* 0x001ea80000300800 */
[----:B--2---:R0:W-:Y:S04]  /*38810*/  STL [R1+0x1980], R3 ;  /* 0x0019800301007387 */ /* 0x0041e80000100800 */
[----:B0-----:R-:W2:Y:S01]  /*38820*/  LDL.LU R3, [R1+0x2ec] ;  /* 0x0002ec0001037983 */ /* 0x001ea20000300800 */
[----:B------:R-:W-:-:S03]  /*38830*/  F2FP.PACK_AB R27, R26, R27 ;  /* 0x0000001b1a1b723e */ /* 0x000fc600000000ff */
[----:B--2---:R0:W-:Y:S04]  /*38840*/  STL [R1+0x1988], R3 ;  /* 0x0019880301007387 */ /* 0x0041e80000100800 */
[----:B0-----:R-:W2:Y:S04]  /*38850*/  LDL.LU R3, [R1+0x32c] ;  /* 0x00032c0001037983 */ /* 0x001ea80000300800 */
[----:B------:R-:W2:Y:S04]  /*38860*/  LDL.LU R2, [R1+0x304] ;  /* 0x0003040001027983 */ /* 0x000ea80000300800 */
[----:B------:R-:W2:Y:S04]  /*38870*/  LDL.LU R0, [R1+0x300] ;  /* 0x0003000001007983 */ /* 0x000ea80000300800 */
[----:B------:R-:W2:Y:S04]  /*38880*/  LDL.LU R28, [R1+0x2c4] ;  /* 0x0002c400011c7983 */ /* 0x000ea80000300800 */
[----:B------:R-:W2:Y:S02]  /*38890*/  LDL.LU R26, [R1+0x19e8] ;  /* 0x0019e800011a7983 */ /* 0x000ea40000300800 */
[----:B--2---:R-:W-:-:S02]  /*388a0*/  F2FP.PACK_AB R26, R25, R26 ;  /* 0x0000001a191a723e */ /* 0x004fc400000000ff */
[----:B------:R-:W3:Y:S02]  /*388b0*/  LDL.LU R25, [R1+0x19e4] ;  /* 0x0019e40001197983 */ /* 0x000ee40000300800 */
[----:B---3--:R-:W-:Y:S02]  /*388c0*/  F2FP.PACK_AB R25, R23, R25 ;  /* 0x000000191719723e */ /* 0x008fe400000000ff */
[----:B------:R-:W4:Y:S02]  /*388d0*/  LDL.LU R23, [R1+0x19e0] ;  /* 0x0019e00001177983 */ /* 0x000f240000300800 */
[----:B----4-:R-:W-:Y:S02]  /*388e0*/  F2FP.PACK_AB R24, R23, R24 ;  /* 0x000000181718723e */ /* 0x010fe400000000ff */
[----:B------:R-:W2:Y:S02]  /*388f0*/  LDL.LU R23, [R1+0x19dc] ;  /* 0x0019dc0001177983 */ /* 0x000ea40000300800 */
[----:B--2---:R-:W-:-:S02]  /*38900*/  F2FP.PACK_AB R23, R22, R23 ;  /* 0x000000171617723e */ /* 0x004fc400000000ff */
[----:B------:R-:W2:Y:S02]  /*38910*/  LDL.LU R22, [R1+0x19d8] ;  /* 0x0019d80001167983 */ /* 0x000ea40000300800 */
[----:B--2---:R-:W-:Y:S02]  /*38920*/  F2FP.PACK_AB R22, R21, R22 ;  /* 0x000000161516723e */ /* 0x004fe400000000ff */
[----:B------:R-:W2:Y:S02]  /*38930*/  LDL.LU R21, [R1+0x19d4] ;  /* 0x0019d40001157983 */ /* 0x000ea40000300800 */
[----:B--2---:R-:W-:Y:S02]  /*38940*/  F2FP.PACK_AB R21, R20, R21 ;  /* 0x000000151415723e */ /* 0x004fe400000000ff */
        /* <DEDUP_REMOVED lines=36> */
[----:B------:R-:W2:Y:S04]  /*38b90*/  LDL.LU R3, [R1+0x1988] ;  /* 0x0019880001037983 */ /* 0x000ea80000300800 */
[----:B------:R0:W-:Y:S04]  /*38ba0*/  STL [R1+0xc], R29 ;  /* 0x00000c1d01007387 */ /* 0x0001e80000100800 */
[----:B0-----:R-:W2:Y:S02]  /*38bb0*/  LDL.LU R29, [R1+0x1984] ;  /* 0x00198400011d7983 */ /* 0x001ea40000300800 */
[----:B--2---:R-:W-:-:S02]  /*38bc0*/  F2FP.PACK_AB R29, R3, R29 ;  /* 0x0000001d031d723e */ /* 0x004fc400000000ff */
        /* <DEDUP_REMOVED lines=9> */
[----:B------:R0:W-:Y:S04]  /*38c60*/  STL [R1], R29 ;  /* 0x0000001d01007387 */ /* 0x0001e80000100800 */
[----:B0-----:R-:W2:Y:S02]  /*38c70*/  LDL.LU R29, [R1+0x196c] ;  /* 0x00196c00011d7983 */ /* 0x001ea40000300800 */
[----:B--2---:R-:W-:-:S02]  /*38c80*/  F2FP.PACK_AB R29, R3, R29 ;  /* 0x0000001d031d723e */ /* 0x004fc400000000ff */
[----:B------:R-:W2:Y:S04]  /*38c90*/  LDL.LU R3, [R1+0x1968] ;  /* 0x0019680001037983 */ /* 0x000ea80000300800 */
[----:B------:R0:W-:Y:S04]  /*38ca0*/  STL [R1+0x1c], R29 ;  /* 0x00001c1d01007387 */ /* 0x0001e80000100800 */
[----:B0-----:R-:W2:Y:S02]  /*38cb0*/  LDL.LU R29, [R1+0x1964] ;  /* 0x00196400011d7983 */ /* 0x001ea40000300800 */
[----:B--2---:R-:W-:-:S02]  /*38cc0*/  F2FP.PACK_AB R3, R29, R3 ;  /* 0x000000031d03723e */ /* 0x004fc400000000ff */
[----:B------:R-:W2:Y:S01]  /*38cd0*/  LDL.LU R29, [R1+0x1960] ;  /* 0x00196000011d7983 */ /* 0x000ea20000300800 */
[----:B------:R-:W-:-:S03]  /*38ce0*/  F2FP.PACK_AB R2, R2, R0 ;  /* 0x000000000202723e */ /* 0x000fc600000000ff */
[----:B------:R0:W-:Y:S01]  /*38cf0*/  STL [R1+0x18], R3 ;  /* 0x0000180301007387 */ /* 0x0001e20000100800 */
[----:B--2---:R-:W-:-:S05]  /*38d00*/  F2FP.PACK_AB R0, R28, R29 ;  /* 0x0000001d1c00723e */ /* 0x004fca00000000ff */
[----:B------:R0:W-:Y:S04]  /*38d10*/  STL [R1+0x10], R0 ;  /* 0x0000100001007387 */ /* 0x0001e80000100800 */
[----:B------:R0:W-:Y:S02]  /*38d20*/  STL [R1+0x14], R2 ;  /* 0x0000140201007387 */ /* 0x0001e40000100800 */
.L_x_0:
[----:B0--3--:R-:W2:Y:S04]  /*38d30*/  LDL.LU R3, [R1+0x4] ;  /* 0x0000040001037983 */ /* 0x009ea80000300800 */
[----:B------:R-:W3:Y:S04]  /*38d40*/  LDL.LU R2, [R1+0x8] ;  /* 0x0000080001027983 */ /* 0x000ee80000300800 */
[----:B------:R-:W4:Y:S04]  /*38d50*/  LDL.LU R0, [R1+0xc] ;  /* 0x00000c0001007983 */ /* 0x000f280000300800 */
[----:B------:R-:W-:Y:S04]  /*38d60*/  STL.64 [R1+0x19c8], R22 ;  /* 0x0019c81601007387 */ /* 0x000fe80000100a00 */
[----:B------:R0:W-:Y:S04]  /*38d70*/  STL.64 [R1+0x19c0], R20 ;  /* 0x0019c01401007387 */ /* 0x0001e80000100a00 */
[----:B0-----:R-:W5:Y:S04]  /*38d80*/  LDL.LU R20, [R1+0x10] ;  /* 0x0000100001147983 */ /* 0x001f680000300800 */
[----:B------:R-:W5:Y:S04]  /*38d90*/  LDL.LU R21, [R1+0x14] ;  /* 0x0000140001157983 */ /* 0x000f680000300800 */
[----:B------:R-:W5:Y:S04]  /*38da0*/  LDL.LU R22, [R1+0x18] ;  /* 0x0000180001167983 */ /* 0x000f680000300800 */
[----:B------:R-:W5:Y:S04]  /*38db0*/  LDL.LU R23, [R1+0x1c] ;  /* 0x00001c0001177983 */ /* 0x000f680000300800 */
[----:B------:R-:W-:Y:S04]  /*38dc0*/  STL.64 [R1+0x19b8], R26 ;  /* 0x0019b81a01007387 */ /* 0x000fe80000100a00 */
[----:B------:R0:W-:Y:S04]  /*38dd0*/  STL.64 [R1+0x19b0], R24 ;  /* 0x0019b01801007387 */ /* 0x0001e80000100a00 */
[----:B0-----:R-:W5:Y:S04]  /*38de0*/  LDL.LU R24, [R1] ;  /* 0x0000000001187983 */ /* 0x001f680000300800 */
[----:B------:R-:W0:Y:S02]  /*38df0*/  S2R R29, SR_TID.X ;  /* 0x00000000001d7919 */ /* 0x000e240000002100 */
[----:B0-----:R-:W-:-:S02]  /*38e00*/  IMAD.SHL.U32 R28, R29, 0x20, RZ ;  /* 0x000000201d1c7824 */ /* 0x001fc400078e00ff */
[----:B------:R-:W-:Y:S01]  /*38e10*/  BAR.SYNC.DEFER_BLOCKING 0x0 ;  /* 0x0000000000007b1d */ /* 0x000fe20000010000 */
[----:B--2---:R-:W-:Y:S02]  /*38e20*/  IMAD.MOV.U32 R25, RZ, RZ, R3 ;  /* 0x000000ffff197224 */ /* 0x004fe400078e0003 */
[C---:B------:R-:W-:Y:S02]  /*38e30*/  IMAD.SHL.U32 R3, R29.reuse, 0x4, RZ ;  /* 0x000000041d037824 */ /* 0x040fe400078e00ff */
[----:B---3--:R-:W-:Y:S02]  /*38e40*/  IMAD.MOV.U32 R26, RZ, RZ, R2 ;  /* 0x000000ffff1a7224 */ /* 0x008fe400078e0002 */
[C---:B------:R-:W-:Y:S02]  /*38e50*/  IMAD.SHL.U32 R2, R29.reuse, 0x8, RZ ;  /* 0x000000081d027824 */ /* 0x040fe400078e00ff */
[----:B----4-:R-:W-:Y:S02]  /*38e60*/  IMAD.MOV.U32 R27, RZ, RZ, R0 ;  /* 0x000000ffff1b7224 */ /* 0x010fe400078e0000 */
[----:B------:R-:W-:Y:S01]  /*38e70*/  IMAD.SHL.U32 R0, R29, 0x100, RZ ;  /* 0x000001001d007824 */ /* 0x000fe200078e00ff */
[----:B------:R-:W-:-:S04]  /*38e80*/  LOP3.LUT R2, R2, 0x300, RZ, 0xc0, !PT ;  /* 0x0000030002027812 */ /* 0x000fc800078ec0ff */
[----:B------:R-:W-:Y:S02]  /*38e90*/  LOP3.LUT R0, R0, 0x1800, RZ, 0xc0, !PT ;  /* 0x0000180000007812 */ /* 0x000fe400078ec0ff */
[----:B------:R-:W-:Y:S01]  /*38ea0*/  LOP3.LUT R2, R2, 0x70, R3, 0xf8, !PT ;  /* 0x0000007002027812 */ /* 0x000fe200078ef803 */
[C---:B------:R-:W-:Y:S01]  /*38eb0*/  IMAD.SHL.U32 R3, R29.reuse, 0x400, RZ ;  /* 0x000004001d037824 */ /* 0x040fe200078e00ff */
[----:B------:R-:W-:Y:S02]  /*38ec0*/  LOP3.LUT R0, R0, 0x60, R28, 0xf8, !PT ;  /* 0x0000006000007812 */ /* 0x000fe400078ef81c */
[----:B------:R-:W-:Y:S02]  /*38ed0*/  LOP3.LUT R29, R29, 0x7f, RZ, 0xc0, !PT ;  /* 0x0000007f1d1d7812 */ /* 0x000fe400078ec0ff */
[----:B------:R-:W-:Y:S02]  /*38ee0*/  LOP3.LUT R0, R0, R2, RZ, 0x3c, !PT ;  /* 0x0000000200007212 */ /* 0x000fe400078e3cff */
[----:B------:R-:W-:-:S03]  /*38ef0*/  LOP3.LUT R3, R3, 0x1800, RZ, 0xc0, !PT ;  /* 0x0000180003037812 */ /* 0x000fc600078ec0ff */
[----:B------:R-:W-:Y:S02]  /*38f00*/  STS.128 [R0+0x400], R4 ;  /* 0x0004000400007388 */ /* 0x000fe40000000c00 */
[----:B------:R-:W-:Y:S02]  /*38f10*/  IMAD R2, R29, 0x10, R3 ;  /* 0x000000101d027824 */ /* 0x000fe400078e0203 */
[----:B-----5:R0:W-:Y:S04]  /*38f20*/  STS.128 [R0], R20 ;  /* 0x0000001400007388 */ /* 0x0201e80000000c00 */
[----:B0-----:R-:W2:Y:S04]  /*38f30*/  LDL.LU.64 R22, [R1+0x19c8] ;  /* 0x0019c80001167983 */ /* 0x001ea80000300a00 */
[----:B------:R-:W2:Y:S04]  /*38f40*/  LDL.LU.64 R20, [R1+0x19c0] ;  /* 0x0019c00001147983 */ /* 0x000ea80000300a00 */
[----:B------:R0:W-:Y:S04]  /*38f50*/  STS.128 [R0+0x80], R24 ;  /* 0x0000801800007388 */ /* 0x0001e80000000c00 */
[----:B------:R-:W-:Y:S04]  /*38f60*/  STS.128 [R0+0x480], R8 ;  /* 0x0004800800007388 */ /* 0x000fe80000000c00 */
[----:B------:R-:W-:Y:S01]  /*38f70*/  BAR.SYNC.DEFER_BLOCKING 0x0 ;  /* 0x0000000000007b1d */ /* 0x000fe20000010000 */
[----:B------:R-:W-:-:S02]  /*38f80*/  LOP3.LUT R3, R2, 0x20, RZ, 0x3c, !PT ;  /* 0x0000002002037812 */ /* 0x000fc400078e3cff */
[----:B------:R-:W-:-:S03]  /*38f90*/  LOP3.LUT R29, R2, 0x40, RZ, 0x3c, !PT ;  /* 0x00000040021d7812 */ /* 0x000fc600078e3cff */
[----:B0-----:R-:W3:Y:S04]  /*38fa0*/  LDL.LU.64 R26, [R1+0x19b8] ;  /* 0x0019b800011a7983 */ /* 0x001ee80000300a00 */
[----:B------:R-:W3:Y:S01]  /*38fb0*/  LDL.LU.64 R24, [R1+0x19b0] ;  /* 0x0019b00001187983 */ /* 0x000ee20000300a00 */
[----:B------:R-:W-:-:S03]  /*38fc0*/  LOP3.LUT R28, R2, 0x60, RZ, 0x3c, !PT ;  /* 0x00000060021c7812 */ /* 0x000fc600078e3cff */
[----:B------:R-:W0:Y:S04]  /*38fd0*/  LDS.128 R4, [R2] ;  /* 0x0000000002047984 */ /* 0x000e280000000c00 */
[----:B------:R-:W1:Y:S04]  /*38fe0*/  LDS.128 R8, [R3] ;  /* 0x0000000003087984 */ /* 0x000e680000000c00 */
[----:B0-----:R-:W-:Y:S04]  /*38ff0*/  STL [R1+0x1994], R5 ;  /* 0x0019940501007387 */ /* 0x001fe80000100800 */
[----:B------:R-:W-:Y:S01]  /*39000*/  STL [R1+0x1990], R7 ;  /* 0x0019900701007387 */ /* 0x000fe20000100800 */
[----:B-1----:R-:W-:-:S03]  /*39010*/  IMAD.MOV.U32 R3, RZ, RZ, R8 ;  /* 0x000000ffff037224 */ /* 0x002fc600078e0008 */
[----:B------:R-:W-:Y:S04]  /*39020*/  STL [R1+0x34], R9 ;  /* 0x0000340901007387 */ /* 0x000fe80000100800 */
[----:B------:R-:W-:Y:S04]  /*39030*/  STL.64 [R1+0x38], R10 ;  /* 0x0000380a01007387 */ /* 0x000fe80000100a00 */
[----:B------:R-:W0:Y:S04]  /*39040*/  LDS.128 R8, [R29] ;  /* 0x000000001d087984 */ /* 0x000e280000000c00 */
[----:B0-----:R-:W-:Y:S04]  /*39050*/  STL.64 [R1+0x40], R8 ;  /* 0x0000400801007387 */ /* 0x001fe80000100a00 */
[----:B------:R-:W-:Y:S04]  /*39060*/  STL.64 [R1+0x48], R10 ;  /* 0x0000480a01007387 */ /* 0x000fe80000100a00 */
[----:B------:R-:W0:Y:S04]  /*39070*/  LDS.128 R8, [R28] ;  /* 0x000000001c087984 */ /* 0x000e280000000c00 */
[----:B------:R-:W-:Y:S01]  /*39080*/  BAR.SYNC.DEFER_BLOCKING 0x0 ;  /* 0x0000000000007b1d */ /* 0x000fe20000010000 */
[----:B0-----:R-:W-:-:S05]  /*39090*/  IMAD.MOV.U32 R7, RZ, RZ, R10 ;  /* 0x000000ffff077224 */ /* 0x001fca00078e000a */
[----:B------:R-:W-:Y:S01]  /*390a0*/  STL [R1+0x24], R9 ;  /* 0x0000240901007387 */ /* 0x000fe20000100800 */
[----:B------:R-:W-:-:S03]  /*390b0*/  IMAD.MOV.U32 R5, RZ, RZ, R8 ;  /* 0x000000ffff057224 */ /* 0x000fc600078e0008 */
[----:B------:R-:W-:Y:S04]  /*390c0*/  STL [R1+0x2c], R11 ;  /* 0x00002c0b01007387 */ /* 0x000fe80000100800 */
[----:B------:R0:W-:Y:S04]  /*390d0*/  STL [R1+0x19ac], R7 ;  /* 0x0019ac0701007387 */ /* 0x0001e80000100800 */
[----:B0-----:R-:W4:Y:S04]  /*390e0*/  LDL R7, [R1+0x1954] ;  /* 0x0019540001077983 */ /* 0x001f280000100800 */
[----:B------:R0:W-:Y:S04]  /*390f0*/  STL [R1+0x19a8], R5 ;  /* 0x0019a80501007387 */ /* 0x0001e80000100800 */
[----:B------:R1:W-:Y:S04]  /*39100*/  STS.128 [R0+0x80], R16 ;  /* 0x0000801000007388 */ /* 0x0003e80000000c00 */
[----:B0-----:R-:W5:Y:S04]  /*39110*/  LDL R5, [R1+0x1950] ;  /* 0x0019500001057983 */ /* 0x001f680000100800 */
[----:B------:R-:W-:Y:S04]  /*39120*/  STS.128 [R0], R12 ;  /* 0x0000000c00007388 */ /* 0x000fe80000000c00 */
[----:B-1----:R-:W5:Y:S04]  /*39130*/  LDL R19, [R1+0x1958] ;  /* 0x0019580001137983 */ /* 0x002f680000100800 */
[----:B--2---:R0:W-:Y:S04]  /*39140*/  STS.128 [R0+0x400], R20 ;  /* 0x0004001400007388 */ /* 0x0041e80000000c00 */
[----:B0-----:R-:W2:Y:S01]  /*39150*/  LDL R22, [R1+0x194c] ;  /* 0x00194c0001167983 */ /* 0x001ea20000100800 */
[----:B------:R-:W-:Y:S01]  /*39160*/  IMAD.MOV.U32 R14, RZ, RZ, c[0x0][0x194] ;  /* 0x00006500ff0e7624 */ /* 0x000fe200078e00ff */
[----:B------:R-:W-:Y:S01]  /*39170*/  ULDC UR10, c[0x0][0x17c] ;  /* 0x00005f00000a7ab9 */ /* 0x000fe20000000800 */
[----:B------:R-:W-:Y:S01]  /*39180*/  IMAD.MOV.U32 R23, RZ, RZ, R3 ;  /* 0x000000ffff177224 */ /* 0x000fe200078e0003 */
[----:B------:R-:W0:Y:S01]  /*39190*/  S2R R18, SR_TID.X ;  /* 0x0000000000127919 */ /* 0x000e220000002100 */
[----:B------:R-:W-:-:S02]  /*391a0*/  ULDC UR6, c[0x0][0x198] ;  /* 0x0000660000067ab9 */ /* 0x000fc40000000800 */
[----:B------:R-:W-:Y:S01]  /*391b0*/  UISETP.GE.AND UP0, UPT, UR7, UR10, UPT ;  /* 0x0000000a0700728c */ /* 0x000fe2000bf06270 */
[----:B---3--:R-:W-:Y:S01]  /*391c0*/  STS.128 [R0+0x480], R24 ;  /* 0x0004801800007388 */ /* 0x008fe20000000c00 */
[----:B------:R-:W-:Y:S02]  /*391d0*/  UIMAD UR4, UR7, UR6, URZ ;  /* 0x00000006070472a4 */ /* 0x000fe4000f8e023f */
[----:B------:R-:W-:Y:S01]  /*391e0*/  UISETP.GE.AND UP1, UPT, UR12, UR10, UPT ;  /* 0x0000000a0c00728c */ /* 0x000fe2000bf26270 */
[----:B------:R-:W-:Y:S01]  /*391f0*/  BAR.SYNC.DEFER_BLOCKING 0x0 ;  /* 0x0000000000007b1d */ /* 0x000fe20000010000 */
[----:B------:R-:W-:Y:S02]  /*39200*/  PLOP3.LUT P2, PT, PT, PT, UP0, 0x40, 0x0 ;  /* 0x000000000000781c */ /* 0x000fe40003f4e808 */
[----:B------:R-:W-:Y:S02]  /*39210*/  PLOP3.LUT P3, PT, PT, PT, UP0, 0x40, 0x0 ;  /* 0x000000000000781c */ /* 0x000fe40003f6e808 */
[C---:B0-----:R-:W-:Y:S01]  /*39220*/  LOP3.LUT R21, R18.reuse, 0x7f, RZ, 0xc0, !PT ;  /* 0x0000007f12157812 */ /* 0x041fe200078ec0ff */
[----:B------:R-:W-:-:S05]  /*39230*/  IMAD.SHL.U32 R18, R18, 0x400, RZ ;  /* 0x0000040012127824 */ /* 0x000fca00078e00ff */
[----:B------:R-:W-:Y:S01]  /*39240*/  LOP3.LUT R18, R18, 0x1800, RZ, 0xc0, !PT ;  /* 0x0000180012127812 */ /* 0x000fe200078ec0ff */
[----:B------:R0:W1:Y:S04]  /*39250*/  LDS.128 R8, [R2] ;  /* 0x0000000002087984 */ /* 0x0000680000000c00 */
[----:B------:R-:W-:Y:S02]  /*39260*/  IMAD R18, R21, 0x10, R18 ;  /* 0x0000001015127824 */ /* 0x000fe400078e0212 */
[----:B0-----:R-:W-:-:S03]  /*39270*/  IMAD.U32 R2, RZ, RZ, UR7 ;  /* 0x00000007ff027e24 */ /* 0x001fc6000f8e00ff */
[----:B------:R-:W-:Y:S01]  /*39280*/  LOP3.LUT R18, R18, 0x20, RZ, 0x3c, !PT ;  /* 0x0000002012127812 */ /* 0x000fe200078e3cff */
[----:B-1----:R0:W-:Y:S04]  /*39290*/  STL [R1+0x1978], R9 ;  /* 0x0019780901007387 */ /* 0x0021e80000100800 */
[----:B0-----:R-:W0:Y:S01]  /*392a0*/  S2R R9, SR_TID.X ;  /* 0x0000000000097919 */ /* 0x001e220000002100 */
[----:B----4-:R-:W-:Y:S02]  /*392b0*/  ISETP.LT.AND P3, PT, R7, c[0x0][0x178], P3 ;  /* 0x00005e0007007a0c */ /* 0x010fe40001f61270 */
[----:B-----5:R-:W-:Y:S02]  /*392c0*/  ISETP.LT.AND P2, PT, R19, c[0x0][0x178], P2 ;  /* 0x00005e0013007a0c */ /* 0x020fe40001741270 */
[C---:B--2---:R-:W-:Y:S01]  /*392d0*/  ISETP.GE.AND P0, PT, R22.reuse, c[0x0][0x178], PT ;  /* 0x00005e0016007a0c */ /* 0x044fe20003f06270 */
[----:B------:R-:W-:-:S03]  /*392e0*/  IMAD R0, R22, c[0x0][0x194], RZ ;  /* 0x0000650016007a24 */ /* 0x000fc600078e02ff */
[----:B------:R-:W-:Y:S01]  /*392f0*/  ISETP.LT.AND P0, PT, R2, c[0x0][0x17c], !P0 ;  /* 0x00005f0002007a0c */ /* 0x000fe20004701270 */
[----:B------:R-:W-:Y:S01]  /*39300*/  IMAD R2, R14, 0x80, R0 ;  /* 0x000000800e027824 */ /* 0x000fe200078e0200 */
[----:B------:R-:W-:-:S03]  /*39310*/  LEA R28, P1, R0, c[0x0][0x170], 0x1 ;  /* 0x00005c00001c7a11 */ /* 0x000fc600078208ff */
[----:B------:R-:W-:Y:S01]  /*39320*/  IMAD R3, R14, 0x80, R2 ;  /* 0x000000800e037824 */ /* 0x000fe200078e0202 */
[----:B------:R-:W-:Y:S02]  /*39330*/  LEA R26, P4, R2, c[0x0][0x170], 0x1 ;  /* 0x00005c00021a7a11 */ /* 0x000fe400078808ff */
[----:B------:R-:W-:Y:S01]  /*39340*/  LEA.HI.X.SX32 R29, R0, c[0x0][0x174], 0x1, P1 ;  /* 0x00005d00001d7a11 */ /* 0x000fe200008f0eff */
[----:B------:R-:W-:Y:S01]  /*39350*/  IMAD.U32 R0, RZ, RZ, UR4 ;  /* 0x00000004ff007e24 */ /* 0x000fe2000f8e00ff */
[----:B------:R-:W-:Y:S01]  /*39360*/  LEA.HI.X.SX32 R27, R2, c[0x0][0x174], 0x1, P4 ;  /* 0x00005d00021b7a11 */ /* 0x000fe200020f0eff */
[----:B------:R-:W-:Y:S01]  /*39370*/  IMAD R14, R14, 0x80, R3 ;  /* 0x000000800e0e7824 */ /* 0x000fe200078e0203 */
[C---:B------:R-:W-:Y:S01]  /*39380*/  LEA R24, P4, R3.reuse, c[0x0][0x170], 0x1 ;  /* 0x00005c0003187a11 */ /* 0x040fe200078808ff */
[----:B------:R-:W-:Y:S01]  /*39390*/  IMAD.WIDE R12, R0, 0x2, R28 ;  /* 0x00000002000c7825 */ /* 0x000fe200078e021c */
[----:B------:R-:W-:Y:S01]  /*393a0*/  PLOP3.LUT P1, PT, PT, PT, UP0, 0x40, 0x0 ;  /* 0x000000000000781c */ /* 0x000fe20003f2e808 */
[----:B------:R-:W-:Y:S01]  /*393b0*/  UISETP.GE.AND UP0, UPT, UR11, UR10, UPT ;  /* 0x0000000a0b00728c */ /* 0x000fe2000bf06270 */
[C---:B------:R-:W-:Y:S01]  /*393c0*/  LEA R2, P5, R14.reuse, c[0x0][0x170], 0x1 ;  /* 0x00005c000e027a11 */ /* 0x040fe200078a08ff */
[----:B------:R-:W-:Y:S01]  /*393d0*/  UIADD3 UR4, UR4, UR6, URZ ;  /* 0x0000000604047290 */ /* 0x000fe2000fffe03f */
[----:B------:R-:W-:Y:S01]  /*393e0*/  LEA.HI.X.SX32 R25, R3, c[0x0][0x174], 0x1, P4 ;  /* 0x00005d0003197a11 */ /* 0x000fe200020f0eff */
[----:B------:R1:W-:Y:S01]  /*393f0*/  @P0 STG.E.U16 [R12.64], R4 ;  /* 0x000000040c000986 */ /* 0x0003e2000c101508 */
[----:B------:R-:W-:-:S02]  /*39400*/  LEA.HI.X.SX32 R3, R14, c[0x0][0x174], 0x1, P5 ;  /* 0x00005d000e037a11 */ /* 0x000fc400028f0eff */
[----:B------:R-:W-:Y:S01]  /*39410*/  ISETP.LT.AND P1, PT, R5, c[0x0][0x178], P1 ;  /* 0x00005e0005007a0c */ /* 0x000fe20000f21270 */
[C---:B------:R-:W-:Y:S01]  /*39420*/  IMAD.WIDE R14, R0.reuse, 0x2, R24 ;  /* 0x00000002000e7825 */ /* 0x040fe200078e0218 */
[----:B------:R-:W-:Y:S02]  /*39430*/  PLOP3.LUT P0, PT, PT, PT, UP0, 0x40, 0x0 ;  /* 0x000000000000781c */ /* 0x000fe40003f0e808 */
[----:B------:R-:W-:Y:S01]  /*39440*/  PLOP3.LUT P4, PT, PT, PT, UP1, 0x40, 0x0 ;  /* 0x000000000000781c */ /* 0x000fe20003f8e818 */
[----:B------:R-:W-:Y:S01]  /*39450*/  IMAD.WIDE R16, R0, 0x2, R2 ;  /* 0x0000000200107825 */ /* 0x000fe200078e0202 */
[----:B------:R-:W-:-:S03]  /*39460*/  ISETP.LT.AND P0, PT, R22, c[0x0][0x178], P0 ;  /* 0x00005e0016007a0c */ /* 0x000fc60000701270 */
[----:B-1----:R-:W-:Y:S01]  /*39470*/  IMAD.WIDE R12, R0, 0x2, R26 ;  /* 0x00000002000c7825 */ /* 0x002fe200078e021a */
[----:B------:R-:W-:-:S03]  /*39480*/  PRMT R4, R4, 0x7632, R4 ;  /* 0x0000763204047816 */ /* 0x000fc60000000004 */
[----:B------:R-:W-:Y:S01]  /*39490*/  IMAD.U32 R0, RZ, RZ, UR4 ;  /* 0x00000004ff007e24 */ /* 0x000fe2000f8e00ff */
[----:B------:R1:W-:Y:S01]  /*394a0*/  @P2 STG.E.U16 [R12.64], R6 ;  /* 0x000000060c002986 */ /* 0x0003e2000c101508 */
[----:B------:R-:W-:Y:S01]  /*394b0*/  PLOP3.LUT P2, PT, PT, PT, UP0, 0x40, 0x0 ;  /* 0x000000000000781c */ /* 0x000fe20003f4e808 */
[----:B------:R-:W-:Y:S01]  /*394c0*/  UIADD3 UR4, UR4, UR6, URZ ;  /* 0x0000000604047290 */ /* 0x000fe2000fffe03f */
[----:B------:R-:W-:Y:S01]  /*394d0*/  IMAD.WIDE R20, R0, 0x2, R24 ;  /* 0x0000000200147825 */ /* 0x000fe200078e0218 */
[----:B------:R2:W-:Y:S01]  /*394e0*/  @P3 STG.E.U16 [R14.64], R8 ;  /* 0x000000080e003986 */ /* 0x0005e2000c101508 */
[----:B------:R-:W-:Y:S02]  /*394f0*/  PLOP3.LUT P3, PT, PT, PT, UP0, 0x40, 0x0 ;  /* 0x000000000000781c */ /* 0x000fe40003f6e808 */
[----:B------:R-:W-:Y:S01]  /*39500*/  ISETP.LT.AND P2, PT, R19, c[0x0][0x178], P2 ;  /* 0x00005e0013007a0c */ /* 0x000fe20001741270 */
[----:B------:R3:W-:Y:S01]  /*39510*/  @P1 STG.E.U16 [R16.64], R10 ;  /* 0x0000000a10001986 */ /* 0x0007e2000c101508 */
[----:B------:R-:W-:-:S02]  /*39520*/  ISETP.LT.AND P3, PT, R7, c[0x0][0x178], P3 ;  /* 0x00005e0007007a0c */ /* 0x000fc40001f61270 */
[----:B------:R-:W-:Y:S01]  /*39530*/  PLOP3.LUT P1, PT, PT, PT, UP0, 0x40, 0x0 ;  /* 0x000000000000781c */ /* 0x000fe20003f2e808 */
[----:B------:R4:W-:Y:S01]  /*39540*/  LDS.128 R12, [R18] ;  /* 0x00000000120c7984 */ /* 0x0009e20000000c00 */
[----:B-1----:R-:W-:Y:S01]  /*39550*/  PRMT R6, R6, 0x7632, R6 ;  /* 0x0000763206067816 */ /* 0x002fe20000000006 */
[----:B------:R-:W-:Y:S01]  /*39560*/  UISETP.GE.AND UP0, UPT, UR13, UR10, UPT ;  /* 0x0000000a0d00728c */ /* 0x000fe2000bf06270 */
[----:B------:R-:W-:Y:S02]  /*39570*/  ISETP.LT.AND P1, PT, R5, c[0x0][0x178], P1 ;  /* 0x00005e0005007a0c */ /* 0x000fe40000f21270 */
[----:B--2---:R-:W-:Y:S01]  /*39580*/  PRMT R8, R8, 0x7632, R8 ;  /* 0x0000763208087816 */ /* 0x004fe20000000008 */
[----:B---3--:R-:W-:Y:S01]  /*39590*/  IMAD.WIDE R16, R0, 0x2, R28 ;  /* 0x0000000200107825 */ /* 0x008fe200078e021c */
[----:B------:R-:W-:-:S03]  /*395a0*/  PRMT R10, R10, 0x7632, R10 ;  /* 0x000076320a0a7816 */ /* 0x000fc6000000000a */
[----:B----4-:R-:W-:Y:S01]  /*395b0*/  IMAD.WIDE R18, R0, 0x2, R26 ;  /* 0x0000000200127825 */ /* 0x010fe200078e021a */
[----:B------:R1:W-:Y:S01]  /*395c0*/  @P0 STG.E.U16 [R16.64], R4 ;  /* 0x0000000410000986 */ /* 0x0003e2000c101508 */
[----:B------:R-:W-:-:S03]  /*395d0*/  PLOP3.LUT P0, PT, PT, PT, UP1, 0x40, 0x0 ;  /* 0x000000000000781c */ /* 0x000fc60003f0e818 */
[----:B------:R2:W-:Y:S01]  /*395e0*/  @P2 STG.E.U16 [R18.64], R6 ;  /* 0x0000000612002986 */ /* 0x0005e2000c101508 */
[----:B------:R-:W-:-:S03]  /*395f0*/  ISETP.LT.AND P2, PT, R22, c[0x0][0x178], P4 ;  /* 0x00005e0016007a0c */ /* 0x000fc60002741270 */
[----:B------:R0:W-:Y:S01]  /*39600*/  @P3 STG.E.U16 [R20.64], R8 ;  /* 0x0000000814003986 */ /* 0x0001e2000c101508 */
[----:B------:R-:W-:Y:S01]  /*39610*/  PLOP3.LUT P3, PT, PT, PT, UP1, 0x40, 0x0 ;  /* 0x000000000000781c */ /* 0x000fe20003f6e818 */
[----:B-1----:R-:W-:Y:S02]  /*39620*/  IMAD.U32 R4, RZ, RZ, UR4 ;  /* 0x00000004ff047e24 */ /* 0x002fe4000f8e00ff */
[----:B------:R-:W-:-:S04]  /*39630*/  IMAD.WIDE R16, R0, 0x2, R2 ;  /* 0x0000000200107825 */ /* 0x000fc800078e0202 */
[----:B--2---:R-:W-:Y:S01]  /*39640*/  IMAD.WIDE R18, R4, 0x2, R28 ;  /* 0x0000000204127825 */ /* 0x004fe200078e021c */
[----:B------:R1:W-:Y:S01]  /*39650*/  @P1 STG.E.U16 [R16.64], R10 ;  /* 0x0000000a10001986 */ /* 0x0003e2000c101508 */
[C---:B0-----:R-:W-:Y:S02]  /*39660*/  LOP3.LUT R20, R9.reuse, 0x7f, RZ, 0xc0, !PT ;  /* 0x0000007f09147812 */ /* 0x041fe400078ec0ff */
[----:B------:R-:W-:Y:S02]  /*39670*/  IMAD.SHL.U32 R9, R9, 0x400, RZ ;  /* 0x0000040009097824 */ /* 0x000fe400078e00ff */
[----:B------:R-:W-:Y:S01]  /*39680*/  IMAD.MOV.U32 R8, RZ, RZ, R23 ;  /* 0x000000ffff087224 */ /* 0x000fe200078e0017 */
[----:B------:R-:W-:Y:S01]  /*39690*/  PLOP3.LUT P4, PT, PT, PT, UP1, 0x40, 0x0 ;  /* 0x000000000000781c */ /* 0x000fe20003f8e818 */
[----:B------:R-:W-:Y:S01]  /*396a0*/  IMAD.MOV.U32 R21, RZ, RZ, R22 ;  /* 0x000000ffff157224 */ /* 0x000fe200078e0016 */
[----:B------:R-:W-:Y:S01]  /*396b0*/  LOP3.LUT R9, R9, 0x1800, RZ, 0xc0, !PT ;  /* 0x0000180009097812 */ /* 0x000fe200078ec0ff */
[----:B-1----:R-:W2:Y:S04]  /*396c0*/  LDL R10, [R1+0x1958] ;  /* 0x00195800010a7983 */ /* 0x002ea80000100800 */
[----:B------:R-:W-:Y:S01]  /*396d0*/  IMAD R9, R20, 0x10, R9 ;  /* 0x0000001014097824 */ /* 0x000fe200078e0209 */
[----:B------:R-:W-:Y:S01]  /*396e0*/  ISETP.LT.AND P1, PT, R7, c[0x0][0x178], P3 ;  /* 0x00005e0007007a0c */ /* 0x000fe20001f21270 */
[----:B------:R-:W-:Y:S01]  /*396f0*/  IMAD.WIDE R22, R4, 0x2, R26 ;  /* 0x0000000204167825 */ /* 0x000fe200078e021a */
[----:B------:R-:W-:Y:S01]  /*39700*/  @P2 STG.E.U16 [R18.64], R8 ;  /* 0x0000000812002986 */ /* 0x000fe2000c101508 */
[----:B------:R-:W-:Y:S01]  /*39710*/  ISETP.LT.AND P2, PT, R5, c[0x0][0x178], P4 ;  /* 0x00005e0005007a0c */ /* 0x000fe20002741270 */
[----:B------:R-:W-:Y:S01]  /*39720*/  UIADD3 UR4, UR4, UR6, URZ ;  /* 0x0000000604047290 */ /* 0x000fe2000fffe03f */
[----:B------:R-:W-:-:S02]  /*39730*/  LOP3.LUT R9, R9, 0x40, RZ, 0x3c, !PT ;  /* 0x0000004009097812 */ /* 0x000fc400078e3cff */
[----:B------:R-:W-:Y:S02]  /*39740*/  PLOP3.LUT P3, PT, PT, PT, UP0, 0x40, 0x0 ;  /* 0x000000000000781c */ /* 0x000fe40003f6e808 */
[----:B------:R-:W-:Y:S01]  /*39750*/  PLOP3.LUT P5, PT, PT, PT, UP0, 0x40, 0x0 ;  /* 0x000000000000781c */ /* 0x000fe20003fae808 */
[----:B------:R-:W0:Y:S01]  /*39760*/  LDS.128 R16, [R9] ;  /* 0x0000000009107984 */ /* 0x000e220000000c00 */
[----:B------:R-:W-:Y:S01]  /*39770*/  ISETP.LT.AND P3, PT, R21, c[0x0][0x178], P3 ;  /* 0x00005e0015007a0c */ /* 0x000fe20001f61270 */
[----:B------:R-:W-:Y:S02]  /*39780*/  IMAD.WIDE R20, R4, 0x2, R24 ;  /* 0x0000000204147825 */ /* 0x000fe400078e0218 */
[----:B0-----:R0:W-:Y:S04]  /*39790*/  STL.64 [R1+0x19a0], R16 ;  /* 0x0019a01001007387 */ /* 0x0011e80000100a00 */
[----:B0-----:R-:W3:Y:S01]  /*397a0*/  LDL.LU R17, [R1+0x38] ;  /* 0x0000380001117983 */ /* 0x001ee20000300800 */
[----:B------:R-:W-:-:S03]  /*397b0*/  IMAD.MOV.U32 R16, RZ, RZ, R8 ;  /* 0x000000ffff107224 */ /* 0x000fc600078e0008 */
[----:B------:R0:W-:Y:S01]  /*397c0*/  STL [R1+0x1968], R19 ;  /* 0x0019681301007387 */ /* 0x0001e20000100800 */
[----:B------:R-:W-:-:S03]  /*397d0*/  IMAD.WIDE R8, R4, 0x2, R2 ;  /* 0x0000000204087825 */ /* 0x000fc600078e0202 */
[----:B0-----:R-:W4:Y:S01]  /*397e0*/  LDL.LU R19, [R1+0x194c] ;  /* 0x00194c0001137983 */ /* 0x001f220000300800 */
[----:B------:R-:W-:Y:S01]  /*397f0*/  IMAD.U32 R0, RZ, RZ, UR4 ;  /* 0x00000004ff007e24 */ /* 0x000fe2000f8e00ff */
[----:B------:R-:W-:Y:S01]  /*39800*/  PRMT R6, R16, 0x7632, R6 ;  /* 0x0000763210067816 */ /* 0x000fe20000000006 */
[----:B------:R-:W-:Y:S01]  /*39810*/  UISETP.GE.AND UP1, UPT, UR14, UR10, UPT ;  /* 0x0000000a0e00728c */ /* 0x000fe2000bf26270 */
[C---:B--2---:R-:W-:Y:S02]  /*39820*/  ISETP.LT.AND P0, PT, R10.reuse, c[0x0][0x178], P0 ;  /* 0x00005e000a007a0c */ /* 0x044fe40000701270 */
[----:B------:R-:W-:-:S03]  /*39830*/  ISETP.LT.AND P4, PT, R10, c[0x0][0x178], P5 ;  /* 0x00005e000a007a0c */ /* 0x000fc60002f81270 */
[----:B------:R-:W-:-:S04]  /*39840*/  PLOP3.LUT P5, PT, PT, PT, UP1, 0x40, 0x0 ;  /* 0x000000000000781c */ /* 0x000fc80003fae818 */
[----:B------:R-:W-:-:S04]  /*39850*/  ISETP.LT.AND P5, PT, R7, c[0x0][0x178], P5 ;  /* 0x00005e0007007a0c */ /* 0x000fc80002fa1270 */
[----:B---3--:R-:W-:Y:S04]  /*39860*/  @P0 STG.E.U16 [R22.64], R17 ;  /* 0x0000001116000986 */ /* 0x008fe8000c101508 */
[----:B------:R-:W-:Y:S04]  /*39870*/  @P1 STG.E.U16 [R20.64], R12 ;  /* 0x0000000c14001986 */ /* 0x000fe8000c101508 */
[----:B------:R0:W-:Y:S04]  /*39880*/  @P2 STG.E.U16 [R8.64], R14 ;  /* 0x0000000e08002986 */ /* 0x0001e8000c101508 */
[----:B0-----:R-:W2:Y:S04]  /*39890*/  LDL.LU R9, [R1+0x40] ;  /* 0x0000400001097983 */ /* 0x001ea80000300800 */
[----:B------:R-:W3:Y:S01]  /*398a0*/  LDL.LU R8, [R1+0x48] ;  /* 0x0000480001087983 */ /* 0x000ee20000300800 */
[----:B------:R-:W-:Y:S01]  /*398b0*/  IMAD.WIDE R20, R0, 0x2, R28 ;  /* 0x0000000200147825 */ /* 0x000fe200078e021c */
[----:B------:R-:W-:-:S04]  /*398c0*/  PLOP3.LUT P0, PT, PT, PT, UP0, 0x40, 0x0 ;  /* 0x000000000000781c */ /* 0x000fc80003f0e808 */
[----:B------:R0:W-:Y:S01]  /*398d0*/  @P3 STG.E.U16 [R20.64], R6 ;  /* 0x0000000614003986 */ /* 0x0001e2000c101508 */
[----:B------:R-:W-:Y:S02]  /*398e0*/  ISETP.LT.AND P3, PT, R7, c[0x0][0x178], P0 ;  /* 0x00005e0007007a0c */ /* 0x000fe40000761270 */
[----:B------:R-:W-:Y:S01]  /*398f0*/  PLOP3.LUT P0, PT, PT, PT, UP0, 0x40, 0x0 ;  /* 0x000000000000781c */ /* 0x000fe20003f0e808 */
[C---:B------:R-:W-:Y:S01]  /*39900*/  IMAD.WIDE R22, R0.reuse, 0x2, R26 ;  /* 0x0000000200167825 */ /* 0x040fe200078e021a */
[----:B------:R-:W-:Y:S01]  /*39910*/  PRMT R4, R17, 0x7632, R4 ;  /* 0x0000763211047816 */ /* 0x000fe20000000004 */
[----:B------:R-:W5:Y:S01]  /*39920*/  LDL.LU R7, [R1+0x19ac] ;  /* 0x0019ac0001077983 */ /* 0x000f620000300800 */
[C---:B------:R-:W-:Y:S01]  /*39930*/  ISETP.LT.AND P0, PT, R5.reuse, c[0x0][0x178], P0 ;  /* 0x00005e0005007a0c */ /* 0x040fe20000701270 */
[----:B------:R-:W-:Y:S01]  /*39940*/  IMAD.WIDE R16, R0, 0x2, R2 ;  /* 0x0000000200107825 */ /* 0x000fe200078e0202 */
[----:B------:R-:W-:Y:S02]  /*39950*/  PRMT R12, R12, 0x7632, R12 ;  /* 0x000076320c0c7816 */ /* 0x000fe4000000000c */
[----:B------:R-:W-:Y:S01]  /*39960*/  PLOP3.LUT P2, PT, PT, PT, UP1, 0x40, 0x0 ;  /* 0x000000000000781c */ /* 0x000fe20003f4e818 */
[----:B0-----:R-:W-:Y:S01]  /*39970*/  IMAD.WIDE R20, R0, 0x2, R24 ;  /* 0x0000000200147825 */ /* 0x001fe200078e0218 */
[----:B------:R-:W-:Y:S01]  /*39980*/  PRMT R14, R14, 0x7632, R14 ;  /* 0x000076320e0e7816 */ /* 0x000fe2000000000e */
[----:B------:R-:W-:Y:S01]  /*39990*/  @P4 STG.E.U16 [R22.64], R4 ;  /* 0x0000000416004986 */ /* 0x000fe2000c101508 */
[----:B------:R-:W-:-:S03]  /*399a0*/  ISETP.LT.AND P2, PT, R5, c[0x0][0x178], P2 ;  /* 0x00005e0005007a0c */ /* 0x000fc60001741270 */
[----:B------:R-:W-:Y:S04]  /*399b0*/  @P3 STG.E.U16 [R20.64], R12 ;  /* 0x0000000c14003986 */ /* 0x000fe8000c101508 */
[----:B------:R-:W-:Y:S04]  /*399c0*/  STL.64 [R1+0x1980], R12 ;  /* 0x0019800c01007387 */ /* 0x000fe80000100a00 */
[----:B------:R-:W5:Y:S04]  /*399d0*/  LDL.LU R5, [R1+0x19a8] ;  /* 0x0019a80001057983 */ /* 0x000f680000300800 */
[----:B------:R0:W-:Y:S04]  /*399e0*/  @P0 STG.E.U16 [R16.64], R14 ;  /* 0x0000000e10000986 */ /* 0x0001e8000c101508 */
[----:B0-----:R-:W5:Y:S01]  /*399f0*/  LDL.LU.64 R16, [R1+0x19a0] ;  /* 0x0019a00001107983 */ /* 0x001f620000300a00 */
[----:B------:R-:W-:Y:S01]  /*39a00*/  PLOP3.LUT P1, PT, PT, PT, UP1, 0x40, 0x0 ;  /* 0x000000000000781c */ /* 0x000fe20003f2e818 */
[----:B------:R-:W-:Y:S01]  /*39a10*/  UIADD3 UR4, UR4, UR6, URZ ;  /* 0x0000000604047290 */ /* 0x000fe2000fffe03f */
[----:B------:R-:W-:-:S02]  /*39a20*/  PLOP3.LUT P4, PT, PT, PT, UP1, 0x40, 0x0 ;  /* 0x000000000000781c */ /* 0x000fc40003f8e818 */
[----:B----4-:R-:W-:Y:S02]  /*39a30*/  ISETP.LT.AND P1, PT, R19, c[0x0][0x178], P1 ;  /* 0x00005e0013007a0c */ /* 0x010fe40000f21270 */
[----:B------:R-:W-:Y:S01]  /*39a40*/  ISETP.LT.AND P4, PT, R10, c[0x0][0x178], P4 ;  /* 0x00005e000a007a0c */ /* 0x000fe20002781270 */
[----:B------:R-:W-:-:S04]  /*39a50*/  IMAD.U32 R4, RZ, RZ, UR4 ;  /* 0x00000004ff047e24 */ /* 0x000fc8000f8e00ff */
[----:B------:R-:W-:-:S04]  /*39a60*/  IMAD.WIDE R20, R4, 0x2, R28 ;  /* 0x0000000204147825 */ /* 0x000fc800078e021c */
[----:B------:R-:W-:-:S04]  /*39a70*/  IMAD.WIDE R12, R4, 0x2, R26 ;  /* 0x00000002040c7825 */ /* 0x000fc800078e021a */
[----:B------:R-:W-:Y:S01]  /*39a80*/  IMAD.WIDE R22, R4, 0x2, R24 ;  /* 0x0000000204167825 */ /* 0x000fe200078e0218 */
[----:B------:R-:W-:Y:S01]  /*39a90*/  UISETP.GE.AND UP0, UPT, UR15, UR10, UPT ;  /* 0x0000000a0f00728c */ /* 0x000fe2000bf06270 */
[----:B------:R-:W-:Y:S01]  /*39aa0*/  STL.64 [R1+0x1988], R14 ;  /* 0x0019880e01007387 */ /* 0x000fe20000100a00 */
[----:B------:R-:W-:-:S04]  /*39ab0*/  UIADD3 UR4, UR4, UR6, URZ ;  /* 0x0000000604047290 */ /* 0x000fc8000fffe03f */
[----:B------:R-:W-:-:S04]  /*39ac0*/  PLOP3.LUT P0, PT, PT, PT, UP0, 0x40, 0x0 ;  /* 0x000000000000781c */ /* 0x000fc80003f0e808 */
[----:B------:R-:W-:Y:S01]  /*39ad0*/  ISETP.LT.AND P0, PT, R19, c[0x0][0x178], P0 ;  /* 0x00005e0013007a0c */ /* 0x000fe20000701270 */
[----:B------:R-:W-:Y:S01]  /*39ae0*/  IMAD.U32 R0, RZ, RZ, UR4 ;  /* 0x00000004ff007e24 */ /* 0x000fe2000f8e00ff */
[----:B--2---:R-:W-:Y:S04]  /*39af0*/  @P1 STG.E.U16 [R20.64], R9 ;  /* 0x0000000914001986 */ /* 0x004fe8000c101508 */
[----:B---3--:R0:W-:Y:S04]  /*39b00*/  @P4 STG.E.U16 [R12.64], R8 ;  /* 0x000000080c004986 */ /* 0x0081e8000c101508 */
[----:B0-----:R-:W0:Y:S01]  /*39b10*/  S2R R13, SR_TID.X ;  /* 0x00000000000d7919 */ /* 0x001e220000002100 */
[----:B------:R-:W-:Y:S01]  /*39b20*/  IMAD.WIDE R20, R4, 0x2, R2 ;  /* 0x0000000204147825 */ /* 0x000fe200078e0202 */
[----:B0-----:R-:W-:-:S03]  /*39b30*/  LOP3.LUT R12, R13, 0x7f, RZ, 0xc0, !PT ;  /* 0x0000007f0d0c7812 */ /* 0x001fc600078ec0ff */
[----:B------:R-:W-:-:S05]  /*39b40*/  IMAD.SHL.U32 R13, R13, 0x400, RZ ;  /* 0x000004000d0d7824 */ /* 0x000fca00078e00ff */
[----:B------:R-:W-:-:S05]  /*39b50*/  LOP3.LUT R13, R13, 0x1800, RZ, 0xc0, !PT ;  /* 0x000018000d0d7812 */ /* 0x000fca00078ec0ff */
[----:B------:R-:W-:Y:S01]  /*39b60*/  IMAD R13, R12, 0x10, R13 ;  /* 0x000000100c0d7824 */ /* 0x000fe200078e020d */
[----:B-----5:R-:W-:Y:S04]  /*39b70*/  @P5 STG.E.U16 [R22.64], R16 ;  /* 0x0000001016005986 */ /* 0x020fe8000c101508 */
[----:B------:R-:W-:Y:S01]  /*39b80*/  LOP3.LUT R13, R13, 0x60, RZ, 0x3c, !PT ;  /* 0x000000600d0d7812 */ /* 0x000fe200078e3cff */
[----:B------:R-:W-:Y:S04]  /*39b90*/  @P2 STG.E.U16 [R20.64], R18 ;  /* 0x0000001214002986 */ /* 0x000fe8000c101508 */
[----:B------:R-:W0:Y:S01]  /*39ba0*/  LDS.128 R20, [R13] ;  /* 0x000000000d147984 */ /* 0x000e220000000c00 */
[----:B------:R-:W-:-:S02]  /*39bb0*/  PLOP3.LUT P1, PT, PT, PT, UP0, 0x40, 0x0 ;  /* 0x000000000000781c */ /* 0x000fc40003f2e808 */
[----:B------:R-:W-:Y:S02]  /*39bc0*/  PRMT R6, R9, 0x7632, R6 ;  /* 0x0000763209067816 */ /* 0x000fe40000000006 */
[----:B------:R-:W-:Y:S01]  /*39bd0*/  ISETP.LT.AND P1, PT, R10, c[0x0][0x178], P1 ;  /* 0x00005e000a007a0c */ /* 0x000fe20000f21270 */
[----:B0-----:R0:W-:Y:S04]  /*39be0*/  STL [R1+0x1964], R21 ;  /* 0x0019641501007387 */ /* 0x0011e80000100800 */
[----:B0-----:R-:W2:Y:S04]  /*39bf0*/  LDL.LU R21, [R1+0x1954] ;  /* 0x0019540001157983 */ /* 0x001ea80000300800 */
[----:B------:R0:W-:Y:S04]  /*39c00*/  STL [R1+0x1960], R23 ;  /* 0x0019601701007387 */ /* 0x0001e80000100800 */
[----:B0-----:R-:W3:Y:S04]  /*39c10*/  LDL.LU R23, [R1+0x1950] ;  /* 0x0019500001177983 */ /* 0x001ee80000300800 */
[----:B------:R0:W-:Y:S02]  /*39c20*/  STL.64 [R1+0x1998], R10 ;  /* 0x0019980a01007387 */ /* 0x0001e40000100a00 */
[----:B0-----:R-:W-:-:S05]  /*39c30*/  IMAD.WIDE R10, R0, 0x2, R28 ;  /* 0x00000002000a7825 */ /* 0x001fca00078e021c */
[----:B------:R0:W-:Y:S04]  /*39c40*/  @P0 STG.E.U16 [R10.64], R6 ;  /* 0x000000060a000986 */ /* 0x0001e8000c101508 */
[----:B0-----:R-:W4:Y:S01]  /*39c50*/  LDL.LU.64 R10, [R1+0x1998] ;  /* 0x00199800010a7983 */ /* 0x001f220000300a00 */
[----:B------:R-:W-:Y:S01]  /*39c60*/  PLOP3.LUT P2, PT, PT, PT, UP0, 0x40, 0x0 ;  /* 0x000000000000781c */ /* 0x000fe20003f4e808 */
[----:B------:R-:W-:Y:S01]  /*39c70*/  IMAD.WIDE R14, R0, 0x2, R26 ;  /* 0x00000002000e7825 */ /* 0x000fe200078e021a */
[----:B------:R-:W-:Y:S01]  /*39c80*/  PLOP3.LUT P3, PT, PT, PT, UP0, 0x40, 0x0 ;  /* 0x000000000000781c */ /* 0x000fe20003f6e808 */
[----:B------:R-:W-:Y:S01]  /*39c90*/  UISETP.GE.AND UP0, UPT, UR16, UR10, UPT ;  /* 0x0000000a1000728c */ /* 0x000fe2000bf06270 */
[----:B------:R-:W-:Y:S01]  /*39ca0*/  PRMT R4, R8, 0x7632, R4 ;  /* 0x0000763208047816 */ /* 0x000fe20000000004 */
[----:B------:R-:W-:Y:S01]  /*39cb0*/  IMAD.WIDE R12, R0, 0x2, R24 ;  /* 0x00000002000c7825 */ /* 0x000fe200078e0218 */
[----:B------:R-:W-:-:S03]  /*39cc0*/  PRMT R16, R16, 0x7632, R16 ;  /* 0x0000763210107816 */ /* 0x000fc60000000010 */
[----:B------:R0:W-:Y:S01]  /*39cd0*/  @P1 STG.E.U16 [R14.64], R4 ;  /* 0x000000040e001986 */ /* 0x0001e2000c101508 */
[----:B------:R-:W-:Y:S01]  /*39ce0*/  UIADD3 UR4, UR4, UR6, URZ ;  /* 0x0000000604047290 */ /* 0x000fe2000fffe03f */
[----:B------:R-:W-:Y:S01]  /*39cf0*/  PLOP3.LUT P1, PT, PT, PT, UP0, 0x40, 0x0 ;  /* 0x000000000000781c */ /* 0x000fe20003f2e808 */
[----:B------:R-:W-:Y:S01]  /*39d00*/  IMAD.WIDE R8, R0, 0x2, R2 ;  /* 0x0000000200087825 */ /* 0x000fe200078e0202 */
[----:B------:R-:W-:-:S03]  /*39d10*/  PRMT R18, R18, 0x7632, R18 ;  /* 0x0000763212127816 */ /* 0x000fc60000000012 */
[----:B0-----:R-:W-:-:S04]  /*39d20*/  IMAD.U32 R4, RZ, RZ, UR4 ;  /* 0x00000004ff047e24 */ /* 0x001fc8000f8e00ff */
[----:B------:R-:W-:Y:S01]  /*39d30*/  IMAD.WIDE R14, R4, 0x2, R28 ;  /* 0x00000002040e7825 */ /* 0x000fe200078e021c */
[----:B------:R-:W-:Y:S02]  /*39d40*/  PRMT R6, R5, 0x7632, R6 ;  /* 0x0000763205067816 */ /* 0x000fe40000000006 */
[----:B--2---:R-:W-:-:S13]  /*39d50*/  ISETP.LT.AND P2, PT, R21, c[0x0][0x178], P2 ;  /* 0x00005e0015007a0c */ /* 0x004fda0001741270 */
[----:B------:R0:W-:Y:S01]  /*39d60*/  @P2 STG.E.U16 [R12.64], R16 ;  /* 0x000000100c002986 */ /* 0x0001e2000c101508 */
[----:B------:R-:W-:Y:S02]  /*39d70*/  PLOP3.LUT P2, PT, PT, PT, UP0, 0x40, 0x0 ;  /* 0x000000000000781c */ /* 0x000fe40003f4e808 */
[----:B---3--:R-:W-:Y:S02]  /*39d80*/  ISETP.LT.AND P3, PT, R23, c[0x0][0x178], P3 ;  /* 0x00005e0017007a0c */ /* 0x008fe40001f61270 */
[----:B------:R-:W-:Y:S01]  /*39d90*/  ISETP.LT.AND P2, PT, R19, c[0x0][0x178], P2 ;  /* 0x00005e0013007a0c */ /* 0x000fe20001741270 */
[----:B0-----:R-:W-:-:S10]  /*39da0*/  IMAD.WIDE R12, R4, 0x2, R26 ;  /* 0x00000002040c7825 */ /* 0x001fd400078e021a */
[----:B------:R0:W-:Y:S04]  /*39db0*/  @P3 STG.E.U16 [R8.64], R18 ;  /* 0x0000001208003986 */ /* 0x0001e8000c101508 */
[----:B------:R1:W-:Y:S01]  /*39dc0*/  @P2 STG.E.U16 [R14.64], R5 ;  /* 0x000000050e002986 */ /* 0x0003e2000c101508 */
[----:B----4-:R-:W-:Y:S01]  /*39dd0*/  ISETP.LT.AND P1, PT, R10, c[0x0][0x178], P1 ;  /* 0x00005e000a007a0c */ /* 0x010fe20000f21270 */
[C---:B0-----:R-:W-:Y:S02]  /*39de0*/  IMAD.WIDE R8, R4.reuse, 0x2, R24 ;  /* 0x0000000204087825 */ /* 0x041fe400078e0218 */
[----:B-1----:R-:W2:Y:S02]  /*39df0*/  LDL.LU R5, [R1+0x1994] ;  /* 0x0019940001057983 */ /* 0x002ea40000300800 */
[----:B------:R-:W-:Y:S01]  /*39e00*/  IMAD.WIDE R14, R4, 0x2, R2 ;  /* 0x00000002040e7825 */ /* 0x000fe200078e0202 */
[----:B------:R-:W-:-:S07]  /*39e10*/  PRMT R4, R7, 0x7632, R4 ;  /* 0x0000763207047816 */ /* 0x000fce0000000004 */
[----:B------:R0:W-:Y:S04]  /*39e20*/  @P1 STG.E.U16 [R12.64], R7 ;  /* 0x000000070c001986 */ /* 0x0001e8000c101508 */
[----:B0-----:R-:W3:Y:S01]  /*39e30*/  LDL.LU R7, [R1+0x1990] ;  /* 0x0019900001077983 */ /* 0x001ee20000300800 */
[----:B------:R-:W-:Y:S01]  /*39e40*/  PLOP3.LUT P0, PT, PT, PT, UP0, 0x40, 0x0 ;  /* 0x000000000000781c */ /* 0x000fe20003f0e808 */
[----:B------:R-:W-:-:S03]  /*39e50*/  UISETP.GE.AND UP1, UPT, UR17, UR10, UPT ;  /* 0x0000000a1100728c */ /* 0x000fc6000bf26270 */
[----:B------:R-:W-:Y:S02]  /*39e60*/  ISETP.LT.AND P0, PT, R21, c[0x0][0x178], P0 ;  /* 0x00005e0015007a0c */ /* 0x000fe40000701270 */
[----:B------:R-:W-:Y:S02]  /*39e70*/  PLOP3.LUT P3, PT, PT, PT, UP0, 0x40, 0x0 ;  /* 0x000000000000781c */ /* 0x000fe40003f6e808 */
[----:B------:R-:W-:Y:S01]  /*39e80*/  PLOP3.LUT P5, PT, PT, PT, UP1, 0x40, 0x0 ;  /* 0x000000000000781c */ /* 0x000fe20003fae818 */
[----:B------:R-:W-:Y:S01]  /*39e90*/  UIADD3 UR4, UR4, UR6, URZ ;  /* 0x0000000604047290 */ /* 0x000fe2000fffe03f */
[----:B------:R-:W-:Y:S02]  /*39ea0*/  ISETP.LT.AND P3, PT, R23, c[0x0][0x178], P3 ;  /* 0x00005e0017007a0c */ /* 0x000fe40001f61270 */
[----:B------:R-:W-:Y:S02]  /*39eb0*/  PLOP3.LUT P4, PT, PT, PT, UP1, 0x40, 0x0 ;  /* 0x000000000000781c */ /* 0x000fe40003f8e818 */
[----:B------:R-:W-:-:S03]  /*39ec0*/  ISETP.LT.AND P5, PT, R19, c[0x0][0x178], P5 ;  /* 0x00005e0013007a0c */ /* 0x000fc60002fa1270 */
[----:B------:R0:W-:Y:S01]  /*39ed0*/  @P0 STG.E.U16 [R8.64], R20 ;  /* 0x0000001408000986 */ /* 0x0001e2000c101508 */
[----:B------:R-:W-:Y:S01]  /*39ee0*/  PLOP3.LUT P0, PT, PT, PT, UP1, 0x40, 0x0 ;  /* 0x000000000000781c */ /* 0x000fe20003f0e818 */
[----:B------:R-:W-:Y:S01]  /*39ef0*/  UISETP.GE.AND UP0, UPT, UR18, UR10, UPT ;  /* 0x0000000a1200728c */ /* 0x000fe2000bf06270 */
[----:B------:R-:W-:Y:S01]  /*39f00*/  PLOP3.LUT P2, PT, PT, PT, UP1, 0x40, 0x0 ;  /* 0x000000000000781c */ /* 0x000fe20003f4e818 */
[----:B------:R-:W-:Y:S01]  /*39f10*/  IMAD.U32 R0, RZ, RZ, UR4 ;  /* 0x00000004ff007e24 */ /* 0x000fe2000f8e00ff */
[----:B------:R-:W-:Y:S02]  /*39f20*/  ISETP.LT.AND P4, PT, R10, c[0x0][0x178], P4 ;  /* 0x00005e000a007a0c */ /* 0x000fe40002781270 */
[----:B------:R-:W-:Y:S02]  /*39f30*/  ISETP.LT.AND P0, PT, R21, c[0x0][0x178], P0 ;  /* 0x00005e0015007a0c */ /* 0x000fe40000701270 */
[----:B------:R-:W-:Y:S01]  /*39f40*/  ISETP.LT.AND P2, PT, R23, c[0x0][0x178], P2 ;  /* 0x00005e0017007a0c */ /* 0x000fe20001741270 */
[C---:B------:R-:W-:Y:S01]  /*39f50*/  IMAD.WIDE R12, R0.reuse, 0x2, R28 ;  /* 0x00000002000c7825 */ /* 0x040fe200078e021c */
[----:B------:R-:W-:Y:S01]  /*39f60*/  PLOP3.LUT P1, PT, PT, PT, UP0, 0x40, 0x0 ;  /* 0x000000000000781c */ /* 0x000fe20003f2e808 */
[----:B------:R-:W-:Y:S01]  /*39f70*/  UIADD3 UR4, UR4, UR6, URZ ;  /* 0x0000000604047290 */ /* 0x000fe2000fffe03f */
[----:B------:R1:W-:Y:S01]  /*39f80*/  @P3 STG.E.U16 [R14.64], R22 ;  /* 0x000000160e003986 */ /* 0x0003e2000c101508 */
[----:B0-----:R-:W-:Y:S01]  /*39f90*/  IMAD.WIDE R8, R0, 0x2, R26 ;  /* 0x0000000200087825 */ /* 0x001fe200078e021a */
[----:B------:R-:W-:-:S02]  /*39fa0*/  PRMT R20, R20, 0x7632, R20 ;  /* 0x0000763214147816 */ /* 0x000fc40000000014 */
[----:B------:R0:W-:Y:S01]  /*39fb0*/  @P5 STG.E.U16 [R12.64], R6 ;  /* 0x000000060c005986 */ /* 0x0001e2000c101508 */
[----:B------:R-:W-:-:S03]  /*39fc0*/  ISETP.LT.AND P1, PT, R19, c[0x0][0x178], P1 ;  /* 0x00005e0013007a0c */ /* 0x000fc60000f21270 */
[----:B------:R4:W-:Y:S01]  /*39fd0*/  @P4 STG.E.U16 [R8.64], R4 ;  /* 0x0000000408004986 */ /* 0x0009e2000c101508 */
[----:B-1----:R-:W-:Y:S01]  /*39fe0*/  IMAD.WIDE R14, R0, 0x2, R24 ;  /* 0x00000002000e7825 */ /* 0x002fe200078e0218 */
[----:B------:R-:W-:-:S03]  /*39ff0*/  PRMT R22, R22, 0x7632, R22 ;  /* 0x0000763216167816 */ /* 0x000fc60000000016 */
[----:B0-----:R-:W-:Y:S01]  /*3a000*/  IMAD.WIDE R12, R0, 0x2, R2 ;  /* 0x00000002000c7825 */ /* 0x001fe200078e0202 */
[----:B------:R0:W-:Y:S03]  /*3a010*/  @P0 STG.E.U16 [R14.64], R20 ;  /* 0x000000140e000986 */ /* 0x0001e6000c101508 */
[----:B------:R-:W-:Y:S01]  /*3a020*/  IMAD.U32 R6, RZ, RZ, UR4 ;  /* 0x00000004ff067e24 */ /* 0x000fe2000f8e00ff */
[----:B------:R1:W-:Y:S03]  /*3a030*/  @P2 STG.E.U16 [R12.64], R22 ;  /* 0x000000160c002986 */ /* 0x0003e6000c101508 */
[C---:B----4-:R-:W-:Y:S01]  /*3a040*/  IMAD.WIDE R8, R6.reuse, 0x2, R28 ;  /* 0x0000000206087825 */ /* 0x050fe200078e021c */
[----:B0-----:R-:W4:Y:S03]  /*3a050*/  LDL.LU.64 R14, [R1+0x1988] ;  /* 0x00198800010e7983 */ /* 0x001f260000300a00 */
[----:B-1----:R-:W-:-:S05]  /*3a060*/  IMAD.WIDE R12, R6, 0x2, R26 ;  /* 0x00000002060c7825 */ /* 0x002fca00078e021a */
[----:B------:R0:W-:Y:S04]  /*3a070*/  STL.64 [R1], R12 ;  /* 0x0000000c01007387 */ /* 0x0001e80000100a00 */
[----:B0-----:R-:W5:Y:S04]  /*3a080*/  LDL.LU.64 R12, [R1+0x1980] ;  /* 0x00198000010c7983 */ /* 0x001f680000300a00 */
[----:B--2---:R0:W-:Y:S04]  /*3a090*/  @P1 STG.E.U16 [R8.64], R5 ;  /* 0x0000000508001986 */ /* 0x0041e8000c101508 */
[----:B0-----:R-:W2:Y:S01]  /*3a0a0*/  LDL.LU R9, [R1+0x1978] ;  /* 0x0019780001097983 */ /* 0x001ea20000300800 */
[----:B---3--:R-:W-:-:S05]  /*3a0b0*/  PRMT R16, R7, 0x7632, R16 ;  /* 0x0000763207107816 */ /* 0x008fca0000000010 */
[----:B------:R0:W-:Y:S04]  /*3a0c0*/  STL.64 [R1+0x1970], R16 ;  /* 0x0019701001007387 */ /* 0x0001e80000100a00 */
[----:B0-----:R-:W3:Y:S01]  /*3a0d0*/  LDL.LU.64 R16, [R1] ;  /* 0x0000000001107983 */ /* 0x001ee20000300a00 */
[----:B------:R-:W-:Y:S02]  /*3a0e0*/  PLOP3.LUT P3, PT, PT, PT, UP0, 0x40, 0x0 ;  /* 0x000000000000781c */ /* 0x000fe40003f6e808 */
[----:B------:R-:W-:Y:S02]  /*3a0f0*/  PLOP3.LUT P4, PT, PT, PT, UP0, 0x40, 0x0 ;  /* 0x000000000000781c */ /* 0x000fe40003f8e808 */
[----:B------:R-:W-:Y:S01]  /*3a100*/  PLOP3.LUT P5, PT, PT, PT, UP0, 0x40, 0x0 ;  /* 0x000000000000781c */ /* 0x000fe20003fae808 */
[----:B------:R-:W-:Y:S01]  /*3a110*/  UIADD3 UR4, UR4, UR6, URZ ;  /* 0x0000000604047290 */ /* 0x000fe2000fffe03f */
[----:B------:R-:W-:Y:S01]  /*3a120*/  ISETP.LT.AND P3, PT, R10, c[0x0][0x178], P3 ;  /* 0x00005e000a007a0c */ /* 0x000fe20001f61270 */
[----:B------:R-:W-:Y:S01]  /*3a130*/  UISETP.GE.AND UP0, UPT, UR19, UR10, UPT ;  /* 0x0000000a1300728c */ /* 0x000fe2000bf06270 */
[----:B------:R-:W-:Y:S01]  /*3a140*/  ISETP.LT.AND P4, PT, R21, c[0x0][0x178], P4 ;  /* 0x00005e0015007a0c */ /* 0x000fe20002781270 */
[----:B------:R-:W4:Y:S01]  /*3a150*/  LDL.LU R22, [R1+0x34] ;  /* 0x0000340001167983 */ /* 0x000f220000300800 */
[----:B------:R-:W-:Y:S01]  /*3a160*/  ISETP.LT.AND P0, PT, R23, c[0x0][0x178], P5 ;  /* 0x00005e0017007a0c */ /* 0x000fe20002f01270 */
[----:B------:R-:W-:Y:S01]  /*3a170*/  IMAD.U32 R8, RZ, RZ, UR4 ;  /* 0x00000004ff087e24 */ /* 0x000fe2000f8e00ff */
[----:B------:R-:W-:Y:S01]  /*3a180*/  PRMT R18, R5, 0x7632, R18 ;  /* 0x0000763205127816 */ /* 0x000fe20000000012 */
[----:B------:R-:W-:Y:S01]  /*3a190*/  IMAD.WIDE R4, R6, 0x2, R24 ;  /* 0x0000000206047825 */ /* 0x000fe200078e0218 */
[----:B------:R-:W4:Y:S05]  /*3a1a0*/  LDL.LU R20, [R1+0x3c] ;  /* 0x00003c0001147983 */ /* 0x000f2a0000300800 */
[----:B---3--:R0:W-:Y:S01]  /*3a1b0*/  @P3 STG.E.U16 [R16.64], R7 ;  /* 0x0000000710003986 */ /* 0x0081e2000c101508 */
[----:B------:R-:W-:-:S04]  /*3a1c0*/  PLOP3.LUT P3, PT, PT, PT, UP0, 0x40, 0x0 ;  /* 0x000000000000781c */ /* 0x000fc80003f6e808 */
[----:B------:R-:W-:Y:S01]  /*3a1d0*/  ISETP.LT.AND P3, PT, R19, c[0x0][0x178], P3 ;  /* 0x00005e0013007a0c */ /* 0x000fe20001f61270 */
[----:B--2---:R-:W-:Y:S01]  /*3a1e0*/  @P4 STG.E.U16 [R4.64], R9 ;  /* 0x0000000904004986 */ /* 0x004fe2000c101508 */
[----:B0-----:R-:W-:-:S04]  /*3a1f0*/  IMAD.WIDE R6, R6, 0x2, R2 ;  /* 0x0000000206067825 */ /* 0x001fc800078e0202 */
[----:B------:R-:W-:Y:S01]  /*3a200*/  IMAD.WIDE R16, R8, 0x2, R28 ;  /* 0x0000000208107825 */ /* 0x000fe200078e021c */
[----:B------:R-:W-:Y:S06]  /*3a210*/  @P0 STG.E.U16 [R6.64], R11 ;  /* 0x0000000b06000986 */ /* 0x000fec000c101508 */
[----:B------:R0:W-:Y:S04]  /*3a220*/  @P3 STG.E.U16 [R16.64], R18 ;  /* 0x0000001210003986 */ /* 0x0001e8000c101508 */
[----:B0-----:R-:W2:Y:S04]  /*3a230*/  LDL.LU.64 R16, [R1+0x1970] ;  /* 0x0019700001107983 */ /* 0x001ea80000300a00 */
[----:B------:R-:W3:Y:S01]  /*3a240*/  LDL.LU R18, [R1+0x1958] ;  /* 0x0019580001127983 */ /* 0x000ee20000300800 */
[----:B------:R-:W-:Y:S01]  /*3a250*/  UISETP.GE.AND UP1, UPT, UR20, UR10, UPT ;  /* 0x0000000a1400728c */ /* 0x000fe2000bf26270 */
[----:B------:R-:W-:-:S02]  /*3a260*/  PLOP3.LUT P4, PT, PT, PT, UP0, 0x40, 0x0 ;  /* 0x000000000000781c */ /* 0x000fc40003f8e808 */
[----:B------:R-:W-:Y:S02]  /*3a270*/  PLOP3.LUT P5, PT, PT, PT, UP0, 0x40, 0x0 ;  /* 0x000000000000781c */ /* 0x000fe40003fae808 */
[----:B------:R-:W-:Y:S02]  /*3a280*/  PLOP3.LUT P6, PT, PT, PT, UP0, 0x40, 0x0 ;  /* 0x000000000000781c */ /* 0x000fe40003fce808 */
[----:B------:R-:W-:Y:S02]  /*3a290*/  ISETP.LT.AND P4, PT, R10, c[0x0][0x178], P4 ;  /* 0x00005e000a007a0c */ /* 0x000fe40002781270 */
[----:B------:R-:W-:Y:S01]  /*3a2a0*/  PLOP3.LUT P0, PT, PT, PT, UP1, 0x40, 0x0 ;  /* 0x000000000000781c */ /* 0x000fe20003f0e818 */
[----:B------:R-:W-:Y:S01]  /*3a2b0*/  UIADD3 UR5, UR4, UR6, URZ ;  /* 0x0000000604057290 */ /* 0x000fe2000fffe03f */
[----:B------:R-:W-:Y:S02]  /*3a2c0*/  PLOP3.LUT P1, PT, PT, PT, UP1, 0x40, 0x0 ;  /* 0x000000000000781c */ /* 0x000fe40003f2e818 */
[----:B------:R-:W-:-:S02]  /*3a2d0*/  ISETP.LT.AND P5, PT, R21, c[0x0][0x178], P5 ;  /* 0x00005e0015007a0c */ /* 0x000fc40002fa1270 */
[----:B------:R-:W-:Y:S02]  /*3a2e0*/  ISETP.LT.AND P6, PT, R23, c[0x0][0x178], P6 ;  /* 0x00005e0017007a0c */ /* 0x000fe400037c1270 */
[----:B------:R-:W-:Y:S02]  /*3a2f0*/  ISETP.LT.AND P0, PT, R19, c[0x0][0x178], P0 ;  /* 0x00005e0013007a0c */ /* 0x000fe40000701270 */
[----:B------:R-:W-:Y:S01]  /*3a300*/  ISETP.LT.AND P1, PT, R10, c[0x0][0x178], P1 ;  /* 0x00005e000a007a0c */ /* 0x000fe20000f21270 */
[----:B------:R-:W-:Y:S01]  /*3a310*/  IMAD.WIDE R4, R8, 0x2, R26 ;  /* 0x0000000208047825 */ /* 0x000fe200078e021a */
[----:B------:R-:W-:-:S03]  /*3a320*/  PLOP3.LUT P2, PT, PT, PT, UP1, 0x40, 0x0 ;  /* 0x000000000000781c */ /* 0x000fc60003f4e818 */
[----:B------:R-:W-:Y:S01]  /*3a330*/  IMAD.U32 R0, RZ, RZ, UR5 ;  /* 0x00000005ff007e24 */ /* 0x000fe2000f8e00ff */
[----:B----4-:R-:W-:Y:S01]  /*3a340*/  PRMT R14, R9, 0x7632, R14 ;  /* 0x00007632090e7816 */ /* 0x010fe2000000000e */
[C---:B------:R-:W-:Y:S01]  /*3a350*/  IMAD.WIDE R6, R8.reuse, 0x2, R24 ;  /* 0x0000000208067825 */ /* 0x040fe200078e0218 */
[----:B------:R-:W-:Y:S02]  /*3a360*/  ISETP.LT.AND P2, PT, R21, c[0x0][0x178], P2 ;  /* 0x00005e0015007a0c */ /* 0x000fe40001741270 */
[----:B-----5:R-:W-:Y:S01]  /*3a370*/  PRMT R12, R11, 0x7632, R12 ;  /* 0x000076320b0c7816 */ /* 0x020fe2000000000c */
[----:B------:R-:W-:Y:S01]  /*3a380*/  IMAD.WIDE R8, R8, 0x2, R2 ;  /* 0x0000000208087825 */ /* 0x000fe200078e0202 */
[----:B------:R-:W-:-:S03]  /*3a390*/  UISETP.GE.AND UP0, UPT, UR21, UR10, UPT ;  /* 0x0000000a1500728c */ /* 0x000fc6000bf06270 */
[----:B------:R-:W-:Y:S01]  /*3a3a0*/  IMAD.WIDE R10, R0, 0x2, R28 ;  /* 0x00000002000a7825 */ /* 0x000fe200078e021c */
[----:B------:R-:W-:Y:S02]  /*3a3b0*/  UIADD3 UR5, UR5, UR6, URZ ;  /* 0x0000000605057290 */ /* 0x000fe4000fffe03f */
[----:B------:R-:W-:-:S04]  /*3a3c0*/  PLOP3.LUT P3, PT, PT, PT, UP0, 0x40, 0x0 ;  /* 0x000000000000781c */ /* 0x000fc80003f6e808 */
[----:B------:R-:W-:Y:S01]  /*3a3d0*/  ISETP.LT.AND P3, PT, R21, c[0x0][0x178], P3 ;  /* 0x00005e0015007a0c */ /* 0x000fe20001f61270 */
[----:B------:R-:W-:Y:S02]  /*3a3e0*/  UISETP.GE.AND UP2, UPT, UR24, UR10, UPT ;  /* 0x0000000a1800728c */ /* 0x000fe4000bf46270 */
[----:B------:R-:W-:Y:S01]  /*3a3f0*/  UISETP.GE.AND UP3, UPT, UR25, UR10, UPT ;  /* 0x0000000a1900728c */ /* 0x000fe2000bf66270 */
[----:B--2---:R0:W-:Y:S04]  /*3a400*/  @P4 STG.E.U16 [R4.64], R16 ;  /* 0x0000001004004986 */ /* 0x0041e8000c101508 */
[----:B------:R1:W-:Y:S04]  /*3a410*/  @P5 STG.E.U16 [R6.64], R14 ;  /* 0x0000000e06005986 */ /* 0x0003e8000c101508 */
[----:B------:R2:W-:Y:S01]  /*3a420*/  @P6 STG.E.U16 [R8.64], R12 ;  /* 0x0000000c08006986 */ /* 0x0005e2000c101508 */
[----:B0-----:R-:W-:-:S03]  /*3a430*/  IMAD.WIDE R4, R0, 0x2, R26 ;  /* 0x0000000200047825 */ /* 0x001fc600078e021a */
[----:B------:R-:W-:Y:S01]  /*3a440*/  @P0 STG.E.U16 [R10.64], R22 ;  /* 0x000000160a000986 */ /* 0x000fe2000c101508 */
[----:B------:R-:W-:Y:S01]  /*3a450*/  PLOP3.LUT P0, PT, PT, PT, UP1, 0x40, 0x0 ;  /* 0x000000000000781c */ /* 0x000fe20003f0e818 */
[----:B-1----:R-:W-:Y:S02]  /*3a460*/  IMAD.WIDE R6, R0, 0x2, R24 ;  /* 0x0000000200067825 */ /* 0x002fe400078e0218 */
[----:B------:R0:W-:Y:S01]  /*3a470*/  @P1 STG.E.U16 [R4.64], R20 ;  /* 0x0000001404001986 */ /* 0x0001e2000c101508 */
[----:B------:R-:W-:Y:S02]  /*3a480*/  PLOP3.LUT P1, PT, PT, PT, UP0, 0x40, 0x0 ;  /* 0x000000000000781c */ /* 0x000fe40003f2e808 */
[----:B------:R-:W-:Y:S01]  /*3a490*/  ISETP.LT.AND P0, PT, R23, c[0x0][0x178], P0 ;  /* 0x00005e0017007a0c */ /* 0x000fe20000701270 */
[----:B------:R1:W-:Y:S01]  /*3a4a0*/  @P2 STG.E.U16 [R6.64], R13 ;  /* 0x0000000d06002986 */ /* 0x0003e2000c101508 */
[----:B------:R-:W-:Y:S02]  /*3a4b0*/  ISETP.LT.AND P1, PT, R19, c[0x0][0x178], P1 ;  /* 0x00005e0013007a0c */ /* 0x000fe40000f21270 */
[----:B------:R-:W-:Y:S01]  /*3a4c0*/  PLOP3.LUT P2, PT, PT, PT, UP0, 0x40, 0x0 ;  /* 0x000000000000781c */ /* 0x000fe20003f4e808 */
[----:B--2---:R-:W-:Y:S01]  /*3a4d0*/  IMAD.U32 R8, RZ, RZ, UR5 ;  /* 0x00000005ff087e24 */ /* 0x004fe2000f8e00ff */
[----:B------:R-:W2:Y:S02]  /*3a4e0*/  LDL.LU R16, [R1+0x44] ;  /* 0x0000440001107983 */ /* 0x000ea40000300800 */
[----:B---3--:R-:W-:Y:S01]  /*3a4f0*/  ISETP.LT.AND P2, PT, R18, c[0x0][0x178], P2 ;  /* 0x00005e0012007a0c */ /* 0x008fe20001741270 */
[----:B0-----:R-:W-:Y:S01]  /*3a500*/  IMAD.WIDE R4, R8, 0x2, R28 ;  /* 0x0000000208047825 */ /* 0x001fe200078e021c */
[----:B------:R-:W-:-:S03]  /*3a510*/  PRMT R9, R22, 0x7632, R9 ;  /* 0x0000763216097816 */ /* 0x000fc60000000009 */
[----:B-1----:R-:W-:Y:S01]  /*3a520*/  IMAD.WIDE R6, R0, 0x2, R2 ;  /* 0x0000000200067825 */ /* 0x002fe200078e0202 */
[----:B------:R-:W-:Y:S01]  /*3a530*/  PRMT R10, R20, 0x7632, R10 ;  /* 0x00007632140a7816 */ /* 0x000fe2000000000a */
[----:B------:R-:W-:Y:S01]  /*3a540*/  UISETP.GE.AND UP1, UPT, UR23, UR10, UPT ;  /* 0x0000000a1700728c */ /* 0x000fe2000bf26270 */
[----:B------:R-:W-:Y:S02]  /*3a550*/  PLOP3.LUT P4, PT, PT, PT, UP0, 0x40, 0x0 ;  /* 0x000000000000781c */ /* 0x000fe40003f8e808 */
[----:B------:R0:W-:Y:S01]  /*3a560*/  @P0 STG.E.U16 [R6.64], R15 ;  /* 0x0000000f06000986 */ /* 0x0001e2000c101508 */
[----:B------:R-:W-:Y:S01]  /*3a570*/  PRMT R13, R13, 0x7632, R13 ;  /* 0x000076320d0d7816 */ /* 0x000fe2000000000d */
[----:B------:R-:W-:Y:S02]  /*3a580*/  UISETP.GE.AND UP0, UPT, UR22, UR10, UPT ;  /* 0x0000000a1600728c */ /* 0x000fe4000bf06270 */
[----:B------:R1:W-:Y:S01]  /*3a590*/  @P1 STG.E.U16 [R4.64], R9 ;  /* 0x0000000904001986 */ /* 0x0003e2000c101508 */
[----:B------:R-:W-:-:S03]  /*3a5a0*/  PLOP3.LUT P6, PT, PT, PT, UP1, 0x40, 0x0 ;  /* 0x000000000000781c */ /* 0x000fc60003fce818 */
[----:B------:R-:W3:Y:S01]  /*3a5b0*/  LDL.LU R20, [R1+0x4c] ;  /* 0x00004c0001147983 */ /* 0x000ee20000300800 */
[----:B0-----:R-:W-:-:S04]  /*3a5c0*/  IMAD.WIDE R6, R8, 0x2, R26 ;  /* 0x0000000208067825 */ /* 0x001fc800078e021a */
[----:B-1----:R-:W-:Y:S01]  /*3a5d0*/  IMAD.WIDE R4, R8, 0x2, R24 ;  /* 0x0000000208047825 */ /* 0x002fe200078e0218 */
[----:B------:R-:W-:Y:S01]  /*3a5e0*/  @P2 STG.E.U16 [R6.64], R10 ;  /* 0x0000000a06002986 */ /* 0x000fe2000c101508 */
[----:B------:R-:W-:Y:S02]  /*3a5f0*/  PLOP3.LUT P2, PT, PT, PT, UP2, 0x40, 0x0 ;  /* 0x000000000000781c */ /* 0x000fe40003f4e828 */
[----:B------:R-:W-:Y:S01]  /*3a600*/  PLOP3.LUT P0, PT, PT, PT, UP3, 0x40, 0x0 ;  /* 0x000000000000781c */ /* 0x000fe20003f0e838 */
[----:B------:R0:W-:Y:S01]  /*3a610*/  @P3 STG.E.U16 [R4.64], R13 ;  /* 0x0000000d04003986 */ /* 0x0001e2000c101508 */
[----:B------:R-:W-:Y:S02]  /*3a620*/  PLOP3.LUT P3, PT, PT, PT, UP0, 0x40, 0x0 ;  /* 0x000000000000781c */ /* 0x000fe40003f6e808 */
[C---:B------:R-:W-:Y:S02]  /*3a630*/  ISETP.LT.AND P6, PT, R19.reuse, c[0x0][0x178], P6 ;  /* 0x00005e0013007a0c */ /* 0x040fe400037c1270 */
[----:B------:R-:W-:-:S02]  /*3a640*/  ISETP.LT.AND P3, PT, R19, c[0x0][0x178], P3 ;  /* 0x00005e0013007a0c */ /* 0x000fc40001f61270 */
[C---:B------:R-:W-:Y:S02]  /*3a650*/  ISETP.LT.AND P2, PT, R19.reuse, c[0x0][0x178], P2 ;  /* 0x00005e0013007a0c */ /* 0x040fe40001741270 */
[----:B------:R-:W-:Y:S02]  /*3a660*/  ISETP.LT.AND P0, PT, R19, c[0x0][0x178], P0 ;  /* 0x00005e0013007a0c */ /* 0x000fe40000701270 */
[----:B------:R-:W4:Y:S04]  /*3a670*/  LDL.LU R19, [R1+0x1968] ;  /* 0x0019680001137983 */ /* 0x000f280000300800 */
[----:B------:R-:W5:Y:S01]  /*3a680*/  LDL.LU R22, [R1+0x24] ;  /* 0x0000240001167983 */ /* 0x000f620000300800 */
[----:B------:R-:W-:Y:S01]  /*3a690*/  ISETP.LT.AND P4, PT, R23, c[0x0][0x178], P4 ;  /* 0x00005e0017007a0c */ /* 0x000fe20002781270 */
[----:B------:R-:W-:Y:S01]  /*3a6a0*/  IMAD.WIDE R8, R8, 0x2, R2 ;  /* 0x0000000208087825 */ /* 0x000fe200078e0202 */
[----:B------:R-:W-:Y:S01]  /*3a6b0*/  PRMT R0, R15, 0x7632, R0 ;  /* 0x000076320f007816 */ /* 0x000fe20000000000 */
[----:B------:R-:W-:Y:S01]  /*3a6c0*/  UIADD3 UR5, UR5, UR6, URZ ;  /* 0x0000000605057290 */ /* 0x000fe2000fffe03f */
[----:B------:R-:W-:-:S05]  /*3a6d0*/  PLOP3.LUT P5, PT, PT, PT, UP0, 0x40, 0x0 ;  /* 0x000000000000781c */ /* 0x000fca0003fae808 */
[----:B------:R-:W-:-:S04]  /*3a6e0*/  IMAD.U32 R11, RZ, RZ, UR5 ;  /* 0x00000005ff0b7e24 */ /* 0x000fc8000f8e00ff */
[----:B------:R1:W-:Y:S01]  /*3a6f0*/  @P4 STG.E.U16 [R8.64], R0 ;  /* 0x0000000008004986 */ /* 0x0003e2000c101508 */
[----:B------:R-:W-:Y:S02]  /*3a700*/  PLOP3.LUT P4, PT, PT, PT, UP0, 0x40, 0x0 ;  /* 0x000000000000781c */ /* 0x000fe40003f8e808 */
[----:B------:R-:W-:Y:S02]  /*3a710*/  ISETP.LT.AND P5, PT, R21, c[0x0][0x178], P5 ;  /* 0x00005e0015007a0c */ /* 0x000fe40002fa1270 */
[----:B------:R-:W-:Y:S01]  /*3a720*/  ISETP.LT.AND P4, PT, R18, c[0x0][0x178], P4 ;  /* 0x00005e0012007a0c */ /* 0x000fe20002781270 */
[----:B0-----:R-:W-:Y:S01]  /*3a730*/  IMAD.WIDE R4, R11, 0x2, R28 ;  /* 0x000000020b047825 */ /* 0x001fe200078e021c */
[----:B------:R-:W-:-:S03]  /*3a740*/  PLOP3.LUT P1, PT, PT, PT, UP0, 0x40, 0x0 ;  /* 0x000000000000781c */ /* 0x000fc60003f2e808 */
[----:B------:R-:W-:Y:S01]  /*3a750*/  IMAD.WIDE R6, R11, 0x2, R26 ;  /* 0x000000020b067825 */ /* 0x000fe200078e021a */
[----:B------:R-:W-:Y:S01]  /*3a760*/  ISETP.LT.AND P1, PT, R23, c[0x0][0x178], P1 ;  /* 0x00005e0017007a0c */ /* 0x000fe20000f21270 */
[----:B------:R-:W-:-:S06]  /*3a770*/  UIADD3 UR5, UR5, UR6, URZ ;  /* 0x0000000605057290 */ /* 0x000fcc000fffe03f */
[----:B-1----:R-:W-:Y:S01]  /*3a780*/  IMAD.U32 R9, RZ, RZ, UR5 ;  /* 0x00000005ff097e24 */ /* 0x002fe2000f8e00ff */
[----:B------:R-:W-:-:S06]  /*3a790*/  UIADD3 UR5, UR5, UR6, URZ ;  /* 0x0000000605057290 */ /* 0x000fcc000fffe03f */
[----:B------:R-:W-:Y:S01]  /*3a7a0*/  IMAD.U32 R13, RZ, RZ, UR5 ;  /* 0x00000005ff0d7e24 */ /* 0x000fe2000f8e00ff */
[----:B--2---:R0:W-:Y:S01]  /*3a7b0*/  @P3 STG.E.U16 [R4.64], R16 ;  /* 0x0000001004003986 */ /* 0x0041e2000c101508 */
[----:B------:R-:W-:Y:S01]  /*3a7c0*/  PLOP3.LUT P3, PT, PT, PT, UP1, 0x40, 0x0 ;  /* 0x000000000000781c */ /* 0x000fe20003f6e818 */
[----:B0-----:R-:W-:Y:S02]  /*3a7d0*/  IMAD.WIDE R4, R11, 0x2, R24 ;  /* 0x000000020b047825 */ /* 0x001fe400078e0218 */
[----:B---3--:R-:W-:Y:S01]  /*3a7e0*/  @P4 STG.E.U16 [R6.64], R20 ;  /* 0x0000001406004986 */ /* 0x008fe2000c101508 */
[----:B------:R-:W-:-:S03]  /*3a7f0*/  PLOP3.LUT P4, PT, PT, PT, UP1, 0x40, 0x0 ;  /* 0x000000000000781c */ /* 0x000fc60003f8e818 */
[----:B------:R0:W-:Y:S01]  /*3a800*/  @P5 STG.E.U16 [R4.64], R17 ;  /* 0x0000001104005986 */ /* 0x0001e2000c101508 */
[----:B------:R-:W-:Y:S02]  /*3a810*/  PLOP3.LUT P5, PT, PT, PT, UP1, 0x40, 0x0 ;  /* 0x000000000000781c */ /* 0x000fe40003fae818 */
[----:B------:R-:W-:Y:S01]  /*3a820*/  PRMT R8, R16, 0x7632, R8 ;  /* 0x0000763210087816 */ /* 0x000fe20000000008 */
[----:B0-----:R-:W-:Y:S01]  /*3a830*/  IMAD.WIDE R4, R11, 0x2, R2 ;  /* 0x000000020b047825 */ /* 0x001fe200078e0202 */
[----:B------:R-:W-:-:S04]  /*3a840*/  ISETP.LT.AND P3, PT, R23, c[0x0][0x178], P3 ;  /* 0x00005e0017007a0c */ /* 0x000fc80001f61270 */
[----:B----4-:R0:W-:Y:S01]  /*3a850*/  @P1 STG.E.U16 [R4.64], R19 ;  /* 0x0000001304001986 */ /* 0x0101e2000c101508 */
[----:B------:R-:W-:Y:S02]  /*3a860*/  ISETP.LT.AND P1, PT, R18, c[0x0][0x178], P4 ;  /* 0x00005e0012007a0c */ /* 0x000fe40002721270 */
[----:B------:R-:W-:Y:S01]  /*3a870*/  ISETP.LT.AND P4, PT, R21, c[0x0][0x178], P5 ;  /* 0x00005e0015007a0c */ /* 0x000fe20002f81270 */
[----:B------:R-:W-:Y:S01]  /*3a880*/  IMAD.WIDE R6, R9, 0x2, R24 ;  /* 0x0000000209067825 */ /* 0x000fe200078e0218 */
[----:B------:R-:W-:Y:S02]  /*3a890*/  PRMT R0, R20, 0x7632, R0 ;  /* 0x0000763214007816 */ /* 0x000fe40000000000 */
[----:B------:R-:W-:Y:S01]  /*3a8a0*/  PRMT R17, R17, 0x7632, R17 ;  /* 0x0000763211117816 */ /* 0x000fe20000000011 */
[----:B------:R-:W-:Y:S01]  /*3a8b0*/  IMAD.WIDE R10, R13, 0x2, R28 ;  /* 0x000000020d0a7825 */ /* 0x000fe200078e021c */
[----:B------:R-:W-:Y:S01]  /*3a8c0*/  PRMT R12, R19, 0x7632, R12 ;  /* 0x00007632130c7816 */ /* 0x000fe2000000000c */
[----:B------:R-:W2:Y:S02]  /*3a8d0*/  LDL.LU R20, [R1+0x2c] ;  /* 0x00002c0001147983 */ /* 0x000ea40000300800 */
[----:B0-----:R-:W-:-:S05]  /*3a8e0*/  IMAD.WIDE R4, R9, 0x2, R28 ;  /* 0x0000000209047825 */ /* 0x001fca00078e021c */
[----:B------:R0:W-:Y:S02]  /*3a8f0*/  @P6 STG.E.U16 [R4.64], R8 ;  /* 0x0000000804006986 */ /* 0x0001e4000c101508 */
[----:B0-----:R-:W-:-:S04]  /*3a900*/  IMAD.WIDE R4, R9, 0x2, R26 ;  /* 0x0000000209047825 */ /* 0x001fc800078e021a */
[----:B------:R-:W-:Y:S01]  /*3a910*/  IMAD.WIDE R8, R9, 0x2, R2 ;  /* 0x0000000209087825 */ /* 0x000fe200078e0202 */
[----:B------:R-:W-:Y:S01]  /*3a920*/  @P1 STG.E.U16 [R4.64], R0 ;  /* 0x0000000004001986 */ /* 0x000fe2000c101508 */
[----:B------:R-:W-:-:S03]  /*3a930*/  PLOP3.LUT P1, PT, PT, PT, UP3, 0x40, 0x0 ;  /* 0x000000000000781c */ /* 0x000fc60003f2e838 */
[----:B------:R0:W-:Y:S04]  /*3a940*/  @P4 STG.E.U16 [R6.64], R17 ;  /* 0x0000001106004986 */ /* 0x0001e8000c101508 */
[----:B------:R1:W-:Y:S01]  /*3a950*/  @P3 STG.E.U16 [R8.64], R12 ;  /* 0x0000000c08003986 */ /* 0x0003e2000c101508 */
[----:B------:R-:W-:-:S03]  /*3a960*/  PLOP3.LUT P4, PT, PT, PT, UP2, 0x40, 0x0 ;  /* 0x000000000000781c */ /* 0x000fc60003f8e828 */
[----:B-----5:R3:W-:Y:S01]  /*3a970*/  @P2 STG.E.U16 [R10.64], R22 ;  /* 0x000000160a002986 */ /* 0x0207e2000c101508 */
[----:B------:R-:W-:Y:S02]  /*3a980*/  PLOP3.LUT P2, PT, PT, PT, UP2, 0x40, 0x0 ;  /* 0x000000000000781c */ /* 0x000fe40003f4e828 */
[----:B------:R-:W-:Y:S02]  /*3a990*/  PLOP3.LUT P3, PT, PT, PT, UP3, 0x40, 0x0 ;  /* 0x000000000000781c */ /* 0x000fe40003f6e838 */
[C---:B------:R-:W-:Y:S02]  /*3a9a0*/  ISETP.LT.AND P2, PT, R21.reuse, c[0x0][0x178], P2 ;  /* 0x00005e0015007a0c */ /* 0x040fe40001741270 */
[----:B------:R-:W-:Y:S02]  /*3a9b0*/  ISETP.LT.AND P1, PT, R21, c[0x0][0x178], P1 ;  /* 0x00005e0015007a0c */ /* 0x000fe40000f21270 */
[----:B------:R-:W4:Y:S01]  /*3a9c0*/  LDL.LU R21, [R1+0x1964] ;  /* 0x0019640001157983 */ /* 0x000f220000300800 */
[----:B------:R-:W-:-:S02]  /*3a9d0*/  ISETP.LT.AND P4, PT, R23, c[0x0][0x178], P4 ;  /* 0x00005e0017007a0c */ /* 0x000fc40002781270 */
[----:B------:R-:W-:Y:S02]  /*3a9e0*/  ISETP.LT.AND P3, PT, R23, c[0x0][0x178], P3 ;  /* 0x00005e0017007a0c */ /* 0x000fe40001f61270 */
[----:B------:R-:W5:Y:S01]  /*3a9f0*/  LDL.LU R23, [R1+0x1960] ;  /* 0x0019600001177983 */ /* 0x000f620000300800 */
[----:B------:R-:W-:Y:S01]  /*3aa00*/  PLOP3.LUT P5, PT, PT, PT, UP2, 0x40, 0x0 ;  /* 0x000000000000781c */ /* 0x000fe20003fae828 */
[----:B------:R-:W-:Y:S01]  /*3aa10*/  UIADD3 UR5, UR5, UR6, URZ ;  /* 0x0000000605057290 */ /* 0x000fe2000fffe03f */
[----:B------:R-:W-:Y:S02]  /*3aa20*/  PLOP3.LUT P6, PT, PT, PT, UP3, 0x40, 0x0 ;  /* 0x000000000000781c */ /* 0x000fe40003fce838 */
[C---:B------:R-:W-:Y:S02]  /*3aa30*/  ISETP.LT.AND P5, PT, R18.reuse, c[0x0][0x178], P5 ;  /* 0x00005e0012007a0c */ /* 0x040fe40002fa1270 */
[----:B------:R-:W-:Y:S01]  /*3aa40*/  ISETP.LT.AND P6, PT, R18, c[0x0][0x178], P6 ;  /* 0x00005e0012007a0c */ /* 0x000fe200037c1270 */
[----:B------:R-:W-:-:S02]  /*3aa50*/  IMAD.U32 R15, RZ, RZ, UR5 ;  /* 0x00000005ff0f7e24 */ /* 0x000fc4000f8e00ff */
[----:B0-----:R-:W-:Y:S01]  /*3aa60*/  IMAD.WIDE R6, R13, 0x2, R26 ;  /* 0x000000020d067825 */ /* 0x001fe200078e021a */
[----:B------:R-:W-:-:S03]  /*3aa70*/  PRMT R14, R22, 0x7632, R14 ;  /* 0x00007632160e7816 */ /* 0x000fc6000000000e */
[----:B------:R-:W-:-:S04]  /*3aa80*/  IMAD.WIDE R4, R13, 0x2, R24 ;  /* 0x000000020d047825 */ /* 0x000fc800078e0218 */
[----:B-1----:R-:W-:-:S04]  /*3aa90*/  IMAD.WIDE R8, R13, 0x2, R2 ;  /* 0x000000020d087825 */ /* 0x002fc800078e0202 */
[----:B------:R-:W-:-:S04]  /*3aaa0*/  IMAD.WIDE R28, R15, 0x2, R28 ;  /* 0x000000020f1c7825 */ /* 0x000fc800078e021c */
[----:B------:R-:W-:-:S04]  /*3aab0*/  IMAD.WIDE R26, R15, 0x2, R26 ;  /* 0x000000020f1a7825 */ /* 0x000fc800078e021a */
[----:B------:R-:W-:-:S04]  /*3aac0*/  IMAD.WIDE R24, R15, 0x2, R24 ;  /* 0x000000020f187825 */ /* 0x000fc800078e0218 */
[----:B------:R-:W-:Y:S01]  /*3aad0*/  IMAD.WIDE R2, R15, 0x2, R2 ;  /* 0x000000020f027825 */ /* 0x000fe200078e0202 */
[----:B--2---:R-:W-:Y:S01]  /*3aae0*/  PRMT R13, R20, 0x7632, R13 ;  /* 0x00007632140d7816 */ /* 0x004fe2000000000d */
[----:B------:R3:W-:Y:S01]  /*3aaf0*/  @P5 STG.E.U16 [R6.64], R20 ;  /* 0x0000001406005986 */ /* 0x0007e2000c101508 */
[----:B----4-:R-:W-:-:S03]  /*3ab00*/  PRMT R12, R21, 0x7632, R12 ;  /* 0x00007632150c7816 */ /* 0x010fc6000000000c */
[----:B------:R3:W-:Y:S04]  /*3ab10*/  @P2 STG.E.U16 [R4.64], R21 ;  /* 0x0000001504002986 */ /* 0x0007e8000c101508 */
[----:B-----5:R3:W-:Y:S04]  /*3ab20*/  @P4 STG.E.U16 [R8.64], R23 ;  /* 0x0000001708004986 */ /* 0x0207e8000c101508 */
[----:B------:R3:W-:Y:S04]  /*3ab30*/  @P0 STG.E.U16 [R28.64], R14 ;  /* 0x0000000e1c000986 */ /* 0x0007e8000c101508 */
[----:B------:R3:W-:Y:S04]  /*3ab40*/  @P6 STG.E.U16 [R26.64], R13 ;  /* 0x0000000d1a006986 */ /* 0x0007e8000c101508 */
[----:B------:R3:W-:Y:S01]  /*3ab50*/  @P1 STG.E.U16 [R24.64], R12 ;  /* 0x0000000c18001986 */ /* 0x0007e2000c101508 */
[----:B------:R-:W-:Y:S05]  /*3ab60*/  @!P3 EXIT ;  /* 0x000000000000b94d */ /* 0x000fea0003800000 */
[----:B---3--:R-:W-:-:S05]  /*3ab70*/  PRMT R23, R23, 0x7632, R23 ;  /* 0x0000763217177816 */ /* 0x008fca0000000017 */
[----:B------:R-:W-:Y:S01]  /*3ab80*/  STG.E.U16 [R2.64], R23 ;  /* 0x0000001702007986 */ /* 0x000fe2000c101508 */
[----:B------:R-:W-:Y:S05]  /*3ab90*/  EXIT ;  /* 0x000000000000794d */ /* 0x000fea0003800000 */
.L_x_3:
[----:B------:R-:W-:-:S00]  /*3aba0*/  BRA `(.L_x_3) ;  /* 0xfffffff000007947 */ /* 0x000fc0000383ffff */
[----:B------:R-:W-:-:S00]  /*3abb0*/  NOP ;  /* 0x0000000000007918 */ /* 0x000fc00000000000 */
        /* <DEDUP_REMOVED lines=12> */
.L_x_4:


//--------------------- .nv.shared.matmul_kernel  --------------------------
	.section	.nv.shared.matmul_kernel,"aw",@nobits
	.sectionflags	@""
	.align	16
